def matmul_kernel(
    a_ptr,
    b_ptr,
    c_ptr,
    M,
    N,
    K,
    stride_am,
    stride_ak,
    stride_bk,
    stride_bn,
    stride_cm,
    stride_cn,
    BLOCK_M: tl.constexpr,
    BLOCK_N: tl.constexpr,
    BLOCK_K: tl.constexpr,
    GROUP_M: tl.constexpr,
):
    pid = tl.program_id(axis=0)
    num_pid_m = tl.cdiv(M, BLOCK_M)
    num_pid_n = tl.cdiv(N, BLOCK_N)
    num_pid_in_group = GROUP_M * num_pid_n
    group_id = pid // num_pid_in_group
    first_pid_m = group_id * GROUP_M
    group_size_m = min(num_pid_m - first_pid_m, GROUP_M)
    pid_m = first_pid_m + ((pid % num_pid_in_group) % group_size_m)
    pid_n = (pid % num_pid_in_group) // group_size_m

    offs_am = (pid_m * BLOCK_M + tl.arange(0, BLOCK_M)) % M
    offs_bn = (pid_n * BLOCK_N + tl.arange(0, BLOCK_N)) % N
    offs_k = tl.arange(0, BLOCK_K)
    a_ptrs = a_ptr + offs_am[:, None] * stride_am + offs_k[None, :] * stride_ak
    b_ptrs = b_ptr + offs_k[:, None] * stride_bk + offs_bn[None, :] * stride_bn

    acc = tl.zeros((BLOCK_M, BLOCK_N), dtype=tl.float32)
    for kk in range(0, tl.cdiv(K, BLOCK_K)):
        a = tl.load(a_ptrs, mask=offs_k[None, :] < K - kk * BLOCK_K, other=0.0)
        b = tl.load(b_ptrs, mask=offs_k[:, None] < K - kk * BLOCK_K, other=0.0)
        acc = tl.dot(a, b, acc)
        a_ptrs += BLOCK_K * stride_ak
        b_ptrs += BLOCK_K * stride_bk

    c = acc.to(c_ptr.dtype.element_ty)
    offs_cm = pid_m * BLOCK_M + tl.arange(0, BLOCK_M)
    offs_cn = pid_n * BLOCK_N + tl.arange(0, BLOCK_N)
    c_ptrs = c_ptr + offs_cm[:, None] * stride_cm + offs_cn[None, :] * stride_cn
    mask = (offs_cm[:, None] < M) & (offs_cn[None, :] < N)
    tl.store(c_ptrs, c, mask=mask)

# config = {"BLOCK_K": 64, "BLOCK_M": 512, "BLOCK_N": 256, "GROUP_M": 8, "arch": "sm_90", "dtype": "fp32", "num_ctas": 1, "num_stages": 3, "num_warps": 2}
# arch = sm_90


// ===== COMPILED SASS (sm_90a) =====

	.target	sm_90a

	.elftype	@"ET_EXEC"


//--------------------- .note.nv.tkinfo           --------------------------
	.section	.note.nv.tkinfo,"",@"SHT_NOTE"
	.sectionflags	@"SHF_NOTE_NV_TKINFO"
	.tkinfo
        /*0018*/ 	.word	0x00000002
        /*0030*/ 	.string	""
        /*0030*/ 	.string	"ptxas"
        /*0030*/ 	.string	"Cuda compilation tools, release 13.0, V13.0.88"
        /*0030*/ 	.string	"Build cuda_13.0.r13.0/compiler.36424714_0"
        /*0030*/ 	.string	"-v  -suppress-debug-info  -lineinfo  -arch sm_90a "



//--------------------- .note.nv.cuinfo           --------------------------
	.section	.note.nv.cuinfo,"",@"SHT_NOTE"
	.sectionflags	@"SHF_NOTE_NV_CUINFO"
        /*0018*/ 	.short	0x0002
        /*001a*/ 	.short	0x005a
        /*001c*/ 	.short	0x0082
	.zero		2


//--------------------- .nv.info                  --------------------------
	.section	.nv.info,"",@"SHT_CUDA_INFO"
	.align	4


	//----- nvinfo : EIATTR_REGCOUNT
	.align		4
        /*0000*/ 	.byte	0x04, 0x2f
        /*0002*/ 	.short	(.L_1 - .L_0)
	.align		4
.L_0:
        /*0004*/ 	.word	index@(matmul_kernel)
        /*0008*/ 	.word	0x000000ff


	//----- nvinfo : EIATTR_FRAME_SIZE
	.align		4
.L_1:
        /*000c*/ 	.byte	0x04, 0x11
        /*000e*/ 	.short	(.L_3 - .L_2)
	.align		4
.L_2:
        /*0010*/ 	.word	index@(matmul_kernel)
        /*0014*/ 	.word	0x000065e0


	//----- nvinfo : EIATTR_MIN_STACK_SIZE
	.align		4
.L_3:
        /*0018*/ 	.byte	0x04, 0x12
        /*001a*/ 	.short	(.L_5 - .L_4)
	.align		4
.L_4:
        /*001c*/ 	.word	index@(matmul_kernel)
        /*0020*/ 	.word	0x000065e0
.L_5:


//--------------------- .nv.compat                --------------------------
	.section	.nv.compat,"",@"SHT_CUDA_COMPAT_INFO"
	.align	4
        /*0000*/ 	.byte	0x02, 0x09, 0x01, 0x00, 0x02, 0x02, 0x01, 0x00, 0x02, 0x05, 0x05, 0x00, 0x03, 0x07, 0x01, 0x01
        /*0010*/ 	.byte	0x02, 0x03, 0x00, 0x00, 0x02, 0x06, 0x01, 0x00, 0x04, 0x0b, 0x08, 0x00, 0x00, 0x00, 0x00, 0x00
        /*0020*/ 	.byte	0x00, 0x00, 0x00, 0x00


//--------------------- .nv.info.matmul_kernel    --------------------------
	.section	.nv.info.matmul_kernel,"",@"SHT_CUDA_INFO"
	.sectionflags	@""
	.align	4


	//----- nvinfo : EIATTR_CUDA_API_VERSION
	.align		4
        /*0000*/ 	.byte	0x04, 0x37
        /*0002*/ 	.short	(.L_7 - .L_6)
.L_6:
        /*0004*/ 	.word	0x00000082


	//----- nvinfo : EIATTR_KPARAM_INFO
	.align		4
.L_7:
        /*0008*/ 	.byte	0x04, 0x17
        /*000a*/ 	.short	(.L_9 - .L_8)
.L_8:
        /*000c*/ 	.word	0x00000000
        /*0010*/ 	.short	0x000d
        /*0012*/ 	.short	0x0048
        /*0014*/ 	.byte	0x00, 0xf4, 0x21, 0x00


	//----- nvinfo : EIATTR_KPARAM_INFO
	.align		4
.L_9:
        /*0018*/ 	.byte	0x04, 0x17
        /*001a*/ 	.short	(.L_11 - .L_10)
.L_10:
        /*001c*/ 	.word	0x00000000
        /*0020*/ 	.short	0x000c
        /*0022*/ 	.short	0x0040
        /*0024*/ 	.byte	0x00, 0xf4, 0x21, 0x00


	//----- nvinfo : EIATTR_KPARAM_INFO
	.align		4
.L_11:
        /*0028*/ 	.byte	0x04, 0x17
        /*002a*/ 	.short	(.L_13 - .L_12)
.L_12:
        /*002c*/ 	.word	0x00000000
        /*0030*/ 	.short	0x000b
        /*0032*/ 	.short	0x0038
        /*0034*/ 	.byte	0x00, 0xf0, 0x11, 0x00


	//----- nvinfo : EIATTR_KPARAM_INFO
	.align		4
.L_13:
        /*0038*/ 	.byte	0x04, 0x17
        /*003a*/ 	.short	(.L_15 - .L_14)
.L_14:
        /*003c*/ 	.word	0x00000000
        /*0040*/ 	.short	0x000a
        /*0042*/ 	.short	0x0034
        /*0044*/ 	.byte	0x00, 0xf0, 0x11, 0x00


	//----- nvinfo : EIATTR_KPARAM_INFO
	.align		4
.L_15:
        /*0048*/ 	.byte	0x04, 0x17
        /*004a*/ 	.short	(.L_17 - .L_16)
.L_16:
        /*004c*/ 	.word	0x00000000
        /*0050*/ 	.short	0x0009
        /*0052*/ 	.short	0x0030
        /*0054*/ 	.byte	0x00, 0xf0, 0x11, 0x00


	//----- nvinfo : EIATTR_KPARAM_INFO
	.align		4
.L_17:
        /*0058*/ 	.byte	0x04, 0x17
        /*005a*/ 	.short	(.L_19 - .L_18)
.L_18:
        /*005c*/ 	.word	0x00000000
        /*0060*/ 	.short	0x0008
        /*0062*/ 	.short	0x002c
        /*0064*/ 	.byte	0x00, 0xf0, 0x11, 0x00


	//----- nvinfo : EIATTR_KPARAM_INFO
	.align		4
.L_19:
        /*0068*/ 	.byte	0x04, 0x17
        /*006a*/ 	.short	(.L_21 - .L_20)
.L_20:
        /*006c*/ 	.word	0x00000000
        /*0070*/ 	.short	0x0007
        /*0072*/ 	.short	0x0028
        /*0074*/ 	.byte	0x00, 0xf0, 0x11, 0x00


	//----- nvinfo : EIATTR_KPARAM_INFO
	.align		4
.L_21:
        /*0078*/ 	.byte	0x04, 0x17
        /*007a*/ 	.short	(.L_23 - .L_22)
.L_22:
        /*007c*/ 	.word	0x00000000
        /*0080*/ 	.short	0x0006
        /*0082*/ 	.short	0x0024
        /*0084*/ 	.byte	0x00, 0xf0, 0x11, 0x00


	//----- nvinfo : EIATTR_KPARAM_INFO
	.align		4
.L_23:
        /*0088*/ 	.byte	0x04, 0x17
        /*008a*/ 	.short	(.L_25 - .L_24)
.L_24:
        /*008c*/ 	.word	0x00000000
        /*0090*/ 	.short	0x0005
        /*0092*/ 	.short	0x0020
        /*0094*/ 	.byte	0x00, 0xf0, 0x11, 0x00


	//----- nvinfo : EIATTR_KPARAM_INFO
	.align		4
.L_25:
        /*0098*/ 	.byte	0x04, 0x17
        /*009a*/ 	.short	(.L_27 - .L_26)
.L_26:
        /*009c*/ 	.word	0x00000000
        /*00a0*/ 	.short	0x0004
        /*00a2*/ 	.short	0x001c
        /*00a4*/ 	.byte	0x00, 0xf0, 0x11, 0x00


	//----- nvinfo : EIATTR_KPARAM_INFO
	.align		4
.L_27:
        /*00a8*/ 	.byte	0x04, 0x17
        /*00aa*/ 	.short	(.L_29 - .L_28)
.L_28:
        /*00ac*/ 	.word	0x00000000
        /*00b0*/ 	.short	0x0003
        /*00b2*/ 	.short	0x0018
        /*00b4*/ 	.byte	0x00, 0xf0, 0x11, 0x00


	//----- nvinfo : EIATTR_KPARAM_INFO
	.align		4
.L_29:
        /*00b8*/ 	.byte	0x04, 0x17
        /*00ba*/ 	.short	(.L_31 - .L_30)
.L_30:
        /*00bc*/ 	.word	0x00000000
        /*00c0*/ 	.short	0x0002
        /*00c2*/ 	.short	0x0010
        /*00c4*/ 	.byte	0x00, 0xf4, 0x21, 0x00


	//----- nvinfo : EIATTR_KPARAM_INFO
	.align		4
.L_31:
        /*00c8*/ 	.byte	0x04, 0x17
        /*00ca*/ 	.short	(.L_33 - .L_32)
.L_32:
        /*00cc*/ 	.word	0x00000000
        /*00d0*/ 	.short	0x0001
        /*00d2*/ 	.short	0x0008
        /*00d4*/ 	.byte	0x00, 0xf4, 0x21, 0x00


	//----- nvinfo : EIATTR_KPARAM_INFO
	.align		4
.L_33:
        /*00d8*/ 	.byte	0x04, 0x17
        /*00da*/ 	.short	(.L_35 - .L_34)
.L_34:
        /*00dc*/ 	.word	0x00000000
        /*00e0*/ 	.short	0x0000
        /*00e2*/ 	.short	0x0000
        /*00e4*/ 	.byte	0x00, 0xf4, 0x21, 0x00


	//----- nvinfo : EIATTR_SPARSE_MMA_MASK
	.align		4
.L_35:
        /*00e8*/ 	.byte	0x03, 0x50
        /*00ea*/ 	.short	0x0000


	//----- nvinfo : EIATTR_MAXREG_COUNT
	.align		4
        /*00ec*/ 	.byte	0x03, 0x1b
        /*00ee*/ 	.short	0x00ff


	//----- nvinfo : EIATTR_NUM_BARRIERS
	.align		4
        /*00f0*/ 	.byte	0x02, 0x4c
        /*00f2*/ 	.byte	0x01
	.zero		1


	//----- nvinfo : EIATTR_ANNOTATIONS
	.align		4
        /*00f4*/ 	.byte	0x04, 0x55
        /*00f6*/ 	.short	(.L_37 - .L_36)


	//   ....[0]....
.L_36:
        /*00f8*/ 	.word	0x00000001
        /*00fc*/ 	.byte	0xa0, 0x01, 0x00, 0x00, 0x01, 0x00, 0x00, 0x00, 0x60, 0x09, 0x00, 0x00, 0x01, 0x00, 0x00, 0x00
        /* <DEDUP_REMOVED lines=3925> */
        /*f65c*/ 	.byte	0xc0, 0xf7, 0x03, 0x00, 0x01, 0x00, 0x00, 0x00, 0xd0, 0xf7, 0x03, 0x00


	//----- nvinfo : EIATTR_MERCURY_ISA_VERSION
	.align		4
.L_37:
        /*f668*/ 	.byte	0x03, 0x5f
        /*f66a*/ 	.short	0x0101


	//----- nvinfo : EIATTR_EXIT_INSTR_OFFSETS
	.align		4
        /*f66c*/ 	.byte	0x04, 0x1c
        /*f66e*/ 	.short	(.L_39 - .L_38)


	//   ....[0]....
.L_38:
        /*f670*/ 	.word	0x0012ef30


	//   ....[1]....
        /*f674*/ 	.word	0x0012ef50


	//----- nvinfo : EIATTR_REQNTID
	.align		4
.L_39:
        /*f678*/ 	.byte	0x04, 0x10
        /*f67a*/ 	.short	(.L_41 - .L_40)
.L_40:
        /*f67c*/ 	.word	0x00000040
        /*f680*/ 	.word	0x00000001
        /*f684*/ 	.word	0x00000001


	//----- nvinfo : EIATTR_CBANK_PARAM_SIZE
	.align		4
.L_41:
        /*f688*/ 	.byte	0x03, 0x19
        /*f68a*/ 	.short	0x0050


	//----- nvinfo : EIATTR_PARAM_CBANK
	.align		4
        /*f68c*/ 	.byte	0x04, 0x0a
        /*f68e*/ 	.short	(.L_43 - .L_42)
	.align		4
.L_42:
        /*f690*/ 	.word	index@(.nv.constant0.matmul_kernel)
        /*f694*/ 	.short	0x0210
        /*f696*/ 	.short	0x0050


	//----- nvinfo : EIATTR_SW_WAR
	.align		4
.L_43:
        /*f698*/ 	.byte	0x04, 0x36
        /*f69a*/ 	.short	(.L_45 - .L_44)
.L_44:
        /*f69c*/ 	.word	0x00000008
.L_45:


//--------------------- .nv.callgraph             --------------------------
	.section	.nv.callgraph,"",@"SHT_CUDA_CALLGRAPH"
	.align	4
	.sectionentsize	8
	.align		4
        /*0000*/ 	.word	0x00000000
	.align		4
        /*0004*/ 	.word	0xffffffff
	.align		4
        /*0008*/ 	.word	0x00000000
	.align		4
        /*000c*/ 	.word	0xfffffffe
	.align		4
        /*0010*/ 	.word	0x00000000
	.align		4
        /*0014*/ 	.word	0xfffffffd
	.align		4
        /*0018*/ 	.word	0x00000000
	.align		4
        /*001c*/ 	.word	0xfffffffc


//--------------------- .text.matmul_kernel       --------------------------
	.section	.text.matmul_kernel,"ax",@progbits
	.align	128
        .global         matmul_kernel
        .type           matmul_kernel,@function
        .size           matmul_kernel,(.L_x_3 - matmul_kernel)
        .other          matmul_kernel,@"STO_CUDA_ENTRY STV_DEFAULT"
matmul_kernel:
.text.matmul_kernel:
[----:B------:R-:W1:Y:S08]  /*0000*/  LDC R1, c[0x0][0x28] ;  /* 0x00000a00ff017b82 */ /* 0x000e700000000800 */
[----:B------:R-:W2:Y:S01]  /*0010*/  LDC.64 R2, c[0x0][0x228] ;  /* 0x00008a00ff027b82 */ /* 0x000ea20000000a00 */
[----:B-1----:R-:W-:Y:S01]  /*0020*/  VIADD R1, R1, 0xffff9a20 ;  /* 0xffff9a2001017836 */ /* 0x002fe20000000000 */
[----:B------:R-:W1:Y:S01]  /*0030*/  S2R R7, SR_CTAID.X ;  /* 0x0000000000077919 */ /* 0x000e620000002500 */
[----:B------:R-:W-:Y:S01]  /*0040*/  ULDC UR4, c[0x0][0x23c] ;  /* 0x00008f0000047ab9 */ /* 0x000fe20000000800 */
        /* <DEDUP_REMOVED lines=20> */
[----:B--2---:R-:W-:Y:S01]  /*0190*/  IMAD.MOV.U32 R11, RZ, RZ, R3 ;  /* 0x000000ffff0b7224 */ /* 0x004fe200078e0003 */
[----:B------:R2:W-:Y:S01]  /*01a0*/  STL.64 [R1+0x4bd0], R2 ;  /* 0x004bd00201007387 */ /* 0x0005e20000100a00 */
[----:B------:R-:W-:Y:S01]  /*01b0*/  IMAD.MOV.U32 R12, RZ, RZ, R2 ;  /* 0x000000ffff0c7224 */ /* 0x000fe200078e0002 */
[----:B------:R-:W-:Y:S01]  /*01c0*/  ULDC UR21, c[0x0][0x240] ;  /* 0x0000900000157ab9 */ /* 0x000fe20000000800 */
[----:B------:R-:W-:Y:S01]  /*01d0*/  VIADD R0, R11, 0xff ;  /* 0x000000ff0b007836 */ /* 0x000fe20000000000 */
[----:B------:R-:W-:Y:S01]  /*01e0*/  IABS R252, R11 ;  /* 0x0000000b00fc7213 */ /* 0x000fe20000000000 */
[----:B------:R-:W-:Y:S01]  /*01f0*/  ULDC UR5, c[0x0][0x240] ;  /* 0x0000900000057ab9 */ /* 0x000fe20000000800 */
[----:B------:R-:W-:Y:S01]  /*0200*/  IABS R251, R12 ;  /* 0x0000000c00fb7213 */ /* 0x000fe20000000000 */
[----:B------:R-:W-:Y:S01]  /*0210*/  ULDC UR29, c[0x0][0x240] ;  /* 0x00009000001d7ab9 */ /* 0x000fe20000000800 */
[----:B------:R-:W-:Y:S01]  /*0220*/  ULDC UR26, c[0x0][0x240] ;  /* 0x00009000001a7ab9 */ /* 0x000fe20000000800 */
[----:B-1----:R-:W-:Y:S01]  /*0230*/  IABS R8, R7 ;  /* 0x0000000700087213 */ /* 0x002fe20000000000 */
[----:B------:R-:W-:Y:S01]  /*0240*/  ULDC UR10, c[0x0][0x240] ;  /* 0x00009000000a7ab9 */ /* 0x000fe20000000800 */
[----:B------:R-:W-:Y:S01]  /*0250*/  ULDC UR24, c[0x0][0x240] ;  /* 0x0000900000187ab9 */ /* 0x000fe20000000800 */
[----:B--2---:R-:W-:Y:S01]  /*0260*/  SHF.R.S32.HI R3, RZ, 0x1f, R0 ;  /* 0x0000001fff037819 */ /* 0x004fe20000011400 */
[----:B------:R-:W-:Y:S01]  /*0270*/  ULDC UR19, c[0x0][0x240] ;  /* 0x0000900000137ab9 */ /* 0x000fe20000000800 */
[----:B------:R-:W-:Y:S01]  /*0280*/  ULDC.64 UR6, c[0x0][0x218] ;  /* 0x0000860000067ab9 */ /* 0x000fe20000000a00 */
[----:B------:R-:W-:Y:S01]  /*0290*/  ULDC UR17, c[0x0][0x240] ;  /* 0x0000900000117ab9 */ /* 0x000fe20000000800 */
[----:B------:R-:W-:Y:S01]  /*02a0*/  LEA.HI R3, R3, R0, RZ, 0x8 ;  /* 0x0000000003037211 */ /* 0x000fe200078f40ff */
[----:B------:R-:W-:Y:S01]  /*02b0*/  ULDC UR20, c[0x0][0x240] ;  /* 0x0000900000147ab9 */ /* 0x000fe20000000800 */
[----:B------:R-:W-:Y:S01]  /*02c0*/  ULDC UR61, c[0x0][0x240] ;  /* 0x00009000003d7ab9 */ /* 0x000fe20000000800 */
[----:B------:R-:W-:Y:S01]  /*02d0*/  ULDC UR15, c[0x0][0x240] ;  /* 0x00009000000f7ab9 */ /* 0x000fe20000000800 */
[----:B------:R-:W-:Y:S01]  /*02e0*/  SHF.R.S32.HI R3, RZ, 0x8, R3 ;  /* 0x00000008ff037819 */ /* 0x000fe20000011403 */
[----:B------:R-:W-:Y:S01]  /*02f0*/  ULDC UR23, c[0x0][0x240] ;  /* 0x0000900000177ab9 */ /* 0x000fe20000000800 */
[----:B------:R-:W-:Y:S01]  /*0300*/  ULDC UR14, c[0x0][0x240] ;  /* 0x00009000000e7ab9 */ /* 0x000fe20000000800 */
[----:B------:R-:W-:Y:S01]  /*0310*/  ULDC UR28, c[0x0][0x240] ;  /* 0x00009000001c7ab9 */ /* 0x000fe20000000800 */
[----:B------:R-:W-:Y:S01]  /*0320*/  ULDC UR25, c[0x0][0x240] ;  /* 0x0000900000197ab9 */ /* 0x000fe20000000800 */
[----:B------:R-:W-:Y:S01]  /*0330*/  IMAD.SHL.U32 R4, R3, 0x8, RZ ;  /* 0x0000000803047824 */ /* 0x000fe200078e00ff */
[----:B------:R-:W-:Y:S01]  /*0340*/  ULDC UR11, c[0x0][0x240] ;  /* 0x00009000000b7ab9 */ /* 0x000fe20000000800 */
[----:B------:R-:W-:Y:S01]  /*0350*/  ULDC UR9, c[0x0][0x240] ;  /* 0x0000900000097ab9 */ /* 0x000fe20000000800 */
[----:B------:R-:W-:Y:S01]  /*0360*/  ULDC UR16, c[0x0][0x240] ;  /* 0x0000900000107ab9 */ /* 0x000fe20000000800 */
[----:B------:R-:W-:Y:S01]  /*0370*/  ULDC UR8, c[0x0][0x240] ;  /* 0x0000900000087ab9 */ /* 0x000fe20000000800 */
[-C--:B------:R-:W-:Y:S01]  /*0380*/  IABS R5, R4.reuse ;  /* 0x0000000400057213 */ /* 0x080fe20000000000 */
[----:B------:R-:W-:Y:S01]  /*0390*/  ULDC UR22, c[0x0][0x240] ;  /* 0x0000900000167ab9 */ /* 0x000fe20000000800 */
[----:B------:R-:W-:Y:S01]  /*03a0*/  IABS R10, R4 ;  /* 0x00000004000a7213 */ /* 0x000fe20000000000 */
[----:B------:R-:W-:Y:S01]  /*03b0*/  ULDC UR18, c[0x0][0x240] ;  /* 0x0000900000127ab9 */ /* 0x000fe20000000800 */
[----:B------:R-:W1:Y:S01]  /*03c0*/  I2F.RP R0, R5 ;  /* 0x0000000500007306 */ /* 0x000e620000209400 */
        /* <DEDUP_REMOVED lines=14> */
[----:B-1----:R-:W1:Y:S02]  /*04b0*/  MUFU.RCP R0, R0 ;  /* 0x0000000000007308 */ /* 0x002e640000001000 */
[----:B-1----:R-:W-:-:S02]  /*04c0*/  VIADD R2, R0, 0xffffffe ;  /* 0x0ffffffe00027836 */ /* 0x002fc40000000000 */
[----:B------:R-:W-:-:S04]  /*04d0*/  IMAD.MOV R0, RZ, RZ, -R10 ;  /* 0x000000ffff007224 */ /* 0x000fc800078e0a0a */
[----:B------:R1:W2:Y:S02]  /*04e0*/  F2I.FTZ.U32.TRUNC.NTZ R3, R2 ;  /* 0x0000000200037305 */ /* 0x0002a4000021f000 */
[----:B-1----:R-:W-:Y:S02]  /*04f0*/  IMAD.MOV.U32 R2, RZ, RZ, RZ ;  /* 0x000000ffff027224 */ /* 0x002fe400078e00ff */
[----:B--2---:R-:W-:-:S04]  /*0500*/  IMAD.MOV R6, RZ, RZ, -R3 ;  /* 0x000000ffff067224 */ /* 0x004fc800078e0a03 */
[----:B------:R-:W-:Y:S02]  /*0510*/  IMAD R9, R6, R5, RZ ;  /* 0x0000000506097224 */ /* 0x000fe400078e02ff */
[----:B------:R-:W-:Y:S02]  /*0520*/  IMAD.MOV.U32 R6, RZ, RZ, R8 ;  /* 0x000000ffff067224 */ /* 0x000fe400078e0008 */
[----:B------:R-:W-:-:S06]  /*0530*/  IMAD.HI.U32 R3, R3, R9, R2 ;  /* 0x0000000903037227 */ /* 0x000fcc00078e0002 */
[----:B------:R-:W-:-:S04]  /*0540*/  IMAD.HI.U32 R3, R3, R6, RZ ;  /* 0x0000000603037227 */ /* 0x000fc800078e00ff */
[----:B------:R-:W-:Y:S02]  /*0550*/  IMAD R0, R3, R0, R6 ;  /* 0x0000000003007224 */ /* 0x000fe400078e0206 */
[----:B------:R-:W1:Y:S03]  /*0560*/  I2F.RP R6, R252 ;  /* 0x000000fc00067306 */ /* 0x000e660000209400 */
[----:B------:R-:W-:-:S05]  /*0570*/  ISETP.GT.U32.AND P1, PT, R5, R0, PT ;  /* 0x000000000500720c */ /* 0x000fca0003f24070 */
[----:B-1----:R-:W-:Y:S08]  /*0580*/  MUFU.RCP R6, R6 ;  /* 0x0000000600067308 */ /* 0x002ff00000001000 */
[----:B------:R-:W-:Y:S02]  /*0590*/  @!P1 IMAD.IADD R0, R0, 0x1, -R5 ;  /* 0x0000000100009824 */ /* 0x000fe400078e0a05 */
[----:B------:R-:W-:Y:S01]  /*05a0*/  @!P1 VIADD R3, R3, 0x1 ;  /* 0x0000000103039836 */ /* 0x000fe20000000000 */
[----:B------:R-:W-:-:S02]  /*05b0*/  ISETP.NE.AND P1, PT, R4, RZ, PT ;  /* 0x000000ff0400720c */ /* 0x000fc40003f25270 */
[----:B------:R-:W-:Y:S02]  /*05c0*/  ISETP.GE.U32.AND P0, PT, R0, R5, PT ;  /* 0x000000050000720c */ /* 0x000fe40003f06070 */
[----:B------:R-:W-:Y:S01]  /*05d0*/  LOP3.LUT R0, R7, R4, RZ, 0x3c, !PT ;  /* 0x0000000407007212 */ /* 0x000fe200078e3cff */
[----:B------:R-:W1:Y:S03]  /*05e0*/  I2F.RP R5, R251 ;  /* 0x000000fb00057306 */ /* 0x000e660000209400 */
[----:B------:R-:W-:Y:S01]  /*05f0*/  ISETP.GE.AND P2, PT, R0, RZ, PT ;  /* 0x000000ff0000720c */ /* 0x000fe20003f46270 */
[----:B------:R-:W-:-:S06]  /*0600*/  VIADD R0, R12, 0x1ff ;  /* 0x000001ff0c007836 */ /* 0x000fcc0000000000 */
[----:B------:R-:W-:-:S04]  /*0610*/  @P0 VIADD R3, R3, 0x1 ;  /* 0x0000000103030836 */ /* 0x000fc80000000000 */
[----:B------:R-:W-:Y:S01]  /*0620*/  IMAD.MOV.U32 R2, RZ, RZ, R3 ;  /* 0x000000ffff027224 */ /* 0x000fe200078e0003 */
[----:B------:R-:W-:Y:S01]  /*0630*/  SHF.R.S32.HI R3, RZ, 0x1f, R0 ;  /* 0x0000001fff037819 */ /* 0x000fe20000011400 */
[----:B-1----:R-:W-:Y:S02]  /*0640*/  MUFU.RCP R5, R5 ;  /* 0x0000000500057308 */ /* 0x002fe40000001000 */
[----:B------:R-:W-:Y:S01]  /*0650*/  @!P2 IMAD.MOV R2, RZ, RZ, -R2 ;  /* 0x000000ffff02a224 */ /* 0x000fe200078e0a02 */
[----:B------:R-:W-:Y:S02]  /*0660*/  @!P1 LOP3.LUT R2, RZ, R4, RZ, 0x33, !PT ;  /* 0x00000004ff029212 */ /* 0x000fe400078e33ff */
[----:B------:R-:W-:-:S03]  /*0670*/  LEA.HI R3, R3, R0, RZ, 0x9 ;  /* 0x0000000003037211 */ /* 0x000fc600078f48ff */
[----:B------:R-:W-:Y:S02]  /*0680*/  IMAD.SHL.U32 R8, R2, 0x8, RZ ;  /* 0x0000000802087824 */ /* 0x000fe400078e00ff */
[----:B------:R-:W-:-:S03]  /*0690*/  IMAD.MOV R2, RZ, RZ, -R2 ;  /* 0x000000ffff027224 */ /* 0x000fc600078e0a02 */
[----:B------:R-:W-:Y:S01]  /*06a0*/  LEA.HI.SX32 R3, R3, -R8, 0x17 ;  /* 0x8000000803037211 */ /* 0x000fe200078fbaff */
[----:B------:R-:W-:Y:S02]  /*06b0*/  IMAD R10, R4, R2, R7 ;  /* 0x00000002040a7224 */ /* 0x000fe400078e0207 */
[----:B------:R-:W-:Y:S01]  /*06c0*/  IMAD.MOV.U32 R2, RZ, RZ, RZ ;  /* 0x000000ffff027224 */ /* 0x000fe200078e00ff */
[----:B------:R-:W-:-:S04]  /*06d0*/  VIMNMX R13, R3, 0x8, PT ;  /* 0x00000008030d7848 */ /* 0x000fc80003fe0100 */
[-C--:B------:R-:W-:Y:S02]  /*06e0*/  IABS R9, R13.reuse ;  /* 0x0000000d00097213 */ /* 0x080fe40000000000 */
[----:B------:R-:W-:Y:S02]  /*06f0*/  IABS R4, R13 ;  /* 0x0000000d00047213 */ /* 0x000fe40000000000 */
[----:B------:R-:W1:Y:S08]  /*0700*/  I2F.RP R0, R9 ;  /* 0x0000000900007306 */ /* 0x000e700000209400 */
[----:B-1----:R-:W1:Y:S02]  /*0710*/  MUFU.RCP R0, R0 ;  /* 0x0000000000007308 */ /* 0x002e640000001000 */
[----:B-1----:R-:W-:Y:S01]  /*0720*/  VIADD R3, R0, 0xffffffe ;  /* 0x0ffffffe00037836 */ /* 0x002fe20000000000 */
[----:B------:R-:W-:-:S05]  /*0730*/  IABS R0, R10 ;  /* 0x0000000a00007213 */ /* 0x000fca0000000000 */
[----:B------:R-:W1:Y:S02]  /*0740*/  F2I.FTZ.U32.TRUNC.NTZ R3, R3 ;  /* 0x0000000300037305 */ /* 0x000e64000021f000 */
[----:B-1----:R-:W-:-:S04]  /*0750*/  IMAD.MOV R12, RZ, RZ, -R3 ;  /* 0x000000ffff0c7224 */ /* 0x002fc800078e0a03 */
[----:B------:R-:W-:-:S04]  /*0760*/  IMAD R7, R12, R9, RZ ;  /* 0x000000090c077224 */ /* 0x000fc800078e02ff */
[----:B------:R-:W-:-:S04]  /*0770*/  IMAD.HI.U32 R2, R3, R7, R2 ;  /* 0x0000000703027227 */ /* 0x000fc800078e0002 */
[----:B------:R-:W-:Y:S02]  /*0780*/  IMAD.MOV.U32 R3, RZ, RZ, R0 ;  /* 0x000000ffff037224 */ /* 0x000fe400078e0000 */
[----:B------:R-:W-:Y:S02]  /*0790*/  IMAD.MOV R0, RZ, RZ, -R4 ;  /* 0x000000ffff007224 */ /* 0x000fe400078e0a04 */
[----:B------:R-:W-:-:S04]  /*07a0*/  IMAD.HI.U32 R2, R2, R3, RZ ;  /* 0x0000000302027227 */ /* 0x000fc800078e00ff */
[----:B------:R-:W-:Y:S02]  /*07b0*/  IMAD R0, R2, R0, R3 ;  /* 0x0000000002007224 */ /* 0x000fe400078e0203 */
[----:B------:R-:W-:Y:S02]  /*07c0*/  VIADD R3, R5, 0xffffffe ;  /* 0x0ffffffe05037836 */ /* 0x000fe40000000000 */
[----:B------:R-:W-:Y:S01]  /*07d0*/  VIADD R4, R6, 0xffffffe ;  /* 0x0ffffffe06047836 */ /* 0x000fe20000000000 */
[----:B------:R-:W-:-:S03]  /*07e0*/  ISETP.GT.U32.AND P1, PT, R9, R0, PT ;  /* 0x000000000900720c */ /* 0x000fc60003f24070 */
[----:B------:R-:W1:Y:S08]  /*07f0*/  F2I.FTZ.U32.TRUNC.NTZ R3, R3 ;  /* 0x0000000300037305 */ /* 0x000e70000021f000 */
[----:B------:R2:W3:Y:S02]  /*0800*/  F2I.FTZ.U32.TRUNC.NTZ R5, R4 ;  /* 0x0000000400057305 */ /* 0x0004e4000021f000 */
[----:B------:R-:W-:-:S02]  /*0810*/  @!P1 IMAD.IADD R0, R0, 0x1, -R9 ;  /* 0x0000000100009824 */ /* 0x000fc400078e0a09 */
[----:B------:R-:W-:Y:S01]  /*0820*/  @!P1 VIADD R2, R2, 0x1 ;  /* 0x0000000102029836 */ /* 0x000fe20000000000 */
[----:B------:R-:W-:Y:S02]  /*0830*/  ISETP.NE.AND P1, PT, R13, RZ, PT ;  /* 0x000000ff0d00720c */ /* 0x000fe40003f25270 */
[----:B------:R-:W-:Y:S02]  /*0840*/  ISETP.GE.U32.AND P0, PT, R0, R9, PT ;  /* 0x000000090000720c */ /* 0x000fe40003f06070 */
[----:B------:R-:W-:Y:S01]  /*0850*/  LOP3.LUT R0, R10, R13, RZ, 0x3c, !PT ;  /* 0x0000000d0a007212 */ /* 0x000fe200078e3cff */
[----:B--2---:R-:W-:-:S03]  /*0860*/  IMAD.MOV.U32 R4, RZ, RZ, RZ ;  /* 0x000000ffff047224 */ /* 0x004fc600078e00ff */
[----:B------:R-:W-:Y:S01]  /*0870*/  ISETP.GE.AND P2, PT, R0, RZ, PT ;  /* 0x000000ff0000720c */ /* 0x000fe20003f46270 */
[----:B-1----:R-:W-:Y:S02]  /*0880*/  IMAD.MOV R0, RZ, RZ, -R3 ;  /* 0x000000ffff007224 */ /* 0x002fe400078e0a03 */
[----:B---3--:R-:W-:Y:S02]  /*0890*/  IMAD.MOV R9, RZ, RZ, -R5 ;  /* 0x000000ffff097224 */ /* 0x008fe400078e0a05 */
[----:B------:R-:W-:Y:S02]  /*08a0*/  IMAD R7, R0, R251, RZ ;  /* 0x000000fb00077224 */ /* 0x000fe400078e02ff */
[----:B------:R-:W-:Y:S02]  /*08b0*/  @P0 VIADD R2, R2, 0x1 ;  /* 0x0000000102020836 */ /* 0x000fe40000000000 */
[----:B------:R-:W-:Y:S02]  /*08c0*/  IMAD R9, R9, R252, RZ ;  /* 0x000000fc09097224 */ /* 0x000fe400078e02ff */
[----:B------:R-:W-:-:S02]  /*08d0*/  IMAD.MOV.U32 R6, RZ, RZ, R2 ;  /* 0x000000ffff067224 */ /* 0x000fc400078e0002 */
[----:B------:R-:W-:Y:S02]  /*08e0*/  IMAD.MOV.U32 R2, RZ, RZ, RZ ;  /* 0x000000ffff027224 */ /* 0x000fe400078e00ff */
[----:B------:R-:W-:Y:S01]  /*08f0*/  @!P2 IMAD.MOV R6, RZ, RZ, -R6 ;  /* 0x000000ffff06a224 */ /* 0x000fe200078e0a06 */
[----:B------:R-:W-:Y:S01]  /*0900*/  @!P1 LOP3.LUT R6, RZ, R13, RZ, 0x33, !PT ;  /* 0x0000000dff069212 */ /* 0x000fe200078e33ff */
[----:B------:R-:W-:-:S04]  /*0910*/  IMAD.HI.U32 R250, R3, R7, R2 ;  /* 0x0000000703fa7227 */ /* 0x000fc800078e0002 */
[----:B------:R-:W-:Y:S02]  /*0920*/  IMAD.SHL.U32 R14, R6, 0x100, RZ ;  /* 0x00000100060e7824 */ /* 0x000fe400078e00ff */
[----:B------:R-:W-:-:S03]  /*0930*/  IMAD.HI.U32 R0, R5, R9, R4 ;  /* 0x0000000905007227 */ /* 0x000fc600078e0004 */
[----:B------:R-:W-:Y:S01]  /*0940*/  IABS R7, R14 ;  /* 0x0000000e00077213 */ /* 0x000fe20000000000 */
[C---:B------:R-:W-:Y:S01]  /*0950*/  VIADD R16, R14.reuse, 0xff ;  /* 0x000000ff0e107836 */ /* 0x040fe20000000000 */
[----:B------:R-:W-:Y:S01]  /*0960*/  STL [R1+0x3388], R14 ;  /* 0x0033880e01007387 */ /* 0x000fe20000100800 */
[C---:B------:R-:W-:Y:S02]  /*0970*/  VIADD R15, R14.reuse, 0x1 ;  /* 0x000000010e0f7836 */ /* 0x040fe40000000000 */
[----:B------:R-:W-:Y:S01]  /*0980*/  VIADD R11, R14, 0x2 ;  /* 0x000000020e0b7836 */ /* 0x000fe20000000000 */
[----:B------:R-:W-:Y:S01]  /*0990*/  STL [R1+0x4fcc], R16 ;  /* 0x004fcc1001007387 */ /* 0x000fe20000100800 */
[----:B------:R-:W-:Y:S01]  /*09a0*/  IMAD.HI.U32 R3, R0, R7, RZ ;  /* 0x0000000700037227 */ /* 0x000fe200078e00ff */
[----:B------:R-:W-:Y:S02]  /*09b0*/  IABS R9, R15 ;  /* 0x0000000f00097213 */ /* 0x000fe40000000000 */
[----:B------:R-:W-:Y:S01]  /*09c0*/  STL [R1+0x4ed4], R15 ;  /* 0x004ed40f01007387 */ /* 0x000fe20000100800 */
[----:B------:R-:W-:Y:S01]  /*09d0*/  IABS R249, R16 ;  /* 0x0000001000f97213 */ /* 0x000fe20000000000 */
[----:B------:R-:W-:-:S02]  /*09e0*/  IMAD.MOV R3, RZ, RZ, -R3 ;  /* 0x000000ffff037224 */ /* 0x000fc400078e0a03 */
[----:B------:R1:W-:Y:S01]  /*09f0*/  STL [R1+0x4ed0], R11 ;  /* 0x004ed00b01007387 */ /* 0x0003e20000100800 */
[----:B------:R-:W-:-:S04]  /*0a00*/  IMAD.HI.U32 R4, R0, R9, RZ ;  /* 0x0000000900047227 */ /* 0x000fc800078e00ff */
[----:B------:R-:W-:Y:S02]  /*0a10*/  IMAD.MOV R2, RZ, RZ, -R6 ;  /* 0x000000ffff027224 */ /* 0x000fe400078e0a06 */
[----:B------:R-:W-:Y:S01]  /*0a20*/  IMAD.HI.U32 R6, R0, R249, RZ ;  /* 0x000000f900067227 */ /* 0x000fe200078e00ff */
[----:B-1----:R-:W-:-:S03]  /*0a30*/  IABS R11, R11 ;  /* 0x0000000b000b7213 */ /* 0x002fc60000000000 */
[----:B------:R-:W-:Y:S02]  /*0a40*/  IMAD R3, R252, R3, R7 ;  /* 0x00000003fc037224 */ /* 0x000fe400078e0207 */
[----:B------:R-:W-:Y:S02]  /*0a50*/  IMAD.MOV R4, RZ, RZ, -R4 ;  /* 0x000000ffff047224 */ /* 0x000fe400078e0a04 */
[----:B------:R-:W-:Y:S01]  /*0a60*/  IMAD.HI.U32 R5, R0, R11, RZ ;  /* 0x0000000b00057227 */ /* 0x000fe200078e00ff */
[----:B------:R1:W-:Y:S03]  /*0a70*/  STL [R1+0x30], R3 ;  /* 0x0000300301007387 */ /* 0x0003e60000100800 */
[----:B------:R-:W-:Y:S02]  /*0a80*/  IMAD.MOV R5, RZ, RZ, -R5 ;  /* 0x000000ffff057224 */ /* 0x000fe400078e0a05 */
[----:B------:R-:W-:-:S02]  /*0a90*/  IMAD R2, R13, R2, R10 ;  /* 0x000000020d027224 */ /* 0x000fc400078e020a */
[----:B------:R-:W-:Y:S02]  /*0aa0*/  IMAD.MOV R6, RZ, RZ, -R6 ;  /* 0x000000ffff067224 */ /* 0x000fe400078e0a06 */
[C---:B------:R-:W-:Y:S02]  /*0ab0*/  IMAD R4, R252.reuse, R4, R9 ;  /* 0x00000004fc047224 */ /* 0x040fe400078e0209 */
[----:B-1----:R-:W-:Y:S02]  /*0ac0*/  IMAD R3, R252, R5, R11 ;  /* 0x00000005fc037224 */ /* 0x002fe400078e020b */
[----:B------:R-:W-:Y:S01]  /*0ad0*/  IMAD.IADD R2, R8, 0x1, R2 ;  /* 0x0000000108027824 */ /* 0x000fe200078e0202 */
[----:B------:R1:W-:Y:S01]  /*0ae0*/  STL [R1+0x2c], R4 ;  /* 0x00002c0401007387 */ /* 0x0003e20000100800 */
[----:B------:R-:W-:Y:S02]  /*0af0*/  IMAD R249, R252, R6, R249 ;  /* 0x00000006fcf97224 */ /* 0x000fe400078e02f9 */
[C---:B------:R-:W-:Y:S01]  /*0b00*/  VIADD R8, R14.reuse, 0x3 ;  /* 0x000000030e087836 */ /* 0x040fe20000000000 */
[----:B------:R2:W-:Y:S01]  /*0b10*/  STL [R1+0x28], R3 ;  /* 0x0000280301007387 */ /* 0x0005e20000100800 */
[----:B------:R-:W-:-:S02]  /*0b20*/  VIADD R7, R14, 0x4 ;  /* 0x000000040e077836 */ /* 0x000fc40000000000 */
[C---:B------:R-:W-:Y:S01]  /*0b30*/  VIADD R6, R14.reuse, 0x5 ;  /* 0x000000050e067836 */ /* 0x040fe20000000000 */
[----:B------:R-:W-:Y:S01]  /*0b40*/  STL [R1+0x4ecc], R8 ;  /* 0x004ecc0801007387 */ /* 0x000fe20000100800 */
[----:B------:R-:W-:Y:S01]  /*0b50*/  IABS R9, R8 ;  /* 0x0000000800097213 */ /* 0x000fe20000000000 */
[C---:B-1----:R-:W-:Y:S01]  /*0b60*/  VIADD R4, R14.reuse, 0x6 ;  /* 0x000000060e047836 */ /* 0x042fe20000000000 */
[----:B------:R-:W-:Y:S01]  /*0b70*/  IABS R11, R7 ;  /* 0x00000007000b7213 */ /* 0x000fe20000000000 */
[----:B------:R1:W-:Y:S01]  /*0b80*/  STL [R1+0x4ec8], R7 ;  /* 0x004ec80701007387 */ /* 0x0003e20000100800 */
[----:B------:R-:W-:Y:S01]  /*0b90*/  IABS R13, R6 ;  /* 0x00000006000d7213 */ /* 0x000fe20000000000 */
[----:B--2---:R-:W-:Y:S01]  /*0ba0*/  VIADD R3, R14, 0x7 ;  /* 0x000000070e037836 */ /* 0x004fe20000000000 */
[----:B------:R-:W-:Y:S01]  /*0bb0*/  IABS R15, R4 ;  /* 0x00000004000f7213 */ /* 0x000fe20000000000 */
[----:B------:R-:W-:Y:S02]  /*0bc0*/  STL [R1+0x4ec4], R6 ;  /* 0x004ec40601007387 */ /* 0x000fe40000100800 */
[----:B------:R-:W-:Y:S01]  /*0bd0*/  IMAD.HI.U32 R5, R0, R13, RZ ;  /* 0x0000000d00057227 */ /* 0x000fe200078e00ff */
[----:B------:R-:W-:Y:S01]  /*0be0*/  IABS R17, R3 ;  /* 0x0000000300117213 */ /* 0x000fe20000000000 */
[----:B------:R2:W-:Y:S02]  /*0bf0*/  STL [R1+0x4ec0], R4 ;  /* 0x004ec00401007387 */ /* 0x0005e40000100800 */
[----:B------:R-:W-:-:S02]  /*0c00*/  IMAD.MOV R5, RZ, RZ, -R5 ;  /* 0x000000ffff057224 */ /* 0x000fc400078e0a05 */
[----:B------:R3:W-:Y:S01]  /*0c10*/  STL [R1+0x4ebc], R3 ;  /* 0x004ebc0301007387 */ /* 0x0007e20000100800 */
[----:B-1----:R-:W-:-:S04]  /*0c20*/  IMAD.HI.U32 R7, R0, R17, RZ ;  /* 0x0000001100077227 */ /* 0x002fc800078e00ff */
[----:B------:R-:W-:Y:S02]  /*0c30*/  IMAD R10, R252, R5, R13 ;  /* 0x00000005fc0a7224 */ /* 0x000fe400078e020d */
[----:B--2---:R-:W-:-:S04]  /*0c40*/  IMAD.HI.U32 R4, R0, R11, RZ ;  /* 0x0000000b00047227 */ /* 0x004fc800078e00ff */
[----:B---3--:R-:W-:-:S04]  /*0c50*/  IMAD.HI.U32 R3, R0, R9, RZ ;  /* 0x0000000900037227 */ /* 0x008fc800078e00ff */
[----:B------:R-:W-:Y:S02]  /*0c60*/  IMAD.MOV R3, RZ, RZ, -R3 ;  /* 0x000000ffff037224 */ /* 0x000fe400078e0a03 */
[----:B------:R-:W-:Y:S02]  /*0c70*/  IMAD.MOV R4, RZ, RZ, -R4 ;  /* 0x000000ffff047224 */ /* 0x000fe400078e0a04 */
[----:B------:R-:W-:Y:S02]  /*0c80*/  IMAD R3, R252, R3, R9 ;  /* 0x00000003fc037224 */ /* 0x000fe400078e0209 */
[----:B------:R-:W-:-:S03]  /*0c90*/  IMAD.HI.U32 R6, R0, R15, RZ ;  /* 0x0000000f00067227 */ /* 0x000fc600078e00ff */
[----:B------:R-:W-:Y:S01]  /*0ca0*/  STL [R1+0x24], R3 ;  /* 0x0000240301007387 */ /* 0x000fe20000100800 */
[----:B------:R-:W-:Y:S02]  /*0cb0*/  IMAD R12, R252, R4, R11 ;  /* 0x00000004fc0c7224 */ /* 0x000fe400078e020b */
[----:B------:R-:W-:Y:S01]  /*0cc0*/  IMAD.MOV R6, RZ, RZ, -R6 ;  /* 0x000000ffff067224 */ /* 0x000fe200078e0a06 */
[----:B------:R1:W-:Y:S01]  /*0cd0*/  STL [R1+0x50fc], R10 ;  /* 0x0050fc0a01007387 */ /* 0x0003e20000100800 */
[----:B------:R-:W-:-:S03]  /*0ce0*/  IMAD.MOV R7, RZ, RZ, -R7 ;  /* 0x000000ffff077224 */ /* 0x000fc600078e0a07 */
[----:B-1----:R-:W2:Y:S01]  /*0cf0*/  LDL R10, [R1+0x3388] ;  /* 0x00338800010a7983 */ /* 0x002ea20000100800 */
[C---:B------:R-:W-:Y:S02]  /*0d00*/  IMAD R8, R252.reuse, R6, R15 ;  /* 0x00000006fc087224 */ /* 0x040fe400078e020f */
[----:B------:R-:W-:Y:S02]  /*0d10*/  IMAD R248, R252, R7, R17 ;  /* 0x00000007fcf87224 */ /* 0x000fe400078e0211 */
[C---:B--2---:R-:W-:Y:S02]  /*0d20*/  VIADD R19, R10.reuse, 0x9 ;  /* 0x000000090a137836 */ /* 0x044fe40000000000 */
[C---:B------:R-:W-:Y:S02]  /*0d30*/  VIADD R18, R10.reuse, 0xa ;  /* 0x0000000a0a127836 */ /* 0x040fe40000000000 */
[C---:B------:R-:W-:Y:S01]  /*0d40*/  VIADD R16, R10.reuse, 0xb ;  /* 0x0000000b0a107836 */ /* 0x040fe20000000000 */
[----:B------:R-:W-:Y:S01]  /*0d50*/  IABS R9, R19 ;  /* 0x0000001300097213 */ /* 0x000fe20000000000 */
[C---:B------:R-:W-:Y:S01]  /*0d60*/  VIADD R20, R10.reuse, 0x8 ;  /* 0x000000080a147836 */ /* 0x040fe20000000000 */
[----:B------:R-:W-:Y:S01]  /*0d70*/  IABS R245, R18 ;  /* 0x0000001200f57213 */ /* 0x000fe20000000000 */
[----:B------:R-:W-:Y:S01]  /*0d80*/  VIADD R17, R10, 0xd ;  /* 0x0000000d0a117836 */ /* 0x000fe20000000000 */
[----:B------:R-:W-:Y:S01]  /*0d90*/  IABS R11, R16 ;  /* 0x00000010000b7213 */ /* 0x000fe20000000000 */
[C---:B------:R-:W-:Y:S01]  /*0da0*/  IMAD.HI.U32 R4, R0.reuse, R9, RZ ;  /* 0x0000000900047227 */ /* 0x040fe200078e00ff */
[----:B------:R-:W-:Y:S01]  /*0db0*/  IABS R247, R20 ;  /* 0x0000001400f77213 */ /* 0x000fe20000000000 */
[----:B------:R-:W-:Y:S02]  /*0dc0*/  STL [R1+0x4eb8], R20 ;  /* 0x004eb81401007387 */ /* 0x000fe40000100800 */
[----:B------:R-:W-:-:S02]  /*0dd0*/  IMAD.HI.U32 R5, R0, R245, RZ ;  /* 0x000000f500057227 */ /* 0x000fc400078e00ff */
[----:B------:R-:W-:Y:S02]  /*0de0*/  STL [R1+0x4eb4], R19 ;  /* 0x004eb41301007387 */ /* 0x000fe40000100800 */
[----:B------:R-:W-:Y:S02]  /*0df0*/  IMAD.HI.U32 R6, R0, R11, RZ ;  /* 0x0000000b00067227 */ /* 0x000fe400078e00ff */
[----:B------:R-:W-:Y:S02]  /*0e00*/  STL [R1+0x4eb0], R18 ;  /* 0x004eb01201007387 */ /* 0x000fe40000100800 */
[----:B------:R-:W-:Y:S02]  /*0e10*/  IMAD.MOV R4, RZ, RZ, -R4 ;  /* 0x000000ffff047224 */ /* 0x000fe400078e0a04 */
[----:B------:R-:W-:Y:S01]  /*0e20*/  VIADD R14, R10, 0xc ;  /* 0x0000000c0a0e7836 */ /* 0x000fe20000000000 */
[----:B------:R1:W-:Y:S01]  /*0e30*/  STL [R1+0x4eac], R16 ;  /* 0x004eac1001007387 */ /* 0x0003e20000100800 */
[----:B------:R-:W-:-:S03]  /*0e40*/  IMAD.HI.U32 R3, R0, R247, RZ ;  /* 0x000000f700037227 */ /* 0x000fc600078e00ff */
[----:B------:R2:W-:Y:S01]  /*0e50*/  STL [R1+0x4ea8], R14 ;  /* 0x004ea80e01007387 */ /* 0x0005e20000100800 */
[----:B------:R-:W-:Y:S01]  /*0e60*/  IMAD.MOV R5, RZ, RZ, -R5 ;  /* 0x000000ffff057224 */ /* 0x000fe200078e0a05 */
[----:B------:R-:W-:Y:S01]  /*0e70*/  IABS R243, R14 ;  /* 0x0000000e00f37213 */ /* 0x000fe20000000000 */
[----:B------:R-:W-:Y:S02]  /*0e80*/  IMAD.MOV R6, RZ, RZ, -R6 ;  /* 0x000000ffff067224 */ /* 0x000fe400078e0a06 */
[----:B------:R-:W-:Y:S02]  /*0e90*/  VIADD R15, R10, 0xf ;  /* 0x0000000f0a0f7836 */ /* 0x000fe40000000000 */
[----:B------:R-:W-:Y:S01]  /*0ea0*/  IMAD R246, R252, R4, R9 ;  /* 0x00000004fcf67224 */ /* 0x000fe200078e0209 */
[----:B------:R-:W-:Y:S01]  /*0eb0*/  IABS R9, R17 ;  /* 0x0000001100097213 */ /* 0x000fe20000000000 */
[----:B------:R-:W-:Y:S02]  /*0ec0*/  IMAD.MOV R3, RZ, RZ, -R3 ;  /* 0x000000ffff037224 */ /* 0x000fe400078e0a03 */
[----:B-1----:R-:W-:-:S02]  /*0ed0*/  VIADD R16, R10, 0xe ;  /* 0x0000000e0a107836 */ /* 0x002fc40000000000 */
[C---:B------:R-:W-:Y:S02]  /*0ee0*/  IMAD R245, R252.reuse, R5, R245 ;  /* 0x00000005fcf57224 */ /* 0x040fe400078e02f5 */
[----:B------:R-:W-:Y:S01]  /*0ef0*/  IMAD R244, R252, R6, R11 ;  /* 0x00000006fcf47224 */ /* 0x000fe200078e020b */
[----:B------:R-:W-:Y:S01]  /*0f00*/  IABS R11, R15 ;  /* 0x0000000f000b7213 */ /* 0x000fe20000000000 */
[----:B--2---:R-:W-:Y:S01]  /*0f10*/  VIADD R14, R10, 0x10 ;  /* 0x000000100a0e7836 */ /* 0x004fe20000000000 */
[----:B------:R-:W-:Y:S01]  /*0f20*/  IABS R241, R16 ;  /* 0x0000001000f17213 */ /* 0x000fe20000000000 */
[----:B------:R-:W-:Y:S01]  /*0f30*/  IMAD R247, R252, R3, R247 ;  /* 0x00000003fcf77224 */ /* 0x000fe200078e02f7 */
[----:B------:R-:W-:Y:S01]  /*0f40*/  STL [R1+0x50f4], R245 ;  /* 0x0050f4f501007387 */ /* 0x000fe20000100800 */
[C---:B------:R-:W-:Y:S01]  /*0f50*/  IMAD.HI.U32 R3, R0.reuse, R9, RZ ;  /* 0x0000000900037227 */ /* 0x040fe200078e00ff */
[----:B------:R-:W-:Y:S02]  /*0f60*/  IABS R239, R14 ;  /* 0x0000000e00ef7213 */ /* 0x000fe40000000000 */
[----:B------:R-:W-:Y:S01]  /*0f70*/  STL [R1+0x50f8], R244 ;  /* 0x0050f8f401007387 */ /* 0x000fe20000100800 */
[----:B------:R-:W-:-:S03]  /*0f80*/  IMAD.HI.U32 R5, R0, R11, RZ ;  /* 0x0000000b00057227 */ /* 0x000fc600078e00ff */
[----:B------:R1:W-:Y:S01]  /*0f90*/  STL [R1+0x4ea4], R17 ;  /* 0x004ea41101007387 */ /* 0x0003e20000100800 */
[----:B------:R-:W-:Y:S02]  /*0fa0*/  IMAD.MOV R3, RZ, RZ, -R3 ;  /* 0x000000ffff037224 */ /* 0x000fe400078e0a03 */
[C---:B------:R-:W-:Y:S01]  /*0fb0*/  IMAD.HI.U32 R4, R0.reuse, R241, RZ ;  /* 0x000000f100047227 */ /* 0x040fe200078e00ff */
[----:B------:R-:W-:Y:S03]  /*0fc0*/  STL [R1+0x4ea0], R16 ;  /* 0x004ea01001007387 */ /* 0x000fe60000100800 */
[----:B------:R-:W-:Y:S01]  /*0fd0*/  IMAD.MOV R5, RZ, RZ, -R5 ;  /* 0x000000ffff057224 */ /* 0x000fe200078e0a05 */
[----:B------:R2:W-:Y:S01]  /*0fe0*/  STL [R1+0x4e9c], R15 ;  /* 0x004e9c0f01007387 */ /* 0x0005e20000100800 */
[----:B------:R-:W-:-:S03]  /*0ff0*/  IMAD.HI.U32 R6, R0, R239, RZ ;  /* 0x000000ef00067227 */ /* 0x000fc600078e00ff */
[----:B------:R-:W-:Y:S01]  /*1000*/  STL [R1+0x4e98], R14 ;  /* 0x004e980e01007387 */ /* 0x000fe20000100800 */
[----:B-1----:R-:W-:Y:S02]  /*1010*/  VIADD R17, R10, 0x13 ;  /* 0x000000130a117836 */ /* 0x002fe40000000000 */
[----:B------:R-:W-:Y:S02]  /*1020*/  IMAD R242, R252, R3, R9 ;  /* 0x00000003fcf27224 */ /* 0x000fe400078e0209 */
[----:B------:R-:W-:Y:S01]  /*1030*/  IMAD.MOV R4, RZ, RZ, -R4 ;  /* 0x000000ffff047224 */ /* 0x000fe200078e0a04 */
[----:B------:R-:W-:Y:S01]  /*1040*/  IABS R9, R17 ;  /* 0x0000001100097213 */ /* 0x000fe20000000000 */
[C---:B--2---:R-:W-:Y:S02]  /*1050*/  VIADD R15, R10.reuse, 0x15 ;  /* 0x000000150a0f7836 */ /* 0x044fe40000000000 */
[C---:B------:R-:W-:Y:S02]  /*1060*/  VIADD R18, R10.reuse, 0x12 ;  /* 0x000000120a127836 */ /* 0x040fe40000000000 */
[----:B------:R-:W-:-:S02]  /*1070*/  VIADD R13, R10, 0x11 ;  /* 0x000000110a0d7836 */ /* 0x000fc40000000000 */
[----:B------:R-:W-:Y:S01]  /*1080*/  IMAD R240, R252, R5, R11 ;  /* 0x00000005fcf07224 */ /* 0x000fe200078e020b */
[----:B------:R-:W-:Y:S01]  /*1090*/  IABS R11, R15 ;  /* 0x0000000f000b7213 */ /* 0x000fe20000000000 */
[----:B------:R-:W-:Y:S01]  /*10a0*/  IMAD.MOV R6, RZ, RZ, -R6 ;  /* 0x000000ffff067224 */ /* 0x000fe200078e0a06 */
[----:B------:R-:W-:Y:S01]  /*10b0*/  IABS R237, R18 ;  /* 0x0000001200ed7213 */ /* 0x000fe20000000000 */
[----:B------:R-:W-:Y:S01]  /*10c0*/  VIADD R16, R10, 0x14 ;  /* 0x000000140a107836 */ /* 0x000fe20000000000 */
[----:B------:R1:W-:Y:S01]  /*10d0*/  STL [R1+0x4e94], R13 ;  /* 0x004e940d01007387 */ /* 0x0003e20000100800 */
[----:B------:R-:W-:Y:S02]  /*10e0*/  IMAD R241, R252, R4, R241 ;  /* 0x00000004fcf17224 */ /* 0x000fe400078e02f1 */
[----:B------:R-:W-:Y:S01]  /*10f0*/  IMAD.HI.U32 R4, R0, R9, RZ ;  /* 0x0000000900047227 */ /* 0x000fe200078e00ff */
[----:B------:R-:W-:Y:S01]  /*1100*/  STL [R1+0x4e90], R18 ;  /* 0x004e901201007387 */ /* 0x000fe20000100800 */
[----:B------:R-:W-:-:S02]  /*1110*/  IABS R235, R16 ;  /* 0x0000001000eb7213 */ /* 0x000fc40000000000 */
[----:B------:R-:W-:Y:S01]  /*1120*/  IMAD R239, R252, R6, R239 ;  /* 0x00000006fcef7224 */ /* 0x000fe200078e02ef */
[----:B------:R2:W-:Y:S01]  /*1130*/  STL [R1+0x4e8c], R17 ;  /* 0x004e8c1101007387 */ /* 0x0005e20000100800 */
[----:B------:R-:W-:Y:S01]  /*1140*/  IMAD.HI.U32 R6, R0, R11, RZ ;  /* 0x0000000b00067227 */ /* 0x000fe200078e00ff */
[----:B-1----:R-:W-:Y:S02]  /*1150*/  IABS R13, R13 ;  /* 0x0000000d000d7213 */ /* 0x002fe40000000000 */
[----:B------:R-:W-:Y:S01]  /*1160*/  STL [R1+0x4e88], R16 ;  /* 0x004e881001007387 */ /* 0x000fe20000100800 */
[----:B------:R-:W-:Y:S02]  /*1170*/  IMAD.MOV R4, RZ, RZ, -R4 ;  /* 0x000000ffff047224 */ /* 0x000fe400078e0a04 */
[----:B------:R-:W-:Y:S01]  /*1180*/  VIADD R14, R10, 0x16 ;  /* 0x000000160a0e7836 */ /* 0x000fe20000000000 */
[----:B------:R1:W-:Y:S01]  /*1190*/  STL [R1+0x4e84], R15 ;  /* 0x004e840f01007387 */ /* 0x0003e20000100800 */
[----:B------:R-:W-:-:S03]  /*11a0*/  IMAD.HI.U32 R3, R0, R237, RZ ;  /* 0x000000ed00037227 */ /* 0x000fc600078e00ff */
[----:B------:R3:W-:Y:S01]  /*11b0*/  STL [R1+0x4e80], R14 ;  /* 0x004e800e01007387 */ /* 0x0007e20000100800 */
[----:B--2---:R-:W-:Y:S01]  /*11c0*/  VIADD R17, R10, 0x17 ;  /* 0x000000170a117836 */ /* 0x004fe20000000000 */
[----:B------:R-:W-:Y:S01]  /*11d0*/  IABS R233, R14 ;  /* 0x0000000e00e97213 */ /* 0x000fe20000000000 */
[----:B------:R-:W-:-:S03]  /*11e0*/  IMAD.HI.U32 R7, R0, R243, RZ ;  /* 0x000000f300077227 */ /* 0x000fc600078e00ff */
[----:B------:R2:W-:Y:S01]  /*11f0*/  STL [R1+0x4e7c], R17 ;  /* 0x004e7c1101007387 */ /* 0x0005e20000100800 */
[----:B------:R-:W-:Y:S02]  /*1200*/  IMAD.MOV R6, RZ, RZ, -R6 ;  /* 0x000000ffff067224 */ /* 0x000fe400078e0a06 */
[----:B-1----:R-:W-:Y:S02]  /*1210*/  VIADD R15, R10, 0x19 ;  /* 0x000000190a0f7836 */ /* 0x002fe40000000000 */
[----:B------:R-:W-:-:S04]  /*1220*/  IMAD.HI.U32 R5, R0, R235, RZ ;  /* 0x000000eb00057227 */ /* 0x000fc800078e00ff */
[----:B------:R-:W-:Y:S01]  /*1230*/  IMAD R236, R252, R4, R9 ;  /* 0x00000004fcec7224 */ /* 0x000fe200078e0209 */
[----:B------:R-:W-:Y:S01]  /*1240*/  IABS R9, R17 ;  /* 0x0000001100097213 */ /* 0x000fe20000000000 */
[----:B------:R-:W-:Y:S02]  /*1250*/  IMAD.MOV R3, RZ, RZ, -R3 ;  /* 0x000000ffff037224 */ /* 0x000fe400078e0a03 */
[----:B------:R-:W-:Y:S02]  /*1260*/  VIADD R16, R10, 0x18 ;  /* 0x000000180a107836 */ /* 0x000fe40000000000 */
[----:B------:R-:W-:Y:S02]  /*1270*/  IMAD.MOV R7, RZ, RZ, -R7 ;  /* 0x000000ffff077224 */ /* 0x000fe400078e0a07 */
[----:B------:R-:W-:Y:S01]  /*1280*/  IMAD R234, R252, R6, R11 ;  /* 0x00000006fcea7224 */ /* 0x000fe200078e020b */
[----:B------:R-:W-:Y:S01]  /*1290*/  IABS R11, R15 ;  /* 0x0000000f000b7213 */ /* 0x000fe20000000000 */
[----:B------:R-:W-:Y:S01]  /*12a0*/  IMAD.MOV R5, RZ, RZ, -R5 ;  /* 0x000000ffff057224 */ /* 0x000fe200078e0a05 */
[----:B------:R-:W-:Y:S01]  /*12b0*/  IABS R231, R16 ;  /* 0x0000001000e77213 */ /* 0x000fe20000000000 */
[----:B---3--:R-:W-:Y:S01]  /*12c0*/  VIADD R14, R10, 0x1a ;  /* 0x0000001a0a0e7836 */ /* 0x008fe20000000000 */
[----:B------:R-:W-:Y:S01]  /*12d0*/  STL [R1+0x4e78], R16 ;  /* 0x004e781001007387 */ /* 0x000fe20000100800 */
[----:B------:R-:W-:-:S02]  /*12e0*/  IMAD R237, R252, R3, R237 ;  /* 0x00000003fced7224 */ /* 0x000fc400078e02ed */
[----:B------:R-:W-:Y:S01]  /*12f0*/  IMAD R243, R252, R7, R243 ;  /* 0x00000007fcf37224 */ /* 0x000fe200078e02f3 */
[----:B------:R-:W-:Y:S01]  /*1300*/  IABS R229, R14 ;  /* 0x0000000e00e57213 */ /* 0x000fe20000000000 */
[C---:B------:R-:W-:Y:S01]  /*1310*/  IMAD.HI.U32 R3, R0.reuse, R9, RZ ;  /* 0x0000000900037227 */ /* 0x040fe200078e00ff */
[----:B------:R1:W-:Y:S03]  /*1320*/  STL [R1+0x4e74], R15 ;  /* 0x004e740f01007387 */ /* 0x0003e60000100800 */
[----:B------:R-:W-:Y:S01]  /*1330*/  IMAD.HI.U32 R7, R0, R13, RZ ;  /* 0x0000000d00077227 */ /* 0x000fe200078e00ff */
[----:B------:R-:W-:Y:S03]  /*1340*/  STL [R1+0x4e70], R14 ;  /* 0x004e700e01007387 */ /* 0x000fe60000100800 */
[----:B------:R-:W-:-:S02]  /*1350*/  IMAD R235, R252, R5, R235 ;  /* 0x00000005fceb7224 */ /* 0x000fc400078e02eb */
[----:B------:R-:W-:-:S04]  /*1360*/  IMAD.HI.U32 R5, R0, R11, RZ ;  /* 0x0000000b00057227 */ /* 0x000fc800078e00ff */
[----:B------:R-:W-:Y:S02]  /*1370*/  IMAD.MOV R3, RZ, RZ, -R3 ;  /* 0x000000ffff037224 */ /* 0x000fe400078e0a03 */
[----:B--2---:R-:W-:Y:S02]  /*1380*/  VIADD R17, R10, 0x1d ;  /* 0x0000001d0a117836 */ /* 0x004fe40000000000 */
[----:B------:R-:W-:Y:S02]  /*1390*/  IMAD.MOV R7, RZ, RZ, -R7 ;  /* 0x000000ffff077224 */ /* 0x000fe400078e0a07 */
[----:B------:R-:W-:-:S04]  /*13a0*/  IMAD.HI.U32 R4, R0, R231, RZ ;  /* 0x000000e700047227 */ /* 0x000fc800078e00ff */
[----:B------:R-:W-:Y:S02]  /*13b0*/  IMAD.MOV R5, RZ, RZ, -R5 ;  /* 0x000000ffff057224 */ /* 0x000fe400078e0a05 */
[----:B-1----:R-:W-:Y:S02]  /*13c0*/  VIADD R15, R10, 0x1f ;  /* 0x0000001f0a0f7836 */ /* 0x002fe40000000000 */
[----:B------:R-:W-:-:S04]  /*13d0*/  IMAD.HI.U32 R6, R0, R229, RZ ;  /* 0x000000e500067227 */ /* 0x000fc800078e00ff */
[C---:B------:R-:W-:Y:S01]  /*13e0*/  IMAD R232, R252.reuse, R3, R9 ;  /* 0x00000003fce87224 */ /* 0x040fe200078e0209 */
[----:B------:R-:W-:Y:S01]  /*13f0*/  IABS R9, R17 ;  /* 0x0000001100097213 */ /* 0x000fe20000000000 */
[----:B------:R-:W-:Y:S02]  /*1400*/  IMAD R238, R252, R7, R13 ;  /* 0x00000007fcee7224 */ /* 0x000fe400078e020d */
[----:B------:R-:W-:Y:S02]  /*1410*/  IMAD.MOV R4, RZ, RZ, -R4 ;  /* 0x000000ffff047224 */ /* 0x000fe400078e0a04 */
[C---:B------:R-:W-:Y:S02]  /*1420*/  VIADD R18, R10.reuse, 0x1c ;  /* 0x0000001c0a127836 */ /* 0x040fe40000000000 */
[----:B------:R-:W-:Y:S02]  /*1430*/  VIADD R13, R10, 0x1b ;  /* 0x0000001b0a0d7836 */ /* 0x000fe40000000000 */
[----:B------:R-:W-:Y:S01]  /*1440*/  IMAD R230, R252, R5, R11 ;  /* 0x00000005fce67224 */ /* 0x000fe200078e020b */
[----:B------:R-:W-:Y:S01]  /*1450*/  IABS R11, R15 ;  /* 0x0000000f000b7213 */ /* 0x000fe20000000000 */
[----:B------:R-:W-:Y:S01]  /*1460*/  IMAD.MOV R6, RZ, RZ, -R6 ;  /* 0x000000ffff067224 */ /* 0x000fe200078e0a06 */
[----:B------:R-:W-:Y:S01]  /*1470*/  IABS R227, R18 ;  /* 0x0000001200e37213 */ /* 0x000fe20000000000 */
[----:B------:R-:W-:Y:S01]  /*1480*/  VIADD R16, R10, 0x1e ;  /* 0x0000001e0a107836 */ /* 0x000fe20000000000 */
[----:B------:R1:W-:Y:S01]  /*1490*/  STL [R1+0x4e6c], R13 ;  /* 0x004e6c0d01007387 */ /* 0x0003e20000100800 */
[----:B------:R-:W-:-:S02]  /*14a0*/  IMAD R231, R252, R4, R231 ;  /* 0x00000004fce77224 */ /* 0x000fc400078e02e7 */
[----:B------:R-:W-:Y:S01]  /*14b0*/  IMAD.HI.U32 R4, R0, R9, RZ ;  /* 0x0000000900047227 */ /* 0x000fe200078e00ff */
[----:B------:R-:W-:Y:S01]  /*14c0*/  STL [R1+0x4e68], R18 ;  /* 0x004e681201007387 */ /* 0x000fe20000100800 */
[----:B------:R-:W-:Y:S02]  /*14d0*/  IABS R225, R16 ;  /* 0x0000001000e17213 */ /* 0x000fe40000000000 */
[----:B------:R-:W-:Y:S01]  /*14e0*/  IMAD R229, R252, R6, R229 ;  /* 0x00000006fce57224 */ /* 0x000fe200078e02e5 */
[----:B------:R2:W-:Y:S01]  /*14f0*/  STL [R1+0x4e64], R17 ;  /* 0x004e641101007387 */ /* 0x0005e20000100800 */
[----:B------:R-:W-:Y:S01]  /*1500*/  IMAD.HI.U32 R6, R0, R11, RZ ;  /* 0x0000000b00067227 */ /* 0x000fe200078e00ff */
[----:B-1----:R-:W-:Y:S02]  /*1510*/  IABS R13, R13 ;  /* 0x0000000d000d7213 */ /* 0x002fe40000000000 */
[----:B------:R-:W-:Y:S01]  /*1520*/  STL [R1+0x4e60], R16 ;  /* 0x004e601001007387 */ /* 0x000fe20000100800 */
[----:B------:R-:W-:-:S02]  /*1530*/  IMAD.MOV R4, RZ, RZ, -R4 ;  /* 0x000000ffff047224 */ /* 0x000fc400078e0a04 */
        /* <DEDUP_REMOVED lines=350> */
[----:B------:R-:W-:-:S03]  /*2b20*/  IMAD.HI.U32 R7, R0, R173, RZ ;  /* 0x000000ad00077227 */ /* 0x000fc600078e00ff */
[----:B------:R-:W-:Y:S01]  /*2b30*/  STL [R1+0x4d78], R18 ;  /* 0x004d781201007387 */ /* 0x000fe20000100800 */
[----:B------:R-:W-:Y:S01]  /*2b40*/  IMAD R171, R252, R4, R171 ;  /* 0x00000004fcab7224 */ /* 0x000fe200078e02ab */
[----:B------:R-:W-:Y:S01]  /*2b50*/  IABS R165, R16 ;  /* 0x0000001000a57213 */ /* 0x000fe20000000000 */
[----:B------:R-:W-:Y:S01]  /*2b60*/  IMAD.HI.U32 R4, R0, R9, RZ ;  /* 0x0000000900047227 */ /* 0x000fe200078e00ff */
[----:B------:R2:W-:Y:S01]  /*2b70*/  STL [R1+0x4d74], R17 ;  /* 0x004d741101007387 */ /* 0x0005e20000100800 */
[----:B-1----:R-:W-:Y:S02]  /*2b80*/  IABS R13, R13 ;  /* 0x0000000d000d7213 */ /* 0x002fe40000000000 */
[----:B------:R-:W-:Y:S01]  /*2b90*/  IMAD R169, R252, R6, R169 ;  /* 0x00000006fca97224 */ /* 0x000fe200078e02a9 */
[----:B------:R-:W-:Y:S01]  /*2ba0*/  STL [R1+0x4d70], R16 ;  /* 0x004d701001007387 */ /* 0x000fe20000100800 */
[----:B------:R-:W-:Y:S02]  /*2bb0*/  IMAD.MOV R7, RZ, RZ, -R7 ;  /* 0x000000ffff077224 */ /* 0x000fe400078e0a07 */
[----:B------:R-:W-:Y:S01]  /*2bc0*/  IMAD.HI.U32 R6, R0, R11, RZ ;  /* 0x0000000b00067227 */ /* 0x000fe200078e00ff */
[----:B------:R1:W-:Y:S03]  /*2bd0*/  STL [R1+0x4d6c], R15 ;  /* 0x004d6c0f01007387 */ /* 0x0003e60000100800 */
[----:B------:R-:W-:-:S02]  /*2be0*/  IMAD.MOV R4, RZ, RZ, -R4 ;  /* 0x000000ffff047224 */ /* 0x000fc400078e0a04 */
[C---:B--2---:R-:W-:Y:S02]  /*2bf0*/  VIADD R17, R10.reuse, 0x5d ;  /* 0x0000005d0a117836 */ /* 0x044fe40000000000 */
[----:B------:R-:W-:Y:S02]  /*2c00*/  VIADD R14, R10, 0x5c ;  /* 0x0000005c0a0e7836 */ /* 0x000fe40000000000 */
[----:B------:R-:W-:-:S03]  /*2c10*/  IMAD.HI.U32 R3, R0, R167, RZ ;  /* 0x000000a700037227 */ /* 0x000fc600078e00ff */
[----:B------:R2:W-:Y:S01]  /*2c20*/  STL [R1+0x4d68], R14 ;  /* 0x004d680e01007387 */ /* 0x0005e20000100800 */
[----:B------:R-:W-:Y:S01]  /*2c30*/  IMAD R173, R252, R7, R173 ;  /* 0x00000007fcad7224 */ /* 0x000fe200078e02ad */
[----:B------:R-:W-:Y:S01]  /*2c40*/  IABS R163, R14 ;  /* 0x0000000e00a37213 */ /* 0x000fe20000000000 */
[----:B------:R-:W-:Y:S01]  /*2c50*/  IMAD.MOV R6, RZ, RZ, -R6 ;  /* 0x000000ffff067224 */ /* 0x000fe200078e0a06 */
[----:B------:R3:W-:Y:S01]  /*2c60*/  STL [R1+0x4d64], R17 ;  /* 0x004d641101007387 */ /* 0x0007e20000100800 */
[----:B-1----:R-:W-:Y:S02]  /*2c70*/  VIADD R15, R10, 0x5f ;  /* 0x0000005f0a0f7836 */ /* 0x002fe40000000000 */
[----:B------:R-:W-:-:S04]  /*2c80*/  IMAD.HI.U32 R7, R0, R13, RZ ;  /* 0x0000000d00077227 */ /* 0x000fc800078e00ff */
[----:B------:R-:W-:-:S04]  /*2c90*/  IMAD.HI.U32 R5, R0, R165, RZ ;  /* 0x000000a500057227 */ /* 0x000fc800078e00ff */
[----:B------:R-:W-:Y:S01]  /*2ca0*/  IMAD R166, R252, R4, R9 ;  /* 0x00000004fca67224 */ /* 0x000fe200078e0209 */
[----:B------:R-:W-:Y:S01]  /*2cb0*/  IABS R9, R17 ;  /* 0x0000001100097213 */ /* 0x000fe20000000000 */
[----:B------:R-:W-:Y:S02]  /*2cc0*/  IMAD.MOV R3, RZ, RZ, -R3 ;  /* 0x000000ffff037224 */ /* 0x000fe400078e0a03 */
[----:B------:R-:W-:Y:S02]  /*2cd0*/  VIADD R16, R10, 0x5e ;  /* 0x0000005e0a107836 */ /* 0x000fe40000000000 */
[----:B------:R-:W-:Y:S01]  /*2ce0*/  IMAD R164, R252, R6, R11 ;  /* 0x00000006fca47224 */ /* 0x000fe200078e020b */
[----:B------:R-:W-:Y:S01]  /*2cf0*/  IABS R11, R15 ;  /* 0x0000000f000b7213 */ /* 0x000fe20000000000 */
[----:B------:R-:W-:Y:S01]  /*2d00*/  IMAD.MOV R7, RZ, RZ, -R7 ;  /* 0x000000ffff077224 */ /* 0x000fe200078e0a07 */
[----:B------:R-:W-:Y:S01]  /*2d10*/  IABS R161, R16 ;  /* 0x0000001000a17213 */ /* 0x000fe20000000000 */
[----:B------:R-:W-:Y:S01]  /*2d20*/  IMAD.MOV R5, RZ, RZ, -R5 ;  /* 0x000000ffff057224 */ /* 0x000fe200078e0a05 */
[----:B------:R-:W-:Y:S01]  /*2d30*/  STL [R1+0x4d60], R16 ;  /* 0x004d601001007387 */ /* 0x000fe20000100800 */
[----:B--2---:R-:W-:-:S02]  /*2d40*/  VIADD R14, R10, 0x60 ;  /* 0x000000600a0e7836 */ /* 0x004fc40000000000 */
[----:B------:R-:W-:Y:S01]  /*2d50*/  IMAD R167, R252, R3, R167 ;  /* 0x00000003fca77224 */ /* 0x000fe200078e02a7 */
[----:B------:R-:W-:Y:S01]  /*2d60*/  STL [R1+0x4d5c], R15 ;  /* 0x004d5c0f01007387 */ /* 0x000fe20000100800 */
[----:B------:R-:W-:Y:S01]  /*2d70*/  IMAD.HI.U32 R3, R0, R9, RZ ;  /* 0x0000000900037227 */ /* 0x000fe200078e00ff */
[----:B------:R-:W-:Y:S02]  /*2d80*/  IABS R159, R14 ;  /* 0x0000000e009f7213 */ /* 0x000fe40000000000 */
[----:B------:R-:W-:Y:S01]  /*2d90*/  STL [R1+0x4d58], R14 ;  /* 0x004d580e01007387 */ /* 0x000fe20000100800 */
[C---:B------:R-:W-:Y:S02]  /*2da0*/  IMAD R168, R252.reuse, R7, R13 ;  /* 0x00000007fca87224 */ /* 0x040fe400078e020d */
[----:B------:R-:W-:Y:S02]  /*2db0*/  IMAD R165, R252, R5, R165 ;  /* 0x00000005fca57224 */ /* 0x000fe400078e02a5 */
[----:B------:R-:W-:-:S02]  /*2dc0*/  VIADD R13, R10, 0x61 ;  /* 0x000000610a0d7836 */ /* 0x000fc40000000000 */
[----:B------:R-:W-:-:S03]  /*2dd0*/  IMAD.HI.U32 R5, R0, R11, RZ ;  /* 0x0000000b00057227 */ /* 0x000fc600078e00ff */
[----:B------:R1:W-:Y:S01]  /*2de0*/  STL [R1+0x4d54], R13 ;  /* 0x004d540d01007387 */ /* 0x0003e20000100800 */
[----:B------:R-:W-:-:S04]  /*2df0*/  IMAD.HI.U32 R7, R0, R163, RZ ;  /* 0x000000a300077227 */ /* 0x000fc800078e00ff */
[----:B------:R-:W-:Y:S02]  /*2e00*/  IMAD.MOV R3, RZ, RZ, -R3 ;  /* 0x000000ffff037224 */ /* 0x000fe400078e0a03 */
[----:B---3--:R-:W-:Y:S02]  /*2e10*/  VIADD R17, R10, 0x63 ;  /* 0x000000630a117836 */ /* 0x008fe40000000000 */
[----:B------:R-:W-:Y:S01]  /*2e20*/  IMAD.HI.U32 R4, R0, R161, RZ ;  /* 0x000000a100047227 */ /* 0x000fe200078e00ff */
[----:B-1----:R-:W-:-:S03]  /*2e30*/  IABS R13, R13 ;  /* 0x0000000d000d7213 */ /* 0x002fc60000000000 */
[----:B------:R-:W-:Y:S02]  /*2e40*/  IMAD.MOV R5, RZ, RZ, -R5 ;  /* 0x000000ffff057224 */ /* 0x000fe400078e0a05 */
[----:B------:R-:W-:Y:S02]  /*2e50*/  VIADD R15, R10, 0x65 ;  /* 0x000000650a0f7836 */ /* 0x000fe40000000000 */
[----:B------:R-:W-:-:S04]  /*2e60*/  IMAD.HI.U32 R6, R0, R159, RZ ;  /* 0x0000009f00067227 */ /* 0x000fc800078e00ff */
[----:B------:R-:W-:Y:S02]  /*2e70*/  IMAD.MOV R7, RZ, RZ, -R7 ;  /* 0x000000ffff077224 */ /* 0x000fe400078e0a07 */
        /* <DEDUP_REMOVED lines=8> */
[----:B------:R-:W-:Y:S01]  /*2f00*/  VIADD R16, R10, 0x64 ;  /* 0x000000640a107836 */ /* 0x000fe20000000000 */
[----:B------:R-:W-:Y:S01]  /*2f10*/  STL [R1+0x4d50], R18 ;  /* 0x004d501201007387 */ /* 0x000fe20000100800 */
[----:B------:R-:W-:-:S02]  /*2f20*/  IMAD R163, R252, R7, R163 ;  /* 0x00000007fca37224 */ /* 0x000fc400078e02a3 */
[----:B------:R-:W-:Y:S01]  /*2f30*/  IMAD.HI.U32 R7, R0, R13, RZ ;  /* 0x0000000d00077227 */ /* 0x000fe200078e00ff */
[----:B------:R-:W-:Y:S01]  /*2f40*/  IABS R155, R16 ;  /* 0x00000010009b7213 */ /* 0x000fe20000000000 */
[----:B------:R1:W-:Y:S02]  /*2f50*/  STL [R1+0x4d4c], R17 ;  /* 0x004d4c1101007387 */ /* 0x0003e40000100800 */
[----:B------:R-:W-:Y:S02]  /*2f60*/  IMAD R161, R252, R4, R161 ;  /* 0x00000004fca17224 */ /* 0x000fe400078e02a1 */
[----:B------:R-:W-:Y:S01]  /*2f70*/  VIADD R14, R10, 0x66 ;  /* 0x000000660a0e7836 */ /* 0x000fe20000000000 */
[----:B------:R2:W-:Y:S01]  /*2f80*/  STL [R1+0x4d48], R16 ;  /* 0x004d481001007387 */ /* 0x0005e20000100800 */
[----:B------:R-:W-:-:S03]  /*2f90*/  IMAD.HI.U32 R4, R0, R9, RZ ;  /* 0x0000000900047227 */ /* 0x000fc600078e00ff */
[----:B------:R3:W-:Y:S01]  /*2fa0*/  STL [R1+0x4d44], R15 ;  /* 0x004d440f01007387 */ /* 0x0007e20000100800 */
[----:B------:R-:W-:Y:S01]  /*2fb0*/  IMAD R159, R252, R6, R159 ;  /* 0x00000006fc9f7224 */ /* 0x000fe200078e029f */
[----:B------:R-:W-:Y:S01]  /*2fc0*/  IABS R153, R14 ;  /* 0x0000000e00997213 */ /* 0x000fe20000000000 */
[----:B------:R-:W-:Y:S01]  /*2fd0*/  IMAD.HI.U32 R6, R0, R11, RZ ;  /* 0x0000000b00067227 */ /* 0x000fe200078e00ff */
[----:B------:R4:W-:Y:S03]  /*2fe0*/  STL [R1+0x4d40], R14 ;  /* 0x004d400e01007387 */ /* 0x0009e60000100800 */
[----:B------:R-:W-:Y:S02]  /*2ff0*/  IMAD.MOV R7, RZ, RZ, -R7 ;  /* 0x000000ffff077224 */ /* 0x000fe400078e0a07 */
[----:B------:R-:W-:Y:S02]  /*3000*/  IMAD.MOV R4, RZ, RZ, -R4 ;  /* 0x000000ffff047224 */ /* 0x000fe400078e0a04 */
[----:B-1----:R-:W-:-:S02]  /*3010*/  VIADD R17, R10, 0x67 ;  /* 0x000000670a117836 */ /* 0x002fc40000000000 */
[----:B------:R-:W-:-:S03]  /*3020*/  IMAD.HI.U32 R3, R0, R157, RZ ;  /* 0x0000009d00037227 */ /* 0x000fc600078e00ff */
[----:B------:R-:W-:Y:S01]  /*3030*/  STL [R1+0x4d3c], R17 ;  /* 0x004d3c1101007387 */ /* 0x000fe20000100800 */
[C---:B--2---:R-:W-:Y:S02]  /*3040*/  VIADD R16, R10.reuse, 0x68 ;  /* 0x000000680a107836 */ /* 0x044fe40000000000 */
[----:B------:R-:W-:Y:S02]  /*3050*/  IMAD.MOV R6, RZ, RZ, -R6 ;  /* 0x000000ffff067224 */ /* 0x000fe400078e0a06 */
[----:B---3--:R-:W-:Y:S01]  /*3060*/  VIADD R15, R10, 0x69 ;  /* 0x000000690a0f7836 */ /* 0x008fe20000000000 */
[----:B------:R-:W-:Y:S01]  /*3070*/  STL [R1+0x4d38], R16 ;  /* 0x004d381001007387 */ /* 0x000fe20000100800 */
[----:B------:R-:W-:Y:S01]  /*3080*/  IMAD R158, R252, R7, R13 ;  /* 0x00000007fc9e7224 */ /* 0x000fe200078e020d */
[----:B------:R-:W-:Y:S01]  /*3090*/  IABS R151, R16 ;  /* 0x0000001000977213 */ /* 0x000fe20000000000 */
[----:B------:R-:W-:Y:S01]  /*30a0*/  IMAD.HI.U32 R5, R0, R155, RZ ;  /* 0x0000009b00057227 */ /* 0x000fe200078e00ff */
[----:B------:R-:W-:Y:S03]  /*30b0*/  STL [R1+0x4d34], R15 ;  /* 0x004d340f01007387 */ /* 0x000fe60000100800 */
[----:B----4-:R-:W-:-:S02]  /*30c0*/  VIADD R14, R10, 0x6a ;  /* 0x0000006a0a0e7836 */ /* 0x010fc40000000000 */
[----:B------:R-:W-:Y:S01]  /*30d0*/  IMAD R156, R252, R4, R9 ;  /* 0x00000004fc9c7224 */ /* 0x000fe200078e0209 */
[----:B------:R-:W-:Y:S01]  /*30e0*/  IABS R9, R17 ;  /* 0x0000001100097213 */ /* 0x000fe20000000000 */
[----:B------:R-:W-:Y:S01]  /*30f0*/  VIADD R13, R10, 0x6b ;  /* 0x0000006b0a0d7836 */ /* 0x000fe20000000000 */
[----:B------:R-:W-:Y:S01]  /*3100*/  STL [R1+0x4d30], R14 ;  /* 0x004d300e01007387 */ /* 0x000fe20000100800 */
[----:B------:R-:W-:Y:S01]  /*3110*/  IMAD.MOV R3, RZ, RZ, -R3 ;  /* 0x000000ffff037224 */ /* 0x000fe200078e0a03 */
[----:B------:R-:W-:Y:S01]  /*3120*/  IABS R149, R14 ;  /* 0x0000000e00957213 */ /* 0x000fe20000000000 */
[----:B------:R-:W-:Y:S01]  /*3130*/  IMAD.HI.U32 R7, R0, R153, RZ ;  /* 0x0000009900077227 */ /* 0x000fe200078e00ff */
[----:B------:R1:W-:Y:S03]  /*3140*/  STL [R1+0x4d2c], R13 ;  /* 0x004d2c0d01007387 */ /* 0x0003e60000100800 */
[----:B------:R-:W-:Y:S01]  /*3150*/  IMAD R154, R252, R6, R11 ;  /* 0x00000006fc9a7224 */ /* 0x000fe200078e020b */
[----:B------:R-:W-:Y:S01]  /*3160*/  IABS R11, R15 ;  /* 0x0000000f000b7213 */ /* 0x000fe20000000000 */
[----:B------:R-:W-:-:S02]  /*3170*/  IMAD.MOV R5, RZ, RZ, -R5 ;  /* 0x000000ffff057224 */ /* 0x000fc400078e0a05 */
[----:B------:R-:W-:Y:S02]  /*3180*/  IMAD R157, R252, R3, R157 ;  /* 0x00000003fc9d7224 */ /* 0x000fe400078e029d */
[----:B------:R-:W-:Y:S01]  /*3190*/  IMAD.MOV R7, RZ, RZ, -R7 ;  /* 0x000000ffff077224 */ /* 0x000fe200078e0a07 */
[----:B-1----:R-:W-:Y:S01]  /*31a0*/  IABS R13, R13 ;  /* 0x0000000d000d7213 */ /* 0x002fe20000000000 */
[----:B------:R-:W-:-:S04]  /*31b0*/  IMAD.HI.U32 R3, R0, R9, RZ ;  /* 0x0000000900037227 */ /* 0x000fc800078e00ff */
[----:B------:R-:W-:Y:S02]  /*31c0*/  VIADD R18, R10, 0x6c ;  /* 0x0000006c0a127836 */ /* 0x000fe40000000000 */
[----:B------:R-:W-:Y:S02]  /*31d0*/  IMAD R155, R252, R5, R155 ;  /* 0x00000005fc9b7224 */ /* 0x000fe400078e029b */
[----:B------:R-:W-:Y:S01]  /*31e0*/  IMAD.HI.U32 R5, R0, R11, RZ ;  /* 0x0000000b00057227 */ /* 0x000fe200078e00ff */
[----:B------:R-:W-:Y:S01]  /*31f0*/  IABS R147, R18 ;  /* 0x0000001200937213 */ /* 0x000fe20000000000 */
[----:B------:R-:W-:Y:S02]  /*3200*/  STL [R1+0x4d28], R18 ;  /* 0x004d281201007387 */ /* 0x000fe40000100800 */
[----:B------:R-:W-:Y:S02]  /*3210*/  VIADD R16, R10, 0x6e ;  /* 0x0000006e0a107836 */ /* 0x000fe40000000000 */
[----:B------:R-:W-:-:S02]  /*3220*/  IMAD R153, R252, R7, R153 ;  /* 0x00000007fc997224 */ /* 0x000fc400078e0299 */
[----:B------:R-:W-:Y:S01]  /*3230*/  IMAD.MOV R3, RZ, RZ, -R3 ;  /* 0x000000ffff037224 */ /* 0x000fe200078e0a03 */
[----:B------:R-:W-:Y:S01]  /*3240*/  IABS R145, R16 ;  /* 0x0000001000917213 */ /* 0x000fe20000000000 */
[----:B------:R-:W-:Y:S02]  /*3250*/  VIADD R17, R10, 0x6d ;  /* 0x0000006d0a117836 */ /* 0x000fe40000000000 */
[----:B------:R-:W-:-:S03]  /*3260*/  IMAD.HI.U32 R4, R0, R151, RZ ;  /* 0x0000009700047227 */ /* 0x000fc600078e00ff */
[----:B------:R1:W-:Y:S01]  /*3270*/  STL [R1+0x4d24], R17 ;  /* 0x004d241101007387 */ /* 0x0003e20000100800 */
[----:B------:R-:W-:-:S03]  /*3280*/  IMAD.HI.U32 R7, R0, R13, RZ ;  /* 0x0000000d00077227 */ /* 0x000fc600078e00ff */
[----:B------:R2:W-:Y:S01]  /*3290*/  STL [R1+0x4d20], R16 ;  /* 0x004d201001007387 */ /* 0x0005e20000100800 */
[----:B------:R-:W-:Y:S02]  /*32a0*/  IMAD.MOV R5, RZ, RZ, -R5 ;  /* 0x000000ffff057224 */ /* 0x000fe400078e0a05 */
[----:B------:R-:W-:Y:S02]  /*32b0*/  VIADD R15, R10, 0x6f ;  /* 0x0000006f0a0f7836 */ /* 0x000fe40000000000 */
[----:B------:R-:W-:-:S03]  /*32c0*/  IMAD.HI.U32 R6, R0, R149, RZ ;  /* 0x0000009500067227 */ /* 0x000fc600078e00ff */
[----:B------:R3:W-:Y:S01]  /*32d0*/  STL [R1+0x4d1c], R15 ;  /* 0x004d1c0f01007387 */ /* 0x0007e20000100800 */
[C---:B------:R-:W-:Y:S01]  /*32e0*/  IMAD R152, R252.reuse, R3, R9 ;  /* 0x00000003fc987224 */ /* 0x040fe200078e0209 */
[----:B------:R-:W-:Y:S01]  /*32f0*/  IABS R9, R17 ;  /* 0x0000001100097213 */ /* 0x000fe20000000000 */
[----:B------:R-:W-:Y:S02]  /*3300*/  IMAD.MOV R4, RZ, RZ, -R4 ;  /* 0x000000ffff047224 */ /* 0x000fe400078e0a04 */
[----:B------:R-:W-:Y:S02]  /*3310*/  IMAD.MOV R7, RZ, RZ, -R7 ;  /* 0x000000ffff077224 */ /* 0x000fe400078e0a07 */
[----:B------:R-:W-:Y:S01]  /*3320*/  IMAD R150, R252, R5, R11 ;  /* 0x00000005fc967224 */ /* 0x000fe200078e020b */
[----:B------:R-:W-:Y:S01]  /*3330*/  IABS R11, R15 ;  /* 0x0000000f000b7213 */ /* 0x000fe20000000000 */
[----:B------:R-:W-:-:S04]  /*3340*/  IMAD.HI.U32 R3, R0, R147, RZ ;  /* 0x0000009300037227 */ /* 0x000fc800078e00ff */
[----:B------:R-:W-:Y:S02]  /*3350*/  IMAD.MOV R6, RZ, RZ, -R6 ;  /* 0x000000ffff067224 */ /* 0x000fe400078e0a06 */
[----:B------:R-:W-:Y:S02]  /*3360*/  VIADD R14, R10, 0x70 ;  /* 0x000000700a0e7836 */ /* 0x000fe40000000000 */
[----:B------:R-:W-:-:S03]  /*3370*/  IMAD.HI.U32 R5, R0, R145, RZ ;  /* 0x0000009100057227 */ /* 0x000fc600078e00ff */
[----:B------:R4:W-:Y:S01]  /*3380*/  STL [R1+0x4d18], R14 ;  /* 0x004d180e01007387 */ /* 0x0009e20000100800 */
[C---:B------:R-:W-:Y:S01]  /*3390*/  IMAD R151, R252.reuse, R4, R151 ;  /* 0x00000004fc977224 */ /* 0x040fe200078e0297 */
[----:B------:R-:W-:Y:S01]  /*33a0*/  IABS R143, R14 ;  /* 0x0000000e008f7213 */ /* 0x000fe20000000000 */
[----:B------:R-:W-:Y:S02]  /*33b0*/  IMAD R148, R252, R7, R13 ;  /* 0x00000007fc947224 */ /* 0x000fe400078e020d */
[----:B------:R-:W-:-:S04]  /*33c0*/  IMAD.HI.U32 R4, R0, R9, RZ ;  /* 0x0000000900047227 */ /* 0x000fc800078e00ff */
[----:B------:R-:W-:Y:S02]  /*33d0*/  IMAD.MOV R3, RZ, RZ, -R3 ;  /* 0x000000ffff037224 */ /* 0x000fe400078e0a03 */
[C---:B-1----:R-:W-:Y:S02]  /*33e0*/  VIADD R17, R10.reuse, 0x71 ;  /* 0x000000710a117836 */ /* 0x042fe40000000000 */
[----:B------:R-:W-:Y:S02]  /*33f0*/  VIADD R13, R10, 0x75 ;  /* 0x000000750a0d7836 */ /* 0x000fe40000000000 */
[----:B------:R-:W-:Y:S01]  /*3400*/  IMAD R149, R252, R6, R149 ;  /* 0x00000006fc957224 */ /* 0x000fe200078e0295 */
[----:B------:R-:W-:Y:S01]  /*3410*/  STL [R1+0x4d10], R17 ;  /* 0x004d101101007387 */ /* 0x000fe20000100800 */
[----:B--2---:R-:W-:Y:S02]  /*3420*/  VIADD R16, R10, 0x72 ;  /* 0x000000720a107836 */ /* 0x004fe40000000000 */
[----:B------:R-:W-:-:S03]  /*3430*/  IMAD.HI.U32 R6, R0, R11, RZ ;  /* 0x0000000b00067227 */ /* 0x000fc600078e00ff */
[----:B------:R-:W-:Y:S01]  /*3440*/  STL [R1+0x4d0c], R16 ;  /* 0x004d0c1001007387 */ /* 0x000fe20000100800 */
[----:B------:R-:W-:Y:S01]  /*3450*/  IMAD.MOV R5, RZ, RZ, -R5 ;  /* 0x000000ffff057224 */ /* 0x000fe200078e0a05 */
[----:B------:R-:W-:Y:S01]  /*3460*/  IABS R141, R16 ;  /* 0x00000010008d7213 */ /* 0x000fe20000000000 */
[C---:B---3--:R-:W-:Y:S02]  /*3470*/  VIADD R15, R10.reuse, 0x73 ;  /* 0x000000730a0f7836 */ /* 0x048fe40000000000 */
[----:B----4-:R-:W-:Y:S02]  /*3480*/  VIADD R14, R10, 0x74 ;  /* 0x000000740a0e7836 */ /* 0x010fe40000000000 */
[----:B------:R-:W-:Y:S01]  /*3490*/  IMAD.MOV R4, RZ, RZ, -R4 ;  /* 0x000000ffff047224 */ /* 0x000fe200078e0a04 */
[----:B------:R1:W-:Y:S01]  /*34a0*/  STL [R1+0x4d08], R15 ;  /* 0x004d080f01007387 */ /* 0x0003e20000100800 */
[C---:B------:R-:W-:Y:S01]  /*34b0*/  IMAD R147, R252.reuse, R3, R147 ;  /* 0x00000003fc937224 */ /* 0x040fe200078e0293 */
[----:B------:R-:W-:Y:S01]  /*34c0*/  IABS R3, R13 ;  /* 0x0000000d00037213 */ /* 0x000fe20000000000 */
[----:B------:R-:W-:Y:S01]  /*34d0*/  IMAD.MOV R6, RZ, RZ, -R6 ;  /* 0x000000ffff067224 */ /* 0x000fe200078e0a06 */
[----:B------:R2:W-:Y:S01]  /*34e0*/  STL [R1+0x4d04], R14 ;  /* 0x004d040e01007387 */ /* 0x0005e20000100800 */
[C---:B------:R-:W-:Y:S01]  /*34f0*/  IMAD R145, R252.reuse, R5, R145 ;  /* 0x00000005fc917224 */ /* 0x040fe200078e0291 */
[----:B------:R-:W-:Y:S01]  /*3500*/  IABS R5, R15 ;  /* 0x0000000f00057213 */ /* 0x000fe20000000000 */
[----:B------:R-:W-:Y:S01]  /*3510*/  IMAD R146, R252, R4, R9 ;  /* 0x00000004fc927224 */ /* 0x000fe200078e0209 */
[----:B------:R-:W-:Y:S01]  /*3520*/  IABS R139, R14 ;  /* 0x0000000e008b7213 */ /* 0x000fe20000000000 */
[----:B------:R-:W-:Y:S01]  /*3530*/  IMAD.HI.U32 R7, R0, R143, RZ ;  /* 0x0000008f00077227 */ /* 0x000fe200078e00ff */
[----:B------:R3:W-:Y:S03]  /*3540*/  STL [R1+0x4d00], R13 ;  /* 0x004d000d01007387 */ /* 0x0007e60000100800 */
[----:B-1----:R-:W-:-:S02]  /*3550*/  VIADD R15, R10, 0x76 ;  /* 0x000000760a0f7836 */ /* 0x002fc40000000000 */
[C---:B--2---:R-:W-:Y:S02]  /*3560*/  VIADD R14, R10.reuse, 0x77 ;  /* 0x000000770a0e7836 */ /* 0x044fe40000000000 */
[----:B------:R-:W-:Y:S01]  /*3570*/  VIADD R9, R10, 0x7a ;  /* 0x0000007a0a097836 */ /* 0x000fe20000000000 */
[----:B------:R1:W-:Y:S01]  /*3580*/  STL [R1+0x4cfc], R15 ;  /* 0x004cfc0f01007387 */ /* 0x0003e20000100800 */
[----:B------:R-:W-:Y:S01]  /*3590*/  IMAD R144, R252, R6, R11 ;  /* 0x00000006fc907224 */ /* 0x000fe200078e020b */
[----:B------:R-:W-:Y:S01]  /*35a0*/  IABS R137, R15 ;  /* 0x0000000f00897213 */ /* 0x000fe20000000000 */
[----:B------:R-:W-:Y:S01]  /*35b0*/  IMAD.HI.U32 R138, R0, R3, RZ ;  /* 0x00000003008a7227 */ /* 0x000fe200078e00ff */
[----:B------:R2:W-:Y:S01]  /*35c0*/  STL [R1+0x4cf8], R14 ;  /* 0x004cf80e01007387 */ /* 0x0005e20000100800 */
[----:B------:R-:W-:Y:S02]  /*35d0*/  IABS R133, R9 ;  /* 0x0000000900857213 */ /* 0x000fe40000000000 */
[C---:B---3--:R-:W-:Y:S01]  /*35e0*/  VIADD R13, R10.reuse, 0x78 ;  /* 0x000000780a0d7836 */ /* 0x048fe20000000000 */
[----:B------:R-:W-:Y:S01]  /*35f0*/  IABS R136, R14 ;  /* 0x0000000e00887213 */ /* 0x000fe20000000000 */
[----:B------:R-:W-:-:S02]  /*3600*/  VIADD R11, R10, 0x79 ;  /* 0x000000790a0b7836 */ /* 0x000fc40000000000 */
[----:B------:R-:W-:Y:S01]  /*3610*/  IMAD.MOV R7, RZ, RZ, -R7 ;  /* 0x000000ffff077224 */ /* 0x000fe200078e0a07 */
[----:B------:R-:W-:Y:S01]  /*3620*/  STL [R1+0x4cf4], R13 ;  /* 0x004cf40d01007387 */ /* 0x000fe20000100800 */
[----:B------:R-:W-:Y:S01]  /*3630*/  IMAD.MOV R138, RZ, RZ, -R138 ;  /* 0x000000ffff8a7224 */ /* 0x000fe200078e0a8a */
[----:B------:R-:W-:Y:S01]  /*3640*/  IABS R135, R13 ;  /* 0x0000000d00877213 */ /* 0x000fe20000000000 */
[----:B------:R-:W-:Y:S01]  /*3650*/  IMAD R143, R252, R7, R143 ;  /* 0x00000007fc8f7224 */ /* 0x000fe200078e028f */
[----:B------:R-:W-:Y:S01]  /*3660*/  STL [R1+0x4cf0], R11 ;  /* 0x004cf00b01007387 */ /* 0x000fe20000100800 */
[----:B-1----:R-:W-:Y:S01]  /*3670*/  VIADD R15, R10, 0x7b ;  /* 0x0000007b0a0f7836 */ /* 0x002fe20000000000 */
[----:B------:R-:W-:Y:S01]  /*3680*/  IABS R7, R17 ;  /* 0x0000001100077213 */ /* 0x000fe20000000000 */
[----:B------:R-:W-:Y:S01]  /*3690*/  IMAD.HI.U32 R6, R0, R141, RZ ;  /* 0x0000008d00067227 */ /* 0x000fe200078e00ff */
[----:B------:R1:W-:Y:S01]  /*36a0*/  STL [R1+0x4cec], R9 ;  /* 0x004cec0901007387 */ /* 0x0003e20000100800 */
[----:B------:R-:W-:-:S02]  /*36b0*/  IABS R134, R11 ;  /* 0x0000000b00867213 */ /* 0x000fc40000000000 */
[----:B------:R-:W-:Y:S01]  /*36c0*/  IMAD R138, R252, R138, R3 ;  /* 0x0000008afc8a7224 */ /* 0x000fe200078e0203 */
[----:B------:R3:W-:Y:S01]  /*36d0*/  STL [R1+0x4ce8], R15 ;  /* 0x004ce80f01007387 */ /* 0x0007e20000100800 */
[----:B--2---:R-:W-:Y:S01]  /*36e0*/  VIADD R14, R10, 0x7c ;  /* 0x0000007c0a0e7836 */ /* 0x004fe20000000000 */
[----:B------:R-:W-:Y:S01]  /*36f0*/  IABS R132, R15 ;  /* 0x0000000f00847213 */ /* 0x000fe20000000000 */
[----:B------:R-:W-:-:S03]  /*3700*/  IMAD.HI.U32 R140, R0, R5, RZ ;  /* 0x00000005008c7227 */ /* 0x000fc600078e00ff */
[----:B------:R2:W-:Y:S01]  /*3710*/  STL [R1+0x4ce4], R14 ;  /* 0x004ce40e01007387 */ /* 0x0005e20000100800 */
[----:B-1----:R-:W-:Y:S01]  /*3720*/  VIADD R9, R10, 0x7f ;  /* 0x0000007f0a097836 */ /* 0x002fe20000000000 */
[----:B------:R-:W-:Y:S01]  /*3730*/  IABS R131, R14 ;  /* 0x0000000e00837213 */ /* 0x000fe20000000000 */
[----:B------:R-:W-:-:S03]  /*3740*/  IMAD.HI.U32 R3, R0, R133, RZ ;  /* 0x0000008500037227 */ /* 0x000fc600078e00ff */
[----:B------:R-:W-:Y:S01]  /*3750*/  IABS R128, R9 ;  /* 0x0000000900807213 */ /* 0x000fe20000000000 */
[C---:B------:R-:W-:Y:S02]  /*3760*/  VIADD R13, R10.reuse, 0x7d ;  /* 0x0000007d0a0d7836 */ /* 0x040fe40000000000 */
[----:B------:R-:W-:Y:S02]  /*3770*/  VIADD R11, R10, 0x7e ;  /* 0x0000007e0a0b7836 */ /* 0x000fe40000000000 */
[C---:B------:R-:W-:Y:S01]  /*3780*/  IMAD.HI.U32 R4, R0.reuse, R139, RZ ;  /* 0x0000008b00047227 */ /* 0x040fe200078e00ff */
[----:B------:R-:W-:Y:S01]  /*3790*/  STL [R1+0x4ce0], R13 ;  /* 0x004ce00d01007387 */ /* 0x000fe20000100800 */
[----:B------:R-:W-:Y:S02]  /*37a0*/  IABS R130, R13 ;  /* 0x0000000d00827213 */ /* 0x000fe40000000000 */
[----:B------:R-:W-:Y:S01]  /*37b0*/  IMAD.MOV R6, RZ, RZ, -R6 ;  /* 0x000000ffff067224 */ /* 0x000fe200078e0a06 */
[----:B------:R-:W-:Y:S01]  /*37c0*/  STL [R1+0x4cdc], R11 ;  /* 0x004cdc0b01007387 */ /* 0x000fe20000100800 */
[----:B------:R-:W-:Y:S01]  /*37d0*/  IMAD.HI.U32 R142, R0, R7, RZ ;  /* 0x00000007008e7227 */ /* 0x000fe200078e00ff */
[----:B------:R-:W-:-:S02]  /*37e0*/  IABS R129, R11 ;  /* 0x0000000b00817213 */ /* 0x000fc40000000000 */
[----:B------:R1:W-:Y:S01]  /*37f0*/  STL [R1+0x4cd8], R9 ;  /* 0x004cd80901007387 */ /* 0x0003e20000100800 */
[----:B------:R-:W-:Y:S02]  /*3800*/  IMAD.MOV R140, RZ, RZ, -R140 ;  /* 0x000000ffff8c7224 */ /* 0x000fe400078e0a8c */
[----:B------:R-:W-:Y:S02]  /*3810*/  IMAD.MOV R3, RZ, RZ, -R3 ;  /* 0x000000ffff037224 */ /* 0x000fe400078e0a03 */
[----:B------:R-:W-:Y:S02]  /*3820*/  IMAD.MOV R4, RZ, RZ, -R4 ;  /* 0x000000ffff047224 */ /* 0x000fe400078e0a04 */
[----:B------:R-:W-:Y:S02]  /*3830*/  IMAD R141, R252, R6, R141 ;  /* 0x00000006fc8d7224 */ /* 0x000fe400078e028d */
[----:B---3--:R-:W-:Y:S02]  /*3840*/  VIADD R15, R10, 0x80 ;  /* 0x000000800a0f7836 */ /* 0x008fe40000000000 */
[----:B------:R-:W-:-:S02]  /*3850*/  IMAD.MOV R142, RZ, RZ, -R142 ;  /* 0x000000ffff8e7224 */ /* 0x000fc400078e0a8e */
[----:B------:R-:W-:Y:S01]  /*3860*/  IMAD R140, R252, R140, R5 ;  /* 0x0000008cfc8c7224 */ /* 0x000fe200078e0205 */
[----:B------:R3:W-:Y:S01]  /*3870*/  STL [R1+0x4cd4], R15 ;  /* 0x004cd40f01007387 */ /* 0x0007e20000100800 */
[----:B------:R-:W-:Y:S01]  /*3880*/  IMAD.HI.U32 R6, R0, R136, RZ ;  /* 0x0000008800067227 */ /* 0x000fe200078e00ff */
[----:B------:R-:W-:-:S03]  /*3890*/  IABS R127, R15 ;  /* 0x0000000f007f7213 */ /* 0x000fc60000000000 */
[----:B------:R-:W-:Y:S02]  /*38a0*/  IMAD R133, R252, R3, R133 ;  /* 0x00000003fc857224 */ /* 0x000fe400078e0285 */
[C---:B--2---:R-:W-:Y:S02]  /*38b0*/  VIADD R14, R10.reuse, 0x81 ;  /* 0x000000810a0e7836 */ /* 0x044fe40000000000 */
[----:B-1----:R-:W-:Y:S02]  /*38c0*/  VIADD R9, R10, 0x84 ;  /* 0x000000840a097836 */ /* 0x002fe40000000000 */
[C---:B------:R-:W-:Y:S01]  /*38d0*/  IMAD.HI.U32 R5, R0.reuse, R135, RZ ;  /* 0x0000008700057227 */ /* 0x040fe200078e00ff */
[----:B------:R1:W-:Y:S01]  /*38e0*/  STL [R1+0x4cd0], R14 ;  /* 0x004cd00e01007387 */ /* 0x0003e20000100800 */
[----:B------:R-:W-:Y:S02]  /*38f0*/  IABS R126, R14 ;  /* 0x0000000e007e7213 */ /* 0x000fe40000000000 */
[----:B------:R-:W-:Y:S01]  /*3900*/  IMAD.HI.U32 R3, R0, R128, RZ ;  /* 0x0000008000037227 */ /* 0x000fe200078e00ff */
[----:B------:R-:W-:-:S03]  /*3910*/  IABS R123, R9 ;  /* 0x00000009007b7213 */ /* 0x000fc60000000000 */
[----:B------:R-:W-:Y:S02]  /*3920*/  VIADD R13, R10, 0x82 ;  /* 0x000000820a0d7836 */ /* 0x000fe40000000000 */
[----:B------:R-:W-:Y:S02]  /*3930*/  IMAD R139, R252, R4, R139 ;  /* 0x00000004fc8b7224 */ /* 0x000fe400078e028b */
[----:B------:R-:W-:Y:S01]  /*3940*/  VIADD R11, R10, 0x83 ;  /* 0x000000830a0b7836 */ /* 0x000fe20000000000 */
[----:B------:R-:W-:Y:S01]  /*3950*/  STL [R1+0x4ccc], R13 ;  /* 0x004ccc0d01007387 */ /* 0x000fe20000100800 */
[----:B------:R-:W-:Y:S01]  /*3960*/  IMAD.HI.U32 R4, R0, R134, RZ ;  /* 0x0000008600047227 */ /* 0x000fe200078e00ff */
[----:B------:R-:W-:Y:S02]  /*3970*/  IABS R125, R13 ;  /* 0x0000000d007d7213 */ /* 0x000fe40000000000 */
[----:B------:R-:W-:Y:S01]  /*3980*/  STL [R1+0x4cc8], R11 ;  /* 0x004cc80b01007387 */ /* 0x000fe20000100800 */
[----:B------:R-:W-:Y:S01]  /*3990*/  IMAD R142, R252, R142, R7 ;  /* 0x0000008efc8e7224 */ /* 0x000fe200078e0207 */
[----:B------:R-:W-:Y:S01]  /*39a0*/  IABS R124, R11 ;  /* 0x0000000b007c7213 */ /* 0x000fe20000000000 */
[----:B------:R-:W-:Y:S01]  /*39b0*/  IMAD.MOV R6, RZ, RZ, -R6 ;  /* 0x000000ffff067224 */ /* 0x000fe200078e0a06 */
[----:B------:R2:W-:Y:S01]  /*39c0*/  STL [R1+0x4cc4], R9 ;  /* 0x004cc40901007387 */ /* 0x0005e20000100800 */
[----:B------:R-:W-:-:S04]  /*39d0*/  IMAD.HI.U32 R7, R0, R137, RZ ;  /* 0x0000008900077227 */ /* 0x000fc800078e00ff */
        /* <DEDUP_REMOVED lines=11> */
[C---:B-1----:R-:W-:Y:S02]  /*3a90*/  VIADD R14, R10.reuse, 0x86 ;  /* 0x000000860a0e7836 */ /* 0x042fe40000000000 */
[----:B--2---:R-:W-:Y:S02]  /*3aa0*/  VIADD R9, R10, 0x89 ;  /* 0x000000890a097836 */ /* 0x004fe40000000000 */
        /* <DEDUP_REMOVED lines=504> */
[----:B------:R-:W-:Y:S01]  /*5a30*/  STL [R1+0x4f34], R15 ;  /* 0x004f340f01007387 */ /* 0x000fe20000100800 */
[----:B------:R-:W-:Y:S01]  /*5a40*/  IMAD.HI.U32 R6, R0, R46, RZ ;  /* 0x0000002e00067227 */ /* 0x000fe200078e00ff */
[----:B------:R-:W-:-:S03]  /*5a50*/  IABS R37, R15 ;  /* 0x0000000f00257213 */ /* 0x000fc60000000000 */
[----:B------:R-:W-:Y:S02]  /*5a60*/  IMAD R43, R252, R3, R43 ;  /* 0x00000003fc2b7224 */ /* 0x000fe400078e022b */
[C---:B-1----:R-:W-:Y:S02]  /*5a70*/  VIADD R14, R10.reuse, 0xdb ;  /* 0x000000db0a0e7836 */ /* 0x042fe40000000000 */
[----:B--2---:R-:W-:Y:S02]  /*5a80*/  VIADD R9, R10, 0xde ;  /* 0x000000de0a097836 */ /* 0x004fe40000000000 */
[C---:B------:R-:W-:Y:S01]  /*5a90*/  IMAD.HI.U32 R5, R0.reuse, R45, RZ ;  /* 0x0000002d00057227 */ /* 0x040fe200078e00ff */
[----:B------:R-:W-:Y:S01]  /*5aa0*/  STL [R1+0x4f3c], R14 ;  /* 0x004f3c0e01007387 */ /* 0x000fe20000100800 */
        /* <DEDUP_REMOVED lines=18> */
[C---:B------:R-:W-:Y:S02]  /*5bd0*/  IMAD R46, R252.reuse, R6, R46 ;  /* 0x00000006fc2e7224 */ /* 0x040fe400078e022e */
[----:B------:R-:W-:Y:S02]  /*5be0*/  IMAD.MOV R7, RZ, RZ, -R7 ;  /* 0x000000ffff077224 */ /* 0x000fe400078e0a07 */
[----:B------:R-:W-:-:S02]  /*5bf0*/  IMAD R45, R252, R5, R45 ;  /* 0x00000005fc2d7224 */ /* 0x000fc400078e022d */
[----:B------:R-:W-:-:S04]  /*5c00*/  IMAD.HI.U32 R6, R0, R41, RZ ;  /* 0x0000002900067227 */ /* 0x000fc800078e00ff */
[----:B------:R-:W-:Y:S02]  /*5c10*/  IMAD R38, R252, R3, R38 ;  /* 0x00000003fc267224 */ /* 0x000fe400078e0226 */
[----:B-1----:R-:W-:Y:S02]  /*5c20*/  VIADD R9, R10, 0xe3 ;  /* 0x000000e30a097836 */ /* 0x002fe40000000000 */
[----:B------:R-:W-:-:S03]  /*5c30*/  IMAD.HI.U32 R5, R0, R40, RZ ;  /* 0x0000002800057227 */ /* 0x000fc600078e00ff */
[----:B------:R-:W-:Y:S01]  /*5c40*/  IABS R28, R9 ;  /* 0x00000009001c7213 */ /* 0x000fe20000000000 */
[----:B------:R-:W-:-:S04]  /*5c50*/  IMAD.HI.U32 R3, R0, R33, RZ ;  /* 0x0000002100037227 */ /* 0x000fc800078e00ff */
[----:B------:R-:W-:Y:S02]  /*5c60*/  IMAD R44, R252, R4, R44 ;  /* 0x00000004fc2c7224 */ /* 0x000fe400078e022c */
[----:B------:R-:W-:-:S04]  /*5c70*/  IMAD.HI.U32 R4, R0, R39, RZ ;  /* 0x0000002700047227 */ /* 0x000fc800078e00ff */
[----:B------:R-:W-:Y:S02]  /*5c80*/  IMAD R47, R252, R7, R47 ;  /* 0x00000007fc2f7224 */ /* 0x000fe400078e022f */
[----:B------:R-:W-:Y:S02]  /*5c90*/  IMAD.MOV R6, RZ, RZ, -R6 ;  /* 0x000000ffff067224 */ /* 0x000fe400078e0a06 */
[----:B------:R-:W-:-:S04]  /*5ca0*/  IMAD.HI.U32 R7, R0, R42, RZ ;  /* 0x0000002a00077227 */ /* 0x000fc800078e00ff */
[----:B------:R-:W-:Y:S02]  /*5cb0*/  IMAD.MOV R5, RZ, RZ, -R5 ;  /* 0x000000ffff057224 */ /* 0x000fe400078e0a05 */
[----:B------:R-:W-:Y:S02]  /*5cc0*/  IMAD.MOV R3, RZ, RZ, -R3 ;  /* 0x000000ffff037224 */ /* 0x000fe400078e0a03 */
[----:B------:R-:W-:Y:S02]  /*5cd0*/  IMAD.MOV R4, RZ, RZ, -R4 ;  /* 0x000000ffff047224 */ /* 0x000fe400078e0a04 */
[----:B------:R-:W-:Y:S02]  /*5ce0*/  IMAD R41, R252, R6, R41 ;  /* 0x00000006fc297224 */ /* 0x000fe400078e0229 */
[----:B------:R-:W-:Y:S02]  /*5cf0*/  VIADD R14, R10, 0xe0 ;  /* 0x000000e00a0e7836 */ /* 0x000fe40000000000 */
[----:B------:R-:W-:-:S02]  /*5d00*/  IMAD.MOV R7, RZ, RZ, -R7 ;  /* 0x000000ffff077224 */ /* 0x000fc400078e0a07 */
[----:B------:R-:W-:Y:S01]  /*5d10*/  IMAD R40, R252, R5, R40 ;  /* 0x00000005fc287224 */ /* 0x000fe200078e0228 */
[----:B------:R-:W-:Y:S01]  /*5d20*/  IABS R31, R14 ;  /* 0x0000000e001f7213 */ /* 0x000fe20000000000 */
[----:B------:R-:W-:-:S04]  /*5d30*/  IMAD.HI.U32 R6, R0, R36, RZ ;  /* 0x0000002400067227 */ /* 0x000fc800078e00ff */
[----:B------:R-:W-:Y:S02]  /*5d40*/  IMAD R33, R252, R3, R33 ;  /* 0x00000003fc217224 */ /* 0x000fe400078e0221 */
[C---:B------:R-:W-:Y:S02]  /*5d50*/  VIADD R15, R10.reuse, 0xdf ;  /* 0x000000df0a0f7836 */ /* 0x040fe40000000000 */
[----:B------:R-:W-:Y:S02]  /*5d60*/  VIADD R13, R10, 0xe1 ;  /* 0x000000e10a0d7836 */ /* 0x000fe40000000000 */
[C---:B------:R-:W-:Y:S01]  /*5d70*/  IMAD.HI.U32 R5, R0.reuse, R35, RZ ;  /* 0x0000002300057227 */ /* 0x040fe200078e00ff */
[----:B------:R-:W-:Y:S01]  /*5d80*/  STL [R1+0x4f48], R15 ;  /* 0x004f480f01007387 */ /* 0x000fe20000100800 */
[----:B------:R-:W-:Y:S02]  /*5d90*/  IABS R32, R15 ;  /* 0x0000000f00207213 */ /* 0x000fe40000000000 */
[----:B------:R-:W-:Y:S01]  /*5da0*/  IMAD.HI.U32 R3, R0, R28, RZ ;  /* 0x0000001c00037227 */ /* 0x000fe200078e00ff */
[----:B------:R-:W-:Y:S01]  /*5db0*/  IABS R30, R13 ;  /* 0x0000000d001e7213 */ /* 0x000fe20000000000 */
[----:B------:R-:W-:Y:S02]  /*5dc0*/  STL [R1+0x4f50], R14 ;  /* 0x004f500e01007387 */ /* 0x000fe40000100800 */
[----:B------:R-:W-:-:S02]  /*5dd0*/  IMAD R39, R252, R4, R39 ;  /* 0x00000004fc277224 */ /* 0x000fc400078e0227 */
[----:B------:R-:W-:Y:S01]  /*5de0*/  VIADD R11, R10, 0xe2 ;  /* 0x000000e20a0b7836 */ /* 0x000fe20000000000 */
[----:B------:R1:W-:Y:S01]  /*5df0*/  STL [R1+0x4f54], R13 ;  /* 0x004f540d01007387 */ /* 0x0003e20000100800 */
[----:B------:R-:W-:-:S03]  /*5e00*/  IMAD.HI.U32 R4, R0, R34, RZ ;  /* 0x0000002200047227 */ /* 0x000fc600078e00ff */
[----:B------:R-:W-:Y:S01]  /*5e10*/  IABS R29, R11 ;  /* 0x0000000b001d7213 */ /* 0x000fe20000000000 */
[----:B------:R-:W-:Y:S01]  /*5e20*/  IMAD R42, R252, R7, R42 ;  /* 0x00000007fc2a7224 */ /* 0x000fe200078e022a */
[----:B------:R2:W-:Y:S01]  /*5e30*/  STL [R1+0x4f58], R11 ;  /* 0x004f580b01007387 */ /* 0x0005e20000100800 */
[----:B------:R-:W-:Y:S02]  /*5e40*/  IMAD.MOV R6, RZ, RZ, -R6 ;  /* 0x000000ffff067224 */ /* 0x000fe400078e0a06 */
[----:B------:R-:W-:Y:S01]  /*5e50*/  IMAD.HI.U32 R7, R0, R37, RZ ;  /* 0x0000002500077227 */ /* 0x000fe200078e00ff */
[----:B------:R3:W-:Y:S03]  /*5e60*/  STL [R1+0x4f5c], R9 ;  /* 0x004f5c0901007387 */ /* 0x0007e60000100800 */
[----:B------:R-:W-:Y:S02]  /*5e70*/  IMAD.MOV R5, RZ, RZ, -R5 ;  /* 0x000000ffff057224 */ /* 0x000fe400078e0a05 */
[----:B------:R-:W-:-:S02]  /*5e80*/  IMAD.MOV R3, RZ, RZ, -R3 ;  /* 0x000000ffff037224 */ /* 0x000fc400078e0a03 */
[----:B------:R-:W-:Y:S02]  /*5e90*/  IMAD.MOV R4, RZ, RZ, -R4 ;  /* 0x000000ffff047224 */ /* 0x000fe400078e0a04 */
[----:B------:R-:W-:Y:S02]  /*5ea0*/  IMAD R36, R252, R6, R36 ;  /* 0x00000006fc247224 */ /* 0x000fe400078e0224 */
[----:B-1----:R-:W-:Y:S02]  /*5eb0*/  VIADD R13, R10, 0xe5 ;  /* 0x000000e50a0d7836 */ /* 0x002fe40000000000 */
[----:B------:R-:W-:Y:S02]  /*5ec0*/  IMAD.MOV R7, RZ, RZ, -R7 ;  /* 0x000000ffff077224 */ /* 0x000fe400078e0a07 */
[----:B------:R-:W-:Y:S01]  /*5ed0*/  IMAD R35, R252, R5, R35 ;  /* 0x00000005fc237224 */ /* 0x000fe200078e0223 */
[----:B------:R-:W-:Y:S01]  /*5ee0*/  IABS R26, R13 ;  /* 0x0000000d001a7213 */ /* 0x000fe20000000000 */
[----:B------:R-:W-:-:S04]  /*5ef0*/  IMAD.HI.U32 R6, R0, R31, RZ ;  /* 0x0000001f00067227 */ /* 0x000fc800078e00ff */
[----:B------:R-:W-:Y:S02]  /*5f00*/  IMAD R28, R252, R3, R28 ;  /* 0x00000003fc1c7224 */ /* 0x000fe400078e021c */
[----:B--2---:R-:W-:Y:S02]  /*5f10*/  VIADD R11, R10, 0xe6 ;  /* 0x000000e60a0b7836 */ /* 0x004fe40000000000 */
[----:B------:R-:W-:-:S03]  /*5f20*/  IMAD.HI.U32 R5, R0, R30, RZ ;  /* 0x0000001e00057227 */ /* 0x000fc600078e00ff */
[----:B------:R-:W-:Y:S01]  /*5f30*/  IABS R25, R11 ;  /* 0x0000000b00197213 */ /* 0x000fe20000000000 */
[C---:B------:R-:W-:Y:S02]  /*5f40*/  VIADD R14, R10.reuse, 0xe4 ;  /* 0x000000e40a0e7836 */ /* 0x040fe40000000000 */
[----:B------:R-:W-:Y:S02]  /*5f50*/  VIADD R3, R10, 0xe8 ;  /* 0x000000e80a037836 */ /* 0x000fe40000000000 */
[----:B------:R-:W-:Y:S01]  /*5f60*/  IMAD R34, R252, R4, R34 ;  /* 0x00000004fc227224 */ /* 0x000fe200078e0222 */
[----:B------:R-:W-:Y:S01]  /*5f70*/  STL [R1+0x4f60], R14 ;  /* 0x004f600e01007387 */ /* 0x000fe20000100800 */
[----:B---3--:R-:W-:Y:S01]  /*5f80*/  VIADD R9, R10, 0xe7 ;  /* 0x000000e70a097836 */ /* 0x008fe20000000000 */
[----:B------:R-:W-:Y:S01]  /*5f90*/  IABS R23, R3 ;  /* 0x0000000300177213 */ /* 0x000fe20000000000 */
[----:B------:R-:W-:Y:S01]  /*5fa0*/  IMAD.HI.U32 R4, R0, R29, RZ ;  /* 0x0000001d00047227 */ /* 0x000fe200078e00ff */
[----:B------:R-:W-:Y:S01]  /*5fb0*/  STL [R1+0x4f68], R13 ;  /* 0x004f680d01007387 */ /* 0x000fe20000100800 */
[----:B------:R-:W-:-:S02]  /*5fc0*/  IABS R27, R14 ;  /* 0x0000000e001b7213 */ /* 0x000fc40000000000 */
[----:B------:R-:W-:Y:S01]  /*5fd0*/  IMAD R37, R252, R7, R37 ;  /* 0x00000007fc257224 */ /* 0x000fe200078e0225 */
[----:B------:R-:W-:Y:S01]  /*5fe0*/  IABS R24, R9 ;  /* 0x0000000900187213 */ /* 0x000fe20000000000 */
[----:B------:R-:W-:Y:S01]  /*5ff0*/  IMAD.MOV R6, RZ, RZ, -R6 ;  /* 0x000000ffff067224 */ /* 0x000fe200078e0a06 */
[----:B------:R-:W-:Y:S01]  /*6000*/  STL [R1+0x4f70], R11 ;  /* 0x004f700b01007387 */ /* 0x000fe20000100800 */
[----:B------:R-:W-:-:S03]  /*6010*/  IMAD.HI.U32 R7, R0, R32, RZ ;  /* 0x0000002000077227 */ /* 0x000fc600078e00ff */
[----:B------:R1:W-:Y:S01]  /*6020*/  STL [R1+0x4f84], R9 ;  /* 0x004f840901007387 */ /* 0x0003e20000100800 */
[----:B------:R-:W-:Y:S02]  /*6030*/  IMAD.MOV R5, RZ, RZ, -R5 ;  /* 0x000000ffff057224 */ /* 0x000fe400078e0a05 */
[----:B------:R-:W-:Y:S01]  /*6040*/  IMAD.MOV R4, RZ, RZ, -R4 ;  /* 0x000000ffff047224 */ /* 0x000fe200078e0a04 */
[----:B------:R2:W-:Y:S01]  /*6050*/  STL [R1+0x4f90], R3 ;  /* 0x004f900301007387 */ /* 0x0005e20000100800 */
[C---:B------:R-:W-:Y:S02]  /*6060*/  IMAD R31, R252.reuse, R6, R31 ;  /* 0x00000006fc1f7224 */ /* 0x040fe400078e021f */
[----:B------:R-:W-:Y:S02]  /*6070*/  IMAD.MOV R7, RZ, RZ, -R7 ;  /* 0x000000ffff077224 */ /* 0x000fe400078e0a07 */
[----:B------:R-:W-:Y:S01]  /*6080*/  IMAD R30, R252, R5, R30 ;  /* 0x00000005fc1e7224 */ /* 0x000fe200078e021e */
[----:B-1----:R-:W1:Y:S01]  /*6090*/  S2R R9, SR_TID.X ;  /* 0x0000000000097919 */ /* 0x002e620000002100 */
[----:B------:R-:W-:-:S04]  /*60a0*/  IMAD.HI.U32 R6, R0, R26, RZ ;  /* 0x0000001a00067227 */ /* 0x000fc800078e00ff */
[----:B------:R-:W-:-:S04]  /*60b0*/  IMAD.HI.U32 R5, R0, R25, RZ ;  /* 0x0000001900057227 */ /* 0x000fc800078e00ff */
[----:B------:R-:W-:Y:S02]  /*60c0*/  IMAD R29, R252, R4, R29 ;  /* 0x00000004fc1d7224 */ /* 0x000fe400078e021d */
[----:B--2---:R-:W-:-:S04]  /*60d0*/  IMAD.HI.U32 R3, R0, R23, RZ ;  /* 0x0000001700037227 */ /* 0x004fc800078e00ff */
        /* <DEDUP_REMOVED lines=11> */
[----:B------:R-:W-:Y:S01]  /*6190*/  STL [R1+0x4f8c], R11 ;  /* 0x004f8c0b01007387 */ /* 0x000fe20000100800 */
[----:B------:R-:W-:Y:S01]  /*61a0*/  VIADD R6, R10, 0xea ;  /* 0x000000ea0a067836 */ /* 0x000fe20000000000 */
[----:B------:R-:W-:Y:S01]  /*61b0*/  IABS R22, R11 ;  /* 0x0000000b00167213 */ /* 0x000fe20000000000 */
[----:B------:R-:W-:Y:S02]  /*61c0*/  IMAD R23, R252, R3, R23 ;  /* 0x00000003fc177224 */ /* 0x000fe400078e0217 */
[----:B------:R-:W-:Y:S01]  /*61d0*/  VIADD R5, R10, 0xeb ;  /* 0x000000eb0a057836 */ /* 0x000fe20000000000 */
[----:B------:R-:W-:Y:S01]  /*61e0*/  STL [R1+0x4f98], R6 ;  /* 0x004f980601007387 */ /* 0x000fe20000100800 */
[----:B------:R-:W-:Y:S01]  /*61f0*/  IMAD R24, R252, R4, R24 ;  /* 0x00000004fc187224 */ /* 0x000fe200078e0218 */
[----:B------:R-:W-:Y:S01]  /*6200*/  IABS R21, R6 ;  /* 0x0000000600157213 */ /* 0x000fe20000000000 */
[C---:B------:R-:W-:Y:S01]  /*6210*/  VIADD R3, R10.reuse, 0xec ;  /* 0x000000ec0a037836 */ /* 0x040fe20000000000 */
[----:B------:R-:W-:Y:S01]  /*6220*/  STL [R1+0x4fa0], R5 ;  /* 0x004fa00501007387 */ /* 0x000fe20000100800 */
[----:B------:R-:W-:Y:S01]  /*6230*/  VIADD R4, R10, 0xed ;  /* 0x000000ed0a047836 */ /* 0x000fe20000000000 */
[----:B------:R-:W-:Y:S01]  /*6240*/  IABS R20, R5 ;  /* 0x0000000500147213 */ /* 0x000fe20000000000 */
[----:B------:R-:W-:Y:S01]  /*6250*/  IMAD R27, R252, R7, R27 ;  /* 0x00000007fc1b7224 */ /* 0x000fe200078e021b */
[----:B------:R2:W-:Y:S01]  /*6260*/  STL [R1+0x4fac], R3 ;  /* 0x004fac0301007387 */ /* 0x0005e20000100800 */
[----:B------:R-:W-:Y:S01]  /*6270*/  VIADD R7, R10, 0xee ;  /* 0x000000ee0a077836 */ /* 0x000fe20000000000 */
[----:B------:R-:W-:-:S02]  /*6280*/  IABS R19, R3 ;  /* 0x0000000300137213 */ /* 0x000fc40000000000 */
[----:B------:R3:W-:Y:S01]  /*6290*/  STL [R1+0x4fb8], R4 ;  /* 0x004fb80401007387 */ /* 0x0007e20000100800 */
[----:B------:R-:W-:-:S03]  /*62a0*/  IABS R18, R4 ;  /* 0x0000000400127213 */ /* 0x000fc60000000000 */
[----:B------:R-:W4:Y:S01]  /*62b0*/  LDL.LU R244, [R1+0x30] ;  /* 0x0000300001f47983 */ /* 0x000f220000300800 */
[----:B--2---:R-:W-:-:S03]  /*62c0*/  IMAD.HI.U32 R3, R0, R22, RZ ;  /* 0x0000001600037227 */ /* 0x004fc600078e00ff */
[----:B------:R-:W-:Y:S04]  /*62d0*/  STL [R1+0x4fbc], R7 ;  /* 0x004fbc0701007387 */ /* 0x000fe80000100800 */
[----:B------:R-:W2:Y:S01]  /*62e0*/  LDL.LU R245, [R1+0x2c] ;  /* 0x00002c0001f57983 */ /* 0x000ea20000300800 */
[----:B------:R-:W-:Y:S02]  /*62f0*/  IMAD.MOV R3, RZ, RZ, -R3 ;  /* 0x000000ffff037224 */ /* 0x000fe400078e0a03 */
[----:B------:R-:W-:-:S04]  /*6300*/  IMAD.HI.U32 R6, R0, R21, RZ ;  /* 0x0000001500067227 */ /* 0x000fc800078e00ff */
[----:B------:R-:W-:Y:S02]  /*6310*/  IMAD R22, R252, R3, R22 ;  /* 0x00000003fc167224 */ /* 0x000fe400078e0216 */
[----:B------:R-:W-:-:S04]  /*6320*/  IMAD.HI.U32 R3, R0, R18, RZ ;  /* 0x0000001200037227 */ /* 0x000fc800078e00ff */
[----:B------:R-:W-:-:S04]  /*6330*/  IMAD.HI.U32 R5, R0, R20, RZ ;  /* 0x0000001400057227 */ /* 0x000fc800078e00ff */
[----:B---3--:R-:W-:-:S04]  /*6340*/  IMAD.HI.U32 R4, R0, R19, RZ ;  /* 0x0000001300047227 */ /* 0x008fc800078e00ff */
[----:B------:R-:W-:Y:S02]  /*6350*/  IMAD.MOV R6, RZ, RZ, -R6 ;  /* 0x000000ffff067224 */ /* 0x000fe400078e0a06 */
[----:B------:R-:W-:Y:S02]  /*6360*/  IMAD.MOV R3, RZ, RZ, -R3 ;  /* 0x000000ffff037224 */ /* 0x000fe400078e0a03 */
[----:B------:R-:W-:Y:S02]  /*6370*/  IMAD.MOV R5, RZ, RZ, -R5 ;  /* 0x000000ffff057224 */ /* 0x000fe400078e0a05 */
[----:B------:R-:W-:Y:S02]  /*6380*/  IMAD.MOV R4, RZ, RZ, -R4 ;  /* 0x000000ffff047224 */ /* 0x000fe400078e0a04 */
[C---:B------:R-:W-:Y:S01]  /*6390*/  IMAD R21, R252.reuse, R6, R21 ;  /* 0x00000006fc157224 */ /* 0x040fe200078e0215 */
[----:B-1----:R-:W-:Y:S01]  /*63a0*/  LOP3.LUT R6, R9, 0x3f, RZ, 0xc0, !PT ;  /* 0x0000003f09067812 */ /* 0x002fe200078ec0ff */
[----:B------:R-:W-:Y:S01]  /*63b0*/  IMAD R18, R252, R3, R18 ;  /* 0x00000003fc127224 */ /* 0x000fe200078e0212 */
[----:B------:R-:W-:Y:S01]  /*63c0*/  IABS R17, R7 ;  /* 0x0000000700117213 */ /* 0x000fe20000000000 */
[----:B------:R-:W-:-:S02]  /*63d0*/  VIADD R3, R10, 0xef ;  /* 0x000000ef0a037836 */ /* 0x000fc40000000000 */
[----:B------:R-:W-:Y:S02]  /*63e0*/  IMAD R20, R252, R5, R20 ;  /* 0x00000005fc147224 */ /* 0x000fe400078e0214 */
[----:B------:R-:W-:Y:S02]  /*63f0*/  VIADD R5, R10, 0xf0 ;  /* 0x000000f00a057836 */ /* 0x000fe40000000000 */
[----:B------:R-:W-:Y:S01]  /*6400*/  IMAD R19, R252, R4, R19 ;  /* 0x00000004fc137224 */ /* 0x000fe200078e0213 */
[----:B------:R1:W-:Y:S01]  /*6410*/  STL [R1+0x4fc0], R3 ;  /* 0x004fc00301007387 */ /* 0x0003e20000100800 */
[----:B------:R-:W-:Y:S01]  /*6420*/  VIADD R4, R10, 0xf1 ;  /* 0x000000f10a047836 */ /* 0x000fe20000000000 */
[----:B------:R-:W-:Y:S01]  /*6430*/  IABS R16, R3 ;  /* 0x0000000300107213 */ /* 0x000fe20000000000 */
[----:B------:R-:W-:Y:S01]  /*6440*/  IMAD R2, R2, 0x200, R6 ;  /* 0x0000020002027824 */ /* 0x000fe200078e0206 */
[----:B------:R-:W-:Y:S01]  /*6450*/  STL [R1+0x4fc8], R5 ;  /* 0x004fc80501007387 */ /* 0x000fe20000100800 */
[----:B------:R-:W-:-:S03]  /*6460*/  IABS R15, R5 ;  /* 0x00000005000f7213 */ /* 0x000fc60000000000 */
[----:B------:R-:W3:Y:S01]  /*6470*/  LDL.LU R11, [R1+0x24] ;  /* 0x00002400010b7983 */ /* 0x000ee20000300800 */
[----:B-1----:R-:W-:-:S03]  /*6480*/  IMAD.HI.U32 R3, R0, R17, RZ ;  /* 0x0000001100037227 */ /* 0x002fc600078e00ff */
[----:B------:R-:W-:Y:S01]  /*6490*/  STL [R1+0x4fc4], R4 ;  /* 0x004fc40401007387 */ /* 0x000fe20000100800 */
[----:B------:R-:W-:Y:S01]  /*64a0*/  IABS R14, R4 ;  /* 0x00000004000e7213 */ /* 0x000fe20000000000 */
[----:B------:R-:W-:Y:S02]  /*64b0*/  IMAD.MOV R3, RZ, RZ, -R3 ;  /* 0x000000ffff037224 */ /* 0x000fe400078e0a03 */
[----:B------:R1:W-:Y:S01]  /*64c0*/  STL [R1+0x3384], R2 ;  /* 0x0033840201007387 */ /* 0x0003e20000100800 */
[C---:B------:R-:W-:Y:S01]  /*64d0*/  ISETP.GT.U32.AND P0, PT, R252.reuse, R249, PT ;  /* 0x000000f9fc00720c */ /* 0x040fe20003f04070 */
[----:B------:R-:W-:Y:S02]  /*64e0*/  IMAD R17, R252, R3, R17 ;  /* 0x00000003fc117224 */ /* 0x000fe400078e0211 */
[----:B------:R-:W-:Y:S01]  /*64f0*/  IMAD.HI.U32 R3, R0, R15, RZ ;  /* 0x0000000f00037227 */ /* 0x000fe200078e00ff */
[----:B-1----:R-:W-:-:S03]  /*6500*/  IABS R2, R2 ;  /* 0x0000000200027213 */ /* 0x002fc60000000000 */
[----:B------:R-:W-:-:S04]  /*6510*/  IMAD.HI.U32 R6, R0, R14, RZ ;  /* 0x0000000e00067227 */ /* 0x000fc800078e00ff */
[----:B------:R-:W-:-:S04]  /*6520*/  IMAD.HI.U32 R5, R250, R2, RZ ;  /* 0x00000002fa057227 */ /* 0x000fc800078e00ff */
[----:B------:R-:W-:Y:S02]  /*6530*/  IMAD.MOV R7, RZ, RZ, -R3 ;  /* 0x000000ffff077224 */ /* 0x000fe400078e0a03 */
[----:B------:R-:W-:Y:S02]  /*6540*/  IMAD.MOV R3, RZ, RZ, -R5 ;  /* 0x000000ffff037224 */ /* 0x000fe400078e0a05 */
[----:B------:R-:W-:Y:S02]  /*6550*/  IMAD.MOV R5, RZ, RZ, -R6 ;  /* 0x000000ffff057224 */ /* 0x000fe400078e0a06 */
[----:B------:R-:W5:Y:S01]  /*6560*/  LDL.LU R6, [R1+0x28] ;  /* 0x0000280001067983 */ /* 0x000f620000300800 */
[----:B------:R-:W-:Y:S02]  /*6570*/  IMAD R2, R251, R3, R2 ;  /* 0x00000003fb027224 */ /* 0x000fe400078e0202 */
[----:B------:R-:W-:-:S03]  /*6580*/  @!P0 IMAD.IADD R249, R249, 0x1, -R252 ;  /* 0x00000001f9f98824 */ /* 0x000fc600078e0afc */
[----:B------:R-:W-:Y:S02]  /*6590*/  ISETP.GT.U32.AND P3, PT, R251, R2, PT ;  /* 0x00000002fb00720c */ /* 0x000fe40003f64070 */
[----:B------:R-:W-:Y:S01]  /*65a0*/  ISETP.GT.U32.AND P2, PT, R252, R249, PT ;  /* 0x000000f9fc00720c */ /* 0x000fe20003f44070 */
[----:B------:R-:W-:Y:S02]  /*65b0*/  IMAD.MOV.U32 R9, RZ, RZ, R12 ;  /* 0x000000ffff097224 */ /* 0x000fe400078e000c */
[C---:B------:R-:W-:Y:S02]  /*65c0*/  VIADD R12, R10.reuse, 0xf2 ;  /* 0x000000f20a0c7836 */ /* 0x040fe40000000000 */
[----:B------:R-:W-:Y:S02]  /*65d0*/  VIADD R3, R10, 0xf3 ;  /* 0x000000f30a037836 */ /* 0x000fe40000000000 */
[----:B------:R-:W5:Y:S04]  /*65e0*/  LDL.LU R10, [R1+0x50fc] ;  /* 0x0050fc00010a7983 */ /* 0x000f680000300800 */
[----:B------:R-:W-:-:S02]  /*65f0*/  @!P3 IMAD.IADD R2, R2, 0x1, -R251 ;  /* 0x000000010202b824 */ /* 0x000fc400078e0afb */
[----:B------:R-:W-:Y:S01]  /*6600*/  @!P2 IMAD.IADD R249, R249, 0x1, -R252 ;  /* 0x00000001f9f9a824 */ /* 0x000fe200078e0afc */
[----:B------:R-:W-:Y:S04]  /*6610*/  STL [R1+0x4fb4], R12 ;  /* 0x004fb40c01007387 */ /* 0x000fe80000100800 */
[----:B------:R-:W-:Y:S04]  /*6620*/  STL [R1+0x4fb0], R3 ;  /* 0x004fb00301007387 */ /* 0x000fe80000100800 */
[----:B------:R-:W-:Y:S04]  /*6630*/  STL [R1+0x34], R2 ;  /* 0x0000340201007387 */ /* 0x000fe80000100800 */
[----:B------:R-:W-:Y:S01]  /*6640*/  STL [R1+0x50d0], R249 ;  /* 0x0050d0f901007387 */ /* 0x000fe20000100800 */
[----:B----4-:R-:W-:-:S02]  /*6650*/  ISETP.GT.U32.AND P1, PT, R252, R244, PT ;  /* 0x000000f4fc00720c */ /* 0x010fc40003f24070 */
[----:B--2---:R-:W-:-:S11]  /*6660*/  ISETP.GT.U32.AND P4, PT, R252, R245, PT ;  /* 0x000000f5fc00720c */ /* 0x004fd60003f84070 */
[----:B------:R-:W-:-:S05]  /*6670*/  @!P1 IMAD.IADD R244, R244, 0x1, -R252 ;  /* 0x00000001f4f49824 */ /* 0x000fca00078e0afc */
[----:B------:R-:W-:Y:S01]  /*6680*/  ISETP.GT.U32.AND P1, PT, R252, R244, PT ;  /* 0x000000f4fc00720c */ /* 0x000fe20003f24070 */
[----:B------:R-:W-:-:S05]  /*6690*/  @!P4 IMAD.IADD R245, R245, 0x1, -R252 ;  /* 0x00000001f5f5c824 */ /* 0x000fca00078e0afc */
[----:B------:R-:W-:-:S07]  /*66a0*/  ISETP.GT.U32.AND P4, PT, R252, R245, PT ;  /* 0x000000f5fc00720c */ /* 0x000fce0003f84070 */
[----:B------:R-:W-:-:S05]  /*66b0*/  @!P1 IMAD.IADD R244, R244, 0x1, -R252 ;  /* 0x00000001f4f49824 */ /* 0x000fca00078e0afc */
[----:B------:R1:W-:Y:S01]  /*66c0*/  STL [R1+0x30], R244 ;  /* 0x000030f401007387 */ /* 0x0003e20000100800 */
[----:B------:R-:W-:-:S03]  /*66d0*/  @!P4 IMAD.IADD R245, R245, 0x1, -R252 ;  /* 0x00000001f5f5c824 */ /* 0x000fc600078e0afc */
[----:B-1----:R-:W2:Y:S04]  /*66e0*/  LDL.LU R244, [R1+0x50f8] ;  /* 0x0050f80001f47983 */ /* 0x002ea80000300800 */
[----:B------:R1:W-:Y:S04]  /*66f0*/  STL [R1+0x2c], R245 ;  /* 0x00002cf501007387 */ /* 0x0003e80000100800 */
[----:B-1----:R-:W4:Y:S01]  /*6700*/  LDL.LU R245, [R1+0x50f4] ;  /* 0x0050f40001f57983 */ /* 0x002f220000300800 */
[C---:B---3--:R-:W-:Y:S02]  /*6710*/  ISETP.GT.U32.AND P0, PT, R252.reuse, R11, PT ;  /* 0x0000000bfc00720c */ /* 0x048fe40003f04070 */
[----:B------:R-:W-:-:S11]  /*6720*/  ISETP.GT.U32.AND P1, PT, R252, R248, PT ;  /* 0x000000f8fc00720c */ /* 0x000fd60003f24070 */
[----:B------:R-:W-:Y:S01]  /*6730*/  @!P0 IMAD.IADD R11, R11, 0x1, -R252 ;  /* 0x000000010b0b8824 */ /* 0x000fe200078e0afc */
[C---:B-----5:R-:W-:Y:S02]  /*6740*/  ISETP.GT.U32.AND P5, PT, R252.reuse, R6, PT ;  /* 0x00000006fc00720c */ /* 0x060fe40003fa4070 */
[C---:B------:R-:W-:Y:S02]  /*6750*/  ISETP.GT.U32.AND P0, PT, R252.reuse, R8, PT ;  /* 0x00000008fc00720c */ /* 0x040fe40003f04070 */
[----:B------:R-:W-:-:S09]  /*6760*/  ISETP.GT.U32.AND P2, PT, R252, R11, PT ;  /* 0x0000000bfc00720c */ /* 0x000fd20003f44070 */
[--C-:B------:R-:W-:Y:S01]  /*6770*/  @!P5 IMAD.IADD R6, R6, 0x1, -R252.reuse ;  /* 0x000000010606d824 */ /* 0x100fe200078e0afc */
[C---:B------:R-:W-:Y:S02]  /*6780*/  ISETP.GT.U32.AND P5, PT, R252.reuse, R9, PT ;  /* 0x00000009fc00720c */ /* 0x040fe40003fa4070 */
[C---:B------:R-:W-:Y:S02]  /*6790*/  ISETP.GT.U32.AND P3, PT, R252.reuse, R10, PT ;  /* 0x0000000afc00720c */ /* 0x040fe40003f64070 */
[----:B------:R-:W-:Y:S01]  /*67a0*/  ISETP.GT.U32.AND P4, PT, R252, R247, PT ;  /* 0x000000f7fc00720c */ /* 0x000fe20003f84070 */
[--C-:B------:R-:W-:Y:S02]  /*67b0*/  @!P2 IMAD.IADD R11, R11, 0x1, -R252.reuse ;  /* 0x000000010b0ba824 */ /* 0x100fe400078e0afc */
[----:B------:R-:W-:-:S06]  /*67c0*/  @!P0 IMAD.IADD R8, R8, 0x1, -R252 ;  /* 0x0000000108088824 */ /* 0x000fcc00078e0afc */
[--C-:B------:R-:W-:Y:S01]  /*67d0*/  @!P5 IMAD.IADD R9, R9, 0x1, -R252.reuse ;  /* 0x000000010909d824 */ /* 0x100fe200078e0afc */
[----:B------:R-:W-:Y:S01]  /*67e0*/  ISETP.GT.U32.AND P5, PT, R252, R246, PT ;  /* 0x000000f6fc00720c */ /* 0x000fe20003fa4070 */
[--C-:B------:R-:W-:Y:S02]  /*67f0*/  @!P3 IMAD.IADD R10, R10, 0x1, -R252.reuse ;  /* 0x000000010a0ab824 */ /* 0x100fe400078e0afc */
[----:B------:R-:W-:-:S03]  /*6800*/  @!P1 IMAD.IADD R248, R248, 0x1, -R252 ;  /* 0x00000001f8f89824 */ /* 0x000fc600078e0afc */
[C---:B------:R-:W-:Y:S02]  /*6810*/  ISETP.GT.U32.AND P3, PT, R252.reuse, R10, PT ;  /* 0x0000000afc00720c */ /* 0x040fe40003f64070 */
[C---:B------:R-:W-:Y:S01]  /*6820*/  ISETP.GT.U32.AND P1, PT, R252.reuse, R243, PT ;  /* 0x000000f3fc00720c */ /* 0x040fe20003f24070 */
[----:B------:R-:W-:Y:S01]  /*6830*/  @!P4 IMAD.IADD R247, R247, 0x1, -R252 ;  /* 0x00000001f7f7c824 */ /* 0x000fe200078e0afc */
[----:B------:R-:W-:-:S03]  /*6840*/  ISETP.GT.U32.AND P4, PT, R252, R242, PT ;  /* 0x000000f2fc00720c */ /* 0x000fc60003f84070 */
[----:B------:R-:W-:Y:S01]  /*6850*/  @!P5 IMAD.IADD R246, R246, 0x1, -R252 ;  /* 0x00000001f6f6d824 */ /* 0x000fe200078e0afc */
[----:B------:R-:W-:-:S05]  /*6860*/  ISETP.GT.U32.AND P5, PT, R252, R247, PT ;  /* 0x000000f7fc00720c */ /* 0x000fca0003fa4070 */
[--C-:B------:R-:W-:Y:S01]  /*6870*/  @!P3 IMAD.IADD R10, R10, 0x1, -R252.reuse ;  /* 0x000000010a0ab824 */ /* 0x100fe200078e0afc */
[----:B------:R-:W-:Y:S01]  /*6880*/  ISETP.GT.U32.AND P3, PT, R252, R248, PT ;  /* 0x000000f8fc00720c */ /* 0x000fe20003f64070 */
[--C-:B------:R-:W-:Y:S02]  /*6890*/  @!P1 IMAD.IADD R243, R243, 0x1, -R252.reuse ;  /* 0x00000001f3f39824 */ /* 0x100fe400078e0afc */
[----:B------:R-:W-:-:S04]  /*68a0*/  @!P4 IMAD.IADD R242, R242, 0x1, -R252 ;  /* 0x00000001f2f2c824 */ /* 0x000fc800078e0afc */
[----:B------:R-:W-:Y:S01]  /*68b0*/  @!P5 IMAD.IADD R247, R247, 0x1, -R252 ;  /* 0x00000001f7f7d824 */ /* 0x000fe200078e0afc */
[----:B------:R-:W-:-:S05]  /*68c0*/  ISETP.GT.U32.AND P5, PT, R252, R240, PT ;  /* 0x000000f0fc00720c */ /* 0x000fca0003fa4070 */
[----:B------:R-:W-:Y:S01]  /*68d0*/  @!P3 IMAD.IADD R248, R248, 0x1, -R252 ;  /* 0x00000001f8f8b824 */ /* 0x000fe200078e0afc */
[C---:B------:R-:W-:Y:S02]  /*68e0*/  ISETP.GT.U32.AND P3, PT, R252.reuse, R243, PT ;  /* 0x000000f3fc00720c */ /* 0x040fe40003f64070 */
[----:B------:R-:W-:-:S05]  /*68f0*/  ISETP.GT.U32.AND P6, PT, R252, R6, PT ;  /* 0x00000006fc00720c */ /* 0x000fca0003fc4070 */
[----:B------:R-:W-:Y:S01]  /*6900*/  @!P5 IMAD.IADD R240, R240, 0x1, -R252 ;  /* 0x00000001f0f0d824 */ /* 0x000fe200078e0afc */
[----:B------:R-:W-:-:S05]  /*6910*/  ISETP.GT.U32.AND P5, PT, R252, R235, PT ;  /* 0x000000ebfc00720c */ /* 0x000fca0003fa4070 */
[--C-:B------:R-:W-:Y:S01]  /*6920*/  @!P3 IMAD.IADD R243, R243, 0x1, -R252.reuse ;  /* 0x00000001f3f3b824 */ /* 0x100fe200078e0afc */
[----:B------:R-:W-:Y:S01]  /*6930*/  ISETP.GT.U32.AND P3, PT, R252, R236, PT ;  /* 0x000000ecfc00720c */ /* 0x000fe20003f64070 */
[----:B------:R-:W-:Y:S01]  /*6940*/  @!P6 IMAD.IADD R6, R6, 0x1, -R252 ;  /* 0x000000010606e824 */ /* 0x000fe200078e0afc */
[----:B------:R-:W-:-:S05]  /*6950*/  ISETP.GT.U32.AND P6, PT, R252, R9, PT ;  /* 0x00000009fc00720c */ /* 0x000fca0003fc4070 */
[----:B------:R-:W-:-:S06]  /*6960*/  @!P5 IMAD.IADD R235, R235, 0x1, -R252 ;  /* 0x00000001ebebd824 */ /* 0x000fcc00078e0afc */
[----:B------:R-:W-:Y:S01]  /*6970*/  @!P3 IMAD.IADD R236, R236, 0x1, -R252 ;  /* 0x00000001ececb824 */ /* 0x000fe200078e0afc */
[----:B------:R-:W-:-:S04]  /*6980*/  ISETP.GT.U32.AND P3, PT, R252, R231, PT ;  /* 0x000000e7fc00720c */ /* 0x000fc80003f64070 */
[C---:B------:R-:W-:Y:S01]  /*6990*/  ISETP.GT.U32.AND P5, PT, R252.reuse, R236, PT ;  /* 0x000000ecfc00720c */ /* 0x040fe20003fa4070 */
[----:B------:R-:W-:Y:S01]  /*69a0*/  @!P6 IMAD.IADD R9, R9, 0x1, -R252 ;  /* 0x000000010909e824 */ /* 0x000fe200078e0afc */
[----:B------:R-:W-:-:S07]  /*69b0*/  ISETP.GT.U32.AND P6, PT, R252, R8, PT ;  /* 0x00000008fc00720c */ /* 0x000fce0003fc4070 */
[----:B------:R-:W-:-:S04]  /*69c0*/  @!P3 IMAD.IADD R231, R231, 0x1, -R252 ;  /* 0x00000001e7e7b824 */ /* 0x000fc800078e0afc */
[--C-:B------:R-:W-:Y:S01]  /*69d0*/  @!P5 IMAD.IADD R236, R236, 0x1, -R252.reuse ;  /* 0x00000001ececd824 */ /* 0x100fe200078e0afc */
[----:B------:R-:W-:Y:S01]  /*69e0*/  ISETP.GT.U32.AND P5, PT, R252, R229, PT ;  /* 0x000000e5fc00720c */ /* 0x000fe20003fa4070 */
[----:B------:R-:W-:Y:S01]  /*69f0*/  @!P6 IMAD.IADD R8, R8, 0x1, -R252 ;  /* 0x000000010808e824 */ /* 0x000fe200078e0afc */
[----:B------:R-:W-:-:S11]  /*6a00*/  ISETP.GT.U32.AND P6, PT, R252, R242, PT ;  /* 0x000000f2fc00720c */ /* 0x000fd60003fc4070 */
[--C-:B------:R-:W-:Y:S01]  /*6a10*/  @!P5 IMAD.IADD R229, R229, 0x1, -R252.reuse ;  /* 0x00000001e5e5d824 */ /* 0x100fe200078e0afc */
[----:B------:R-:W-:Y:S01]  /*6a20*/  ISETP.GT.U32.AND P5, PT, R252, R224, PT ;  /* 0x000000e0fc00720c */ /* 0x000fe20003fa4070 */
[----:B------:R-:W-:Y:S01]  /*6a30*/  @!P6 IMAD.IADD R242, R242, 0x1, -R252 ;  /* 0x00000001f2f2e824 */ /* 0x000fe200078e0afc */
[----:B------:R-:W-:-:S11]  /*6a40*/  ISETP.GT.U32.AND P6, PT, R252, R240, PT ;  /* 0x000000f0fc00720c */ /* 0x000fd60003fc4070 */
[--C-:B------:R-:W-:Y:S02]  /*6a50*/  @!P5 IMAD.IADD R224, R224, 0x1, -R252.reuse ;  /* 0x00000001e0e0d824 */ /* 0x100fe400078e0afc */
[----:B------:R-:W-:Y:S01]  /*6a60*/  @!P6 IMAD.IADD R240, R240, 0x1, -R252 ;  /* 0x00000001f0f0e824 */ /* 0x000fe200078e0afc */
[C---:B--2---:R-:W-:Y:S02]  /*6a70*/  ISETP.GT.U32.AND P0, PT, R252.reuse, R244, PT ;  /* 0x000000f4fc00720c */ /* 0x044fe40003f04070 */
[----:B----4-:R-:W-:-:S11]  /*6a80*/  ISETP.GT.U32.AND P2, PT, R252, R245, PT ;  /* 0x000000f5fc00720c */ /* 0x010fd60003f44070 */
[--C-:B------:R-:W-:Y:S01]  /*6a90*/  @!P0 IMAD.IADD R244, R244, 0x1, -R252.reuse ;  /* 0x00000001f4f48824 */ /* 0x100fe200078e0afc */
[C---:B------:R-:W-:Y:S01]  /*6aa0*/  ISETP.GT.U32.AND P0, PT, R252.reuse, R241, PT ;  /* 0x000000f1fc00720c */ /* 0x040fe20003f04070 */
[----:B------:R-:W-:Y:S01]  /*6ab0*/  @!P2 IMAD.IADD R245, R245, 0x1, -R252 ;  /* 0x00000001f5f5a824 */ /* 0x000fe200078e0afc */
[----:B------:R-:W-:-:S04]  /*6ac0*/  ISETP.GT.U32.AND P2, PT, R252, R246, PT ;  /* 0x000000f6fc00720c */ /* 0x000fc80003f44070 */
[C---:B------:R-:W-:Y:S02]  /*6ad0*/  ISETP.GT.U32.AND P1, PT, R252.reuse, R245, PT ;  /* 0x000000f5fc00720c */ /* 0x040fe40003f24070 */
[----:B------:R-:W-:-:S05]  /*6ae0*/  ISETP.GT.U32.AND P4, PT, R252, R244, PT ;  /* 0x000000f4fc00720c */ /* 0x000fca0003f84070 */
[--C-:B------:R-:W-:Y:S01]  /*6af0*/  @!P0 IMAD.IADD R241, R241, 0x1, -R252.reuse ;  /* 0x00000001f1f18824 */ /* 0x100fe200078e0afc */
[----:B------:R-:W-:Y:S01]  /*6b00*/  ISETP.GT.U32.AND P0, PT, R252, R238, PT ;  /* 0x000000eefc00720c */ /* 0x000fe20003f04070 */
[----:B------:R-:W-:Y:S01]  /*6b10*/  @!P2 IMAD.IADD R246, R246, 0x1, -R252 ;  /* 0x00000001f6f6a824 */ /* 0x000fe200078e0afc */
[----:B------:R-:W-:-:S03]  /*6b20*/  ISETP.GT.U32.AND P2, PT, R252, R239, PT ;  /* 0x000000effc00720c */ /* 0x000fc60003f44070 */
[--C-:B------:R-:W-:Y:S01]  /*6b30*/  @!P1 IMAD.IADD R245, R245, 0x1, -R252.reuse ;  /* 0x00000001f5f59824 */ /* 0x100fe200078e0afc */
[----:B------:R-:W-:Y:S01]  /*6b40*/  ISETP.GT.U32.AND P1, PT, R252, R241, PT ;  /* 0x000000f1fc00720c */ /* 0x000fe20003f24070 */
[----:B------:R-:W-:Y:S01]  /*6b50*/  @!P4 IMAD.IADD R244, R244, 0x1, -R252 ;  /* 0x00000001f4f4c824 */ /* 0x000fe200078e0afc */
[----:B------:R-:W-:-:S05]  /*6b60*/  ISETP.GT.U32.AND P4, PT, R252, R237, PT ;  /* 0x000000edfc00720c */ /* 0x000fca0003f84070 */
[--C-:B------:R-:W-:Y:S01]  /*6b70*/  @!P0 IMAD.IADD R238, R238, 0x1, -R252.reuse ;  /* 0x00000001eeee8824 */ /* 0x100fe200078e0afc */
[----:B------:R-:W-:Y:S01]  /*6b80*/  ISETP.GT.U32.AND P0, PT, R252, R233, PT ;  /* 0x000000e9fc00720c */ /* 0x000fe20003f04070 */
[----:B------:R-:W-:-:S04]  /*6b90*/  @!P2 IMAD.IADD R239, R239, 0x1, -R252 ;  /* 0x00000001efefa824 */ /* 0x000fc800078e0afc */
[--C-:B------:R-:W-:Y:S01]  /*6ba0*/  @!P1 IMAD.IADD R241, R241, 0x1, -R252.reuse ;  /* 0x00000001f1f19824 */ /* 0x100fe200078e0afc */
        /* <DEDUP_REMOVED lines=8> */
[--C-:B------:R-:W-:Y:S01]  /*6c30*/  @!P1 IMAD.IADD R234, R234, 0x1, -R252.reuse ;  /* 0x00000001eaea9824 */ /* 0x100fe200078e0afc */
[----:B------:R-:W-:Y:S01]  /*6c40*/  ISETP.GT.U32.AND P1, PT, R252, R235, PT ;  /* 0x000000ebfc00720c */ /* 0x000fe20003f24070 */
[----:B------:R-:W-:-:S03]  /*6c50*/  @!P4 IMAD.IADD R232, R232, 0x1, -R252 ;  /* 0x00000001e8e8c824 */ /* 0x000fc600078e0afc */
[C---:B------:R-:W-:Y:S02]  /*6c60*/  ISETP.GT.U32.AND P4, PT, R252.reuse, R234, PT ;  /* 0x000000eafc00720c */ /* 0x040fe40003f84070 */
[----:B------:R-:W-:Y:S01]  /*6c70*/  ISETP.GT.U32.AND P3, PT, R252, R233, PT ;  /* 0x000000e9fc00720c */ /* 0x000fe20003f64070 */
[----:B------:R-:W-:-:S04]  /*6c80*/  @!P0 IMAD.IADD R230, R230, 0x1, -R252 ;  /* 0x00000001e6e68824 */ /* 0x000fc800078e0afc */
[--C-:B------:R-:W-:Y:S01]  /*6c90*/  @!P2 IMAD.IADD R237, R237, 0x1, -R252.reuse ;  /* 0x00000001ededa824 */ /* 0x100fe200078e0afc */
[C---:B------:R-:W-:Y:S01]  /*6ca0*/  ISETP.GT.U32.AND P2, PT, R252.reuse, R232, PT ;  /* 0x000000e8fc00720c */ /* 0x040fe20003f44070 */
[----:B------:R-:W-:Y:S01]  /*6cb0*/  @!P1 IMAD.IADD R235, R235, 0x1, -R252 ;  /* 0x00000001ebeb9824 */ /* 0x000fe200078e0afc */
[----:B------:R-:W-:-:S03]  /*6cc0*/  ISETP.GT.U32.AND P1, PT, R252, R228, PT ;  /* 0x000000e4fc00720c */ /* 0x000fc60003f24070 */
[--C-:B------:R-:W-:Y:S01]  /*6cd0*/  @!P4 IMAD.IADD R234, R234, 0x1, -R252.reuse ;  /* 0x00000001eaeac824 */ /* 0x100fe200078e0afc */
[C---:B------:R-:W-:Y:S02]  /*6ce0*/  ISETP.GT.U32.AND P4, PT, R252.reuse, R230, PT ;  /* 0x000000e6fc00720c */ /* 0x040fe40003f84070 */
[C---:B------:R-:W-:Y:S01]  /*6cf0*/  ISETP.GT.U32.AND P0, PT, R252.reuse, R227, PT ;  /* 0x000000e3fc00720c */ /* 0x040fe20003f04070 */
[----:B------:R-:W-:Y:S01]  /*6d00*/  @!P3 IMAD.IADD R233, R233, 0x1, -R252 ;  /* 0x00000001e9e9b824 */ /* 0x000fe200078e0afc */
[----:B------:R-:W-:-:S03]  /*6d10*/  ISETP.GT.U32.AND P3, PT, R252, R226, PT ;  /* 0x000000e2fc00720c */ /* 0x000fc60003f64070 */
[--C-:B------:R-:W-:Y:S01]  /*6d20*/  @!P2 IMAD.IADD R232, R232, 0x1, -R252.reuse ;  /* 0x00000001e8e8a824 */ /* 0x100fe200078e0afc */
[----:B------:R-:W-:Y:S01]  /*6d30*/  ISETP.GT.U32.AND P2, PT, R252, R225, PT ;  /* 0x000000e1fc00720c */ /* 0x000fe20003f44070 */
[----:B------:R-:W-:-:S04]  /*6d40*/  @!P1 IMAD.IADD R228, R228, 0x1, -R252 ;  /* 0x00000001e4e49824 */ /* 0x000fc800078e0afc */
[--C-:B------:R-:W-:Y:S01]  /*6d50*/  @!P4 IMAD.IADD R230, R230, 0x1, -R252.reuse ;  /* 0x00000001e6e6c824 */ /* 0x100fe200078e0afc */
[C---:B------:R-:W-:Y:S01]  /*6d60*/  ISETP.GT.U32.AND P1, PT, R252.reuse, R228, PT ;  /* 0x000000e4fc00720c */ /* 0x040fe20003f24070 */
[--C-:B------:R-:W-:Y:S01]  /*6d70*/  @!P0 IMAD.IADD R227, R227, 0x1, -R252.reuse ;  /* 0x00000001e3e38824 */ /* 0x100fe200078e0afc */
[C---:B------:R-:W-:Y:S02]  /*6d80*/  ISETP.GT.U32.AND P4, PT, R252.reuse, R223, PT ;  /* 0x000000dffc00720c */ /* 0x040fe40003f84070 */
[----:B------:R-:W-:Y:S01]  /*6d90*/  ISETP.GT.U32.AND P0, PT, R252, R222, PT ;  /* 0x000000defc00720c */ /* 0x000fe20003f04070 */
[--C-:B------:R-:W-:Y:S01]  /*6da0*/  @!P3 IMAD.IADD R226, R226, 0x1, -R252.reuse ;  /* 0x00000001e2e2b824 */ /* 0x100fe200078e0afc */
[C---:B------:R-:W-:Y:S01]  /*6db0*/  ISETP.GT.U32.AND P3, PT, R252.reuse, R221, PT ;  /* 0x000000ddfc00720c */ /* 0x040fe20003f64070 */
[----:B------:R-:W-:Y:S01]  /*6dc0*/  @!P2 IMAD.IADD R225, R225, 0x1, -R252 ;  /* 0x00000001e1e1a824 */ /* 0x000fe200078e0afc */
[C---:B------:R-:W-:Y:S02]  /*6dd0*/  ISETP.GT.U32.AND P2, PT, R252.reuse, R220, PT ;  /* 0x000000dcfc00720c */ /* 0x040fe40003f44070 */
[----:B------:R-:W-:-:S03]  /*6de0*/  ISETP.GT.U32.AND P6, PT, R252, R238, PT ;  /* 0x000000eefc00720c */ /* 0x000fc60003fc4070 */
[--C-:B------:R-:W-:Y:S01]  /*6df0*/  @!P1 IMAD.IADD R228, R228, 0x1, -R252.reuse ;  /* 0x00000001e4e49824 */ /* 0x100fe200078e0afc */
[C---:B------:R-:W-:Y:S01]  /*6e00*/  ISETP.GT.U32.AND P1, PT, R252.reuse, R226, PT ;  /* 0x000000e2fc00720c */ /* 0x040fe20003f24070 */
[--C-:B------:R-:W-:Y:S01]  /*6e10*/  @!P4 IMAD.IADD R223, R223, 0x1, -R252.reuse ;  /* 0x00000001dfdfc824 */ /* 0x100fe200078e0afc */
[----:B------:R-:W-:Y:S01]  /*6e20*/  ISETP.GT.U32.AND P4, PT, R252, R224, PT ;  /* 0x000000e0fc00720c */ /* 0x000fe20003f84070 */
[--C-:B------:R-:W-:Y:S01]  /*6e30*/  @!P0 IMAD.IADD R222, R222, 0x1, -R252.reuse ;  /* 0x00000001dede8824 */ /* 0x100fe200078e0afc */
[C---:B------:R-:W-:Y:S02]  /*6e40*/  ISETP.GT.U32.AND P5, PT, R252.reuse, R225, PT ;  /* 0x000000e1fc00720c */ /* 0x040fe40003fa4070 */
[C---:B------:R-:W-:Y:S01]  /*6e50*/  ISETP.GT.U32.AND P0, PT, R252.reuse, R219, PT ;  /* 0x000000dbfc00720c */ /* 0x040fe20003f04070 */
[--C-:B------:R-:W-:Y:S01]  /*6e60*/  @!P3 IMAD.IADD R221, R221, 0x1, -R252.reuse ;  /* 0x00000001ddddb824 */ /* 0x100fe200078e0afc */
[----:B------:R-:W-:Y:S01]  /*6e70*/  ISETP.GT.U32.AND P3, PT, R252, R223, PT ;  /* 0x000000dffc00720c */ /* 0x000fe20003f64070 */
[--C-:B------:R-:W-:Y:S01]  /*6e80*/  @!P2 IMAD.IADD R220, R220, 0x1, -R252.reuse ;  /* 0x00000001dcdca824 */ /* 0x100fe200078e0afc */
[----:B------:R-:W-:Y:S01]  /*6e90*/  ISETP.GT.U32.AND P2, PT, R252, R222, PT ;  /* 0x000000defc00720c */ /* 0x000fe20003f44070 */
[----:B------:R-:W-:-:S02]  /*6ea0*/  @!P6 IMAD.IADD R238, R238, 0x1, -R252 ;  /* 0x00000001eeeee824 */ /* 0x000fc400078e0afc */
[--C-:B------:R-:W-:Y:S01]  /*6eb0*/  @!P1 IMAD.IADD R226, R226, 0x1, -R252.reuse ;  /* 0x00000001e2e29824 */ /* 0x100fe200078e0afc */
[----:B------:R-:W-:Y:S01]  /*6ec0*/  ISETP.GT.U32.AND P1, PT, R252, R221, PT ;  /* 0x000000ddfc00720c */ /* 0x000fe20003f24070 */
[--C-:B------:R-:W-:Y:S01]  /*6ed0*/  @!P4 IMAD.IADD R224, R224, 0x1, -R252.reuse ;  /* 0x00000001e0e0c824 */ /* 0x100fe200078e0afc */
[C---:B------:R-:W-:Y:S01]  /*6ee0*/  ISETP.GT.U32.AND P4, PT, R252.reuse, R217, PT ;  /* 0x000000d9fc00720c */ /* 0x040fe20003f84070 */
[--C-:B------:R-:W-:Y:S01]  /*6ef0*/  @!P5 IMAD.IADD R225, R225, 0x1, -R252.reuse ;  /* 0x00000001e1e1d824 */ /* 0x100fe200078e0afc */
[C---:B------:R-:W-:Y:S01]  /*6f00*/  ISETP.GT.U32.AND P6, PT, R252.reuse, R231, PT ;  /* 0x000000e7fc00720c */ /* 0x040fe20003fc4070 */
[--C-:B------:R-:W-:Y:S01]  /*6f10*/  @!P0 IMAD.IADD R219, R219, 0x1, -R252.reuse ;  /* 0x00000001dbdb8824 */ /* 0x100fe200078e0afc */
[C---:B------:R-:W-:Y:S01]  /*6f20*/  ISETP.GT.U32.AND P5, PT, R252.reuse, R218, PT ;  /* 0x000000dafc00720c */ /* 0x040fe20003fa4070 */
[--C-:B------:R-:W-:Y:S01]  /*6f30*/  @!P3 IMAD.IADD R223, R223, 0x1, -R252.reuse ;  /* 0x00000001dfdfb824 */ /* 0x100fe200078e0afc */
[C---:B------:R-:W-:Y:S02]  /*6f40*/  ISETP.GT.U32.AND P0, PT, R252.reuse, R216, PT ;  /* 0x000000d8fc00720c */ /* 0x040fe40003f04070 */
[----:B------:R-:W-:Y:S01]  /*6f50*/  ISETP.GT.U32.AND P3, PT, R252, R219, PT ;  /* 0x000000dbfc00720c */ /* 0x000fe20003f64070 */
[--C-:B------:R-:W-:Y:S01]  /*6f60*/  @!P2 IMAD.IADD R222, R222, 0x1, -R252.reuse ;  /* 0x00000001dedea824 */ /* 0x100fe200078e0afc */
[C---:B------:R-:W-:Y:S01]  /*6f70*/  ISETP.GT.U32.AND P2, PT, R252.reuse, R215, PT ;  /* 0x000000d7fc00720c */ /* 0x040fe20003f44070 */
[--C-:B------:R-:W-:Y:S01]  /*6f80*/  @!P1 IMAD.IADD R221, R221, 0x1, -R252.reuse ;  /* 0x00000001dddd9824 */ /* 0x100fe200078e0afc */
[----:B------:R-:W-:Y:S01]  /*6f90*/  ISETP.GT.U32.AND P1, PT, R252, R214, PT ;  /* 0x000000d6fc00720c */ /* 0x000fe20003f24070 */
[----:B------:R-:W-:-:S02]  /*6fa0*/  @!P4 IMAD.IADD R217, R217, 0x1, -R252 ;  /* 0x00000001d9d9c824 */ /* 0x000fc400078e0afc */
[--C-:B------:R-:W-:Y:S01]  /*6fb0*/  @!P6 IMAD.IADD R231, R231, 0x1, -R252.reuse ;  /* 0x00000001e7e7e824 */ /* 0x100fe200078e0afc */
[----:B------:R-:W-:Y:S01]  /*6fc0*/  ISETP.GT.U32.AND P6, PT, R252, R229, PT ;  /* 0x000000e5fc00720c */ /* 0x000fe20003fc4070 */
[--C-:B------:R-:W-:Y:S01]  /*6fd0*/  @!P5 IMAD.IADD R218, R218, 0x1, -R252.reuse ;  /* 0x00000001dadad824 */ /* 0x100fe200078e0afc */
[----:B------:R-:W-:Y:S01]  /*6fe0*/  ISETP.GT.U32.AND P5, PT, R252, R213, PT ;  /* 0x000000d5fc00720c */ /* 0x000fe20003fa4070 */
[--C-:B------:R-:W-:Y:S01]  /*6ff0*/  @!P0 IMAD.IADD R216, R216, 0x1, -R252.reuse ;  /* 0x00000001d8d88824 */ /* 0x100fe200078e0afc */
[C---:B------:R-:W-:Y:S01]  /*7000*/  ISETP.GT.U32.AND P4, PT, R252.reuse, R217, PT ;  /* 0x000000d9fc00720c */ /* 0x040fe20003f84070 */
[--C-:B------:R-:W-:Y:S01]  /*7010*/  @!P3 IMAD.IADD R219, R219, 0x1, -R252.reuse ;  /* 0x00000001dbdbb824 */ /* 0x100fe200078e0afc */
[C---:B------:R-:W-:Y:S02]  /*7020*/  ISETP.GT.U32.AND P3, PT, R252.reuse, R212, PT ;  /* 0x000000d4fc00720c */ /* 0x040fe40003f64070 */
[C---:B------:R-:W-:Y:S01]  /*7030*/  ISETP.GT.U32.AND P0, PT, R252.reuse, R211, PT ;  /* 0x000000d3fc00720c */ /* 0x040fe20003f04070 */
[--C-:B------:R-:W-:Y:S01]  /*7040*/  @!P2 IMAD.IADD R215, R215, 0x1, -R252.reuse ;  /* 0x00000001d7d7a824 */ /* 0x100fe200078e0afc */
        /* <DEDUP_REMOVED lines=20> */
[----:B------:R-:W-:Y:S01]  /*7190*/  ISETP.GT.U32.AND P4, PT, R252, R210, PT ;  /* 0x000000d2fc00720c */ /* 0x000fe20003f84070 */
[--C-:B------:R-:W-:Y:S01]  /*71a0*/  @!P5 IMAD.IADD R214, R214, 0x1, -R252.reuse ;  /* 0x00000001d6d6d824 */ /* 0x100fe200078e0afc */
[C---:B------:R-:W-:Y:S01]  /*71b0*/  ISETP.GT.U32.AND P5, PT, R252.reuse, R207, PT ;  /* 0x000000cffc00720c */ /* 0x040fe20003fa4070 */
[--C-:B------:R-:W-:Y:S01]  /*71c0*/  @!P3 IMAD.IADD R213, R213, 0x1, -R252.reuse ;  /* 0x00000001d5d5b824 */ /* 0x100fe200078e0afc */
[----:B------:R-:W-:Y:S01]  /*71d0*/  ISETP.GT.U32.AND P3, PT, R252, R206, PT ;  /* 0x000000cefc00720c */ /* 0x000fe20003f64070 */
[--C-:B------:R-:W-:Y:S01]  /*71e0*/  @!P0 IMAD.IADD R208, R208, 0x1, -R252.reuse ;  /* 0x00000001d0d08824 */ /* 0x100fe200078e0afc */
[----:B------:R-:W-:Y:S01]  /*71f0*/  ISETP.GT.U32.AND P0, PT, R252, R205, PT ;  /* 0x000000cdfc00720c */ /* 0x000fe20003f04070 */
[----:B------:R-:W-:-:S03]  /*7200*/  @!P2 IMAD.IADD R212, R212, 0x1, -R252 ;  /* 0x00000001d4d4a824 */ /* 0x000fc600078e0afc */
[C---:B------:R-:W-:Y:S01]  /*7210*/  ISETP.GT.U32.AND P2, PT, R252.reuse, R208, PT ;  /* 0x000000d0fc00720c */ /* 0x040fe20003f44070 */
[--C-:B------:R-:W-:Y:S01]  /*7220*/  @!P1 IMAD.IADD R211, R211, 0x1, -R252.reuse ;  /* 0x00000001d3d39824 */ /* 0x100fe200078e0afc */
[----:B------:R-:W-:Y:S01]  /*7230*/  ISETP.GT.U32.AND P1, PT, R252, R204, PT ;  /* 0x000000ccfc00720c */ /* 0x000fe20003f24070 */
[--C-:B------:R-:W-:Y:S01]  /*7240*/  @!P6 IMAD.IADD R220, R220, 0x1, -R252.reuse ;  /* 0x00000001dcdce824 */ /* 0x100fe200078e0afc */
[----:B------:R-:W-:Y:S01]  /*7250*/  ISETP.GT.U32.AND P6, PT, R252, R218, PT ;  /* 0x000000dafc00720c */ /* 0x000fe20003fc4070 */
[--C-:B------:R-:W-:Y:S01]  /*7260*/  @!P4 IMAD.IADD R210, R210, 0x1, -R252.reuse ;  /* 0x00000001d2d2c824 */ /* 0x100fe200078e0afc */
[C---:B------:R-:W-:Y:S01]  /*7270*/  ISETP.GT.U32.AND P4, PT, R252.reuse, R203, PT ;  /* 0x000000cbfc00720c */ /* 0x040fe20003f84070 */
[--C-:B------:R-:W-:Y:S01]  /*7280*/  @!P5 IMAD.IADD R207, R207, 0x1, -R252.reuse ;  /* 0x00000001cfcfd824 */ /* 0x100fe200078e0afc */
[----:B------:R-:W-:Y:S01]  /*7290*/  ISETP.GT.U32.AND P5, PT, R252, R202, PT ;  /* 0x000000cafc00720c */ /* 0x000fe20003fa4070 */
[--C-:B------:R-:W-:Y:S02]  /*72a0*/  @!P3 IMAD.IADD R206, R206, 0x1, -R252.reuse ;  /* 0x00000001ceceb824 */ /* 0x100fe400078e0afc */
[--C-:B------:R-:W-:Y:S01]  /*72b0*/  @!P0 IMAD.IADD R205, R205, 0x1, -R252.reuse ;  /* 0x00000001cdcd8824 */ /* 0x100fe200078e0afc */
[----:B------:R-:W-:Y:S01]  /*72c0*/  ISETP.GT.U32.AND P0, PT, R252, R200, PT ;  /* 0x000000c8fc00720c */ /* 0x000fe20003f04070 */
[----:B------:R-:W-:Y:S01]  /*72d0*/  @!P2 IMAD.IADD R208, R208, 0x1, -R252 ;  /* 0x00000001d0d0a824 */ /* 0x000fe200078e0afc */
[----:B------:R-:W-:-:S02]  /*72e0*/  ISETP.GT.U32.AND P3, PT, R252, R206, PT ;  /* 0x000000cefc00720c */ /* 0x000fc40003f64070 */
        /* <DEDUP_REMOVED lines=10> */
[--C-:B------:R-:W-:Y:S01]  /*7390*/  @!P3 IMAD.IADD R206, R206, 0x1, -R252.reuse ;  /* 0x00000001ceceb824 */ /* 0x100fe200078e0afc */
[C---:B------:R-:W-:Y:S01]  /*73a0*/  ISETP.GT.U32.AND P3, PT, R252.reuse, R204, PT ;  /* 0x000000ccfc00720c */ /* 0x040fe20003f64070 */
[----:B------:R-:W-:Y:S01]  /*73b0*/  @!P2 IMAD.IADD R201, R201, 0x1, -R252 ;  /* 0x00000001c9c9a824 */ /* 0x000fe200078e0afc */
[----:B------:R-:W-:-:S02]  /*73c0*/  ISETP.GT.U32.AND P2, PT, R252, R202, PT ;  /* 0x000000cafc00720c */ /* 0x000fc40003f44070 */
        /* <DEDUP_REMOVED lines=36> */
[----:B------:R-:W-:Y:S01]  /*7610*/  ISETP.GT.U32.AND P3, PT, R252, R187, PT ;  /* 0x000000bbfc00720c */ /* 0x000fe20003f64070 */
[----:B------:R-:W-:-:S02]  /*7620*/  @!P5 IMAD.IADD R191, R191, 0x1, -R252 ;  /* 0x00000001bfbfd824 */ /* 0x000fc400078e0afc */
        /* <DEDUP_REMOVED lines=8> */
[----:B------:R-:W-:Y:S01]  /*76b0*/  @!P4 IMAD.IADD R188, R188, 0x1, -R252 ;  /* 0x00000001bcbcc824 */ /* 0x000fe200078e0afc */
[C---:B------:R-:W-:Y:S01]  /*76c0*/  ISETP.GT.U32.AND P6, PT, R252.reuse, R198, PT ;  /* 0x000000c6fc00720c */ /* 0x040fe20003fc4070 */
[----:B------:R-:W-:Y:S01]  /*76d0*/  STL [R1+0x28], R6 ;  /* 0x0000280601007387 */ /* 0x000fe20000100800 */
[----:B------:R-:W-:-:S03]  /*76e0*/  ISETP.GT.U32.AND P4, PT, R252, R190, PT ;  /* 0x000000befc00720c */ /* 0x000fc60003f84070 */
[----:B------:R-:W-:Y:S01]  /*76f0*/  STL [R1+0x24], R11 ;  /* 0x0000240b01007387 */ /* 0x000fe20000100800 */
[----:B------:R-:W-:-:S03]  /*7700*/  @!P3 IMAD.IADD R187, R187, 0x1, -R252 ;  /* 0x00000001bbbbb824 */ /* 0x000fc600078e0afc */
[----:B------:R-:W-:Y:S01]  /*7710*/  STL [R1+0x20], R9 ;  /* 0x0000200901007387 */ /* 0x000fe20000100800 */
[----:B------:R-:W-:-:S03]  /*7720*/  ISETP.GT.U32.AND P3, PT, R252, R189, PT ;  /* 0x000000bdfc00720c */ /* 0x000fc60003f64070 */
[----:B------:R-:W-:Y:S04]  /*7730*/  STL [R1+0x1c], R10 ;  /* 0x00001c0a01007387 */ /* 0x000fe80000100800 */
[----:B------:R-:W-:Y:S01]  /*7740*/  STL [R1+0x50d4], R248 ;  /* 0x0050d4f801007387 */ /* 0x000fe20000100800 */
[----:B------:R-:W-:-:S03]  /*7750*/  @!P2 IMAD.IADD R193, R193, 0x1, -R252 ;  /* 0x00000001c1c1a824 */ /* 0x000fc600078e0afc */
[----:B------:R-:W-:Y:S01]  /*7760*/  STL [R1+0x18], R8 ;  /* 0x0000180801007387 */ /* 0x000fe20000100800 */
[----:B------:R-:W-:-:S03]  /*7770*/  @!P5 IMAD.IADD R192, R192, 0x1, -R252 ;  /* 0x00000001c0c0d824 */ /* 0x000fc600078e0afc */
[----:B------:R-:W-:Y:S01]  /*7780*/  STL [R1+0x50d8], R247 ;  /* 0x0050d8f701007387 */ /* 0x000fe20000100800 */
[--C-:B------:R-:W-:Y:S01]  /*7790*/  @!P1 IMAD.IADD R191, R191, 0x1, -R252.reuse ;  /* 0x00000001bfbf9824 */ /* 0x100fe200078e0afc */
[----:B------:R-:W-:Y:S01]  /*77a0*/  ISETP.GT.U32.AND P2, PT, R252, R188, PT ;  /* 0x000000bcfc00720c */ /* 0x000fe20003f44070 */
[--C-:B------:R-:W-:Y:S01]  /*77b0*/  @!P0 IMAD.IADD R186, R186, 0x1, -R252.reuse ;  /* 0x00000001baba8824 */ /* 0x100fe200078e0afc */
[----:B------:R-:W-:Y:S01]  /*77c0*/  STL [R1+0x50dc], R246 ;  /* 0x0050dcf601007387 */ /* 0x000fe20000100800 */
[----:B------:R-:W-:Y:S01]  /*77d0*/  ISETP.GT.U32.AND P5, PT, R252, R185, PT ;  /* 0x000000b9fc00720c */ /* 0x000fe20003fa4070 */
[----:B------:R-:W-:Y:S01]  /*77e0*/  @!P6 IMAD.IADD R198, R198, 0x1, -R252 ;  /* 0x00000001c6c6e824 */ /* 0x000fe200078e0afc */
[C---:B------:R-:W-:Y:S01]  /*77f0*/  ISETP.GT.U32.AND P1, PT, R252.reuse, R184, PT ;  /* 0x000000b8fc00720c */ /* 0x040fe20003f24070 */
[----:B------:R-:W-:Y:S01]  /*7800*/  STL [R1+0x50e0], R245 ;  /* 0x0050e0f501007387 */ /* 0x000fe20000100800 */
[----:B------:R-:W-:-:S03]  /*7810*/  ISETP.GT.U32.AND P6, PT, R252, R196, PT ;  /* 0x000000c4fc00720c */ /* 0x000fc60003fc4070 */
[----:B------:R-:W-:Y:S01]  /*7820*/  STL [R1+0x50e4], R244 ;  /* 0x0050e4f401007387 */ /* 0x000fe20000100800 */
[----:B------:R-:W-:-:S03]  /*7830*/  @!P4 IMAD.IADD R190, R190, 0x1, -R252 ;  /* 0x00000001bebec824 */ /* 0x000fc600078e0afc */
[----:B------:R1:W-:Y:S01]  /*7840*/  STL [R1+0x50e8], R243 ;  /* 0x0050e8f301007387 */ /* 0x0003e20000100800 */
[C---:B------:R-:W-:Y:S02]  /*7850*/  ISETP.GT.U32.AND P4, PT, R252.reuse, R186, PT ;  /* 0x000000bafc00720c */ /* 0x040fe40003f84070 */
[C---:B------:R-:W-:Y:S01]  /*7860*/  ISETP.GT.U32.AND P0, PT, R252.reuse, R183, PT ;  /* 0x000000b7fc00720c */ /* 0x040fe20003f04070 */
[----:B-1----:R-:W2:Y:S01]  /*7870*/  LDL R243, [R1+0x3388] ;  /* 0x0033880001f37983 */ /* 0x002ea20000100800 */
        /* <DEDUP_REMOVED lines=39> */
[C---:B------:R-:W-:Y:S01]  /*7af0*/  ISETP.GT.U32.AND P5, PT, R252.reuse, R174, PT ;  /* 0x000000aefc00720c */ /* 0x040fe20003fa4070 */
[--C-:B------:R-:W-:Y:S01]  /*7b00*/  @!P0 IMAD.IADD R175, R175, 0x1, -R252.reuse ;  /* 0x00000001afaf8824 */ /* 0x100fe200078e0afc */
[----:B------:R-:W-:Y:S01]  /*7b10*/  ISETP.GT.U32.AND P0, PT, R252, R172, PT ;  /* 0x000000acfc00720c */ /* 0x000fe20003f04070 */
[----:B------:R-:W-:-:S03]  /*7b20*/  @!P3 IMAD.IADD R179, R179, 0x1, -R252 ;  /* 0x00000001b3b3b824 */ /* 0x000fc600078e0afc */
[----:B------:R-:W-:Y:S01]  /*7b30*/  ISETP.GT.U32.AND P3, PT, R252, R175, PT ;  /* 0x000000affc00720c */ /* 0x000fe20003f64070 */
[--C-:B------:R-:W-:Y:S01]  /*7b40*/  @!P2 IMAD.IADD R178, R178, 0x1, -R252.reuse ;  /* 0x00000001b2b2a824 */ /* 0x100fe200078e0afc */
[C---:B------:R-:W-:Y:S01]  /*7b50*/  ISETP.GT.U32.AND P2, PT, R252.reuse, R171, PT ;  /* 0x000000abfc00720c */ /* 0x040fe20003f44070 */
        /* <DEDUP_REMOVED lines=13> */
[C---:B------:R-:W-:Y:S01]  /*7c30*/  ISETP.GT.U32.AND P2, PT, R252.reuse, R166, PT ;  /* 0x000000a6fc00720c */ /* 0x040fe20003f44070 */
[--C-:B------:R-:W-:Y:S01]  /*7c40*/  @!P6 IMAD.IADD R183, R183, 0x1, -R252.reuse ;  /* 0x00000001b7b7e824 */ /* 0x100fe200078e0afc */
[----:B------:R-:W-:Y:S01]  /*7c50*/  ISETP.GT.U32.AND P6, PT, R252, R176, PT ;  /* 0x000000b0fc00720c */ /* 0x000fe20003fc4070 */
[--C-:B------:R-:W-:Y:S01]  /*7c60*/  @!P1 IMAD.IADD R170, R170, 0x1, -R252.reuse ;  /* 0x00000001aaaa9824 */ /* 0x100fe200078e0afc */
[C---:B------:R-:W-:Y:S01]  /*7c70*/  ISETP.GT.U32.AND P1, PT, R252.reuse, R165, PT ;  /* 0x000000a5fc00720c */ /* 0x040fe20003f24070 */
[--C-:B------:R-:W-:Y:S02]  /*7c80*/  @!P5 IMAD.IADD R169, R169, 0x1, -R252.reuse ;  /* 0x00000001a9a9d824 */ /* 0x100fe400078e0afc */
[--C-:B------:R-:W-:Y:S01]  /*7c90*/  @!P4 IMAD.IADD R173, R173, 0x1, -R252.reuse ;  /* 0x00000001adadc824 */ /* 0x100fe200078e0afc */
[----:B------:R-:W-:Y:S01]  /*7ca0*/  ISETP.GT.U32.AND P4, PT, R252, R171, PT ;  /* 0x000000abfc00720c */ /* 0x000fe20003f84070 */
[--C-:B------:R-:W-:Y:S01]  /*7cb0*/  @!P3 IMAD.IADD R168, R168, 0x1, -R252.reuse ;  /* 0x00000001a8a8b824 */ /* 0x100fe200078e0afc */
[C---:B------:R-:W-:Y:S01]  /*7cc0*/  ISETP.GT.U32.AND P5, PT, R252.reuse, R170, PT ;  /* 0x000000aafc00720c */ /* 0x040fe20003fa4070 */
        /* <DEDUP_REMOVED lines=33> */
[----:B------:R-:W-:Y:S01]  /*7ee0*/  ISETP.GT.U32.AND P2, PT, R252, R157, PT ;  /* 0x0000009dfc00720c */ /* 0x000fe20003f44070 */
[--C-:B------:R-:W-:Y:S01]  /*7ef0*/  @!P1 IMAD.IADD R160, R160, 0x1, -R252.reuse ;  /* 0x00000001a0a09824 */ /* 0x100fe200078e0afc */
[C---:B------:R-:W-:Y:S02]  /*7f00*/  ISETP.GT.U32.AND P6, PT, R252.reuse, R165, PT ;  /* 0x000000a5fc00720c */ /* 0x040fe40003fc4070 */
        /* <DEDUP_REMOVED lines=71> */
[C---:B------:R-:W-:Y:S02]  /*8380*/  ISETP.GT.U32.AND P0, PT, R252.reuse, R139, PT ;  /* 0x0000008bfc00720c */ /* 0x040fe40003f04070 */
        /* <DEDUP_REMOVED lines=10> */
[--C-:B------:R-:W-:Y:S02]  /*8430*/  @!P0 IMAD.IADD R139, R139, 0x1, -R252.reuse ;  /* 0x000000018b8b8824 */ /* 0x100fe400078e0afc */
[--C-:B------:R-:W-:Y:S01]  /*8440*/  @!P4 IMAD.IADD R142, R142, 0x1, -R252.reuse ;  /* 0x000000018e8ec824 */ /* 0x100fe200078e0afc */
[C---:B------:R-:W-:Y:S02]  /*8450*/  ISETP.GT.U32.AND P1, PT, R252.reuse, R140, PT ;  /* 0x0000008cfc00720c */ /* 0x040fe40003f24070 */
[C---:B------:R-:W-:Y:S02]  /*8460*/  ISETP.GT.U32.AND P4, PT, R252.reuse, R135, PT ;  /* 0x00000087fc00720c */ /* 0x040fe40003f84070 */
[----:B------:R-:W-:Y:S01]  /*8470*/  ISETP.GT.U32.AND P0, PT, R252, R134, PT ;  /* 0x00000086fc00720c */ /* 0x000fe20003f04070 */
[--C-:B------:R-:W-:Y:S01]  /*8480*/  @!P3 IMAD.IADD R138, R138, 0x1, -R252.reuse ;  /* 0x000000018a8ab824 */ /* 0x100fe200078e0afc */
[C---:B------:R-:W-:Y:S01]  /*8490*/  ISETP.GT.U32.AND P3, PT, R252.reuse, R133, PT ;  /* 0x00000085fc00720c */ /* 0x040fe20003f64070 */
[--C-:B------:R-:W-:Y:S01]  /*84a0*/  @!P6 IMAD.IADD R143, R143, 0x1, -R252.reuse ;  /* 0x000000018f8fe824 */ /* 0x100fe200078e0afc */
[C---:B------:R-:W-:Y:S01]  /*84b0*/  ISETP.GT.U32.AND P6, PT, R252.reuse, R141, PT ;  /* 0x0000008dfc00720c */ /* 0x040fe20003fc4070 */
        /* <DEDUP_REMOVED lines=20> */
[--C-:B------:R-:W-:Y:S02]  /*8600*/  @!P0 IMAD.IADD R131, R131, 0x1, -R252.reuse ;  /* 0x0000000183838824 */ /* 0x100fe400078e0afc */
        /* <DEDUP_REMOVED lines=24> */
[C---:B------:R-:W-:Y:S01]  /*8790*/  ISETP.GT.U32.AND P1, PT, R252.reuse, R121, PT ;  /* 0x00000079fc00720c */ /* 0x040fe20003f24070 */
[--C-:B------:R-:W-:Y:S02]  /*87a0*/  @!P5 IMAD.IADD R125, R125, 0x1, -R252.reuse ;  /* 0x000000017d7dd824 */ /* 0x100fe400078e0afc */
[--C-:B------:R-:W-:Y:S01]  /*87b0*/  @!P4 IMAD.IADD R129, R129, 0x1, -R252.reuse ;  /* 0x000000018181c824 */ /* 0x100fe200078e0afc */
[----:B------:R-:W-:Y:S01]  /*87c0*/  ISETP.GT.U32.AND P4, PT, R252, R126, PT ;  /* 0x0000007efc00720c */ /* 0x000fe20003f84070 */
[--C-:B------:R-:W-:Y:S02]  /*87d0*/  @!P3 IMAD.IADD R124, R124, 0x1, -R252.reuse ;  /* 0x000000017c7cb824 */ /* 0x100fe400078e0afc */
[--C-:B------:R-:W-:Y:S01]  /*87e0*/  @!P0 IMAD.IADD R123, R123, 0x1, -R252.reuse ;  /* 0x000000017b7b8824 */ /* 0x100fe200078e0afc */
[----:B------:R-:W-:Y:S01]  /*87f0*/  ISETP.GT.U32.AND P0, PT, R252, R120, PT ;  /* 0x00000078fc00720c */ /* 0x000fe20003f04070 */
[--C-:B------:R-:W-:Y:S01]  /*8800*/  @!P6 IMAD.IADD R130, R130, 0x1, -R252.reuse ;  /* 0x000000018282e824 */ /* 0x100fe200078e0afc */
[----:B------:R-:W-:Y:S01]  /*8810*/  ISETP.GT.U32.AND P6, PT, R252, R128, PT ;  /* 0x00000080fc00720c */ /* 0x000fe20003fc4070 */
[----:B------:R-:W-:Y:S01]  /*8820*/  @!P2 IMAD.IADD R122, R122, 0x1, -R252 ;  /* 0x000000017a7aa824 */ /* 0x000fe200078e0afc */
[----:B------:R-:W-:-:S02]  /*8830*/  ISETP.GT.U32.AND P3, PT, R252, R125, PT ;  /* 0x0000007dfc00720c */ /* 0x000fc40003f64070 */
[C---:B------:R-:W-:Y:S02]  /*8840*/  ISETP.GT.U32.AND P2, PT, R252.reuse, R124, PT ;  /* 0x0000007cfc00720c */ /* 0x040fe40003f44070 */
[C---:B------:R-:W-:Y:S01]  /*8850*/  ISETP.GT.U32.AND P5, PT, R252.reuse, R127, PT ;  /* 0x0000007ffc00720c */ /* 0x040fe20003fa4070 */
[--C-:B------:R-:W-:Y:S01]  /*8860*/  @!P1 IMAD.IADD R121, R121, 0x1, -R252.reuse ;  /* 0x0000000179799824 */ /* 0x100fe200078e0afc */
[----:B------:R-:W-:Y:S01]  /*8870*/  ISETP.GT.U32.AND P1, PT, R252, R123, PT ;  /* 0x0000007bfc00720c */ /* 0x000fe20003f24070 */
[--C-:B------:R-:W-:Y:S01]  /*8880*/  @!P4 IMAD.IADD R126, R126, 0x1, -R252.reuse ;  /* 0x000000017e7ec824 */ /* 0x100fe200078e0afc */
[----:B------:R-:W-:Y:S01]  /*8890*/  ISETP.GT.U32.AND P4, PT, R252, R119, PT ;  /* 0x00000077fc00720c */ /* 0x000fe20003f84070 */
[--C-:B------:R-:W-:Y:S02]  /*88a0*/  @!P0 IMAD.IADD R120, R120, 0x1, -R252.reuse ;  /* 0x0000000178788824 */ /* 0x100fe400078e0afc */
        /* <DEDUP_REMOVED lines=17> */
[----:B------:R-:W-:-:S02]  /*89c0*/  IABS R13, R12 ;  /* 0x0000000c000d7213 */ /* 0x000fc40000000000 */
[C---:B------:R-:W-:Y:S01]  /*89d0*/  ISETP.GT.U32.AND P2, PT, R252.reuse, R113, PT ;  /* 0x00000071fc00720c */ /* 0x040fe20003f44070 */
[C---:B------:R-:W-:Y:S01]  /*89e0*/  IMAD R14, R252.reuse, R5, R14 ;  /* 0x00000005fc0e7224 */ /* 0x040fe200078e020e */
[----:B------:R-:W-:Y:S01]  /*89f0*/  ISETP.GT.U32.AND P3, PT, R252, R118, PT ;  /* 0x00000076fc00720c */ /* 0x000fe20003f64070 */
[--C-:B------:R-:W-:Y:S01]  /*8a00*/  @!P5 IMAD.IADD R122, R122, 0x1, -R252.reuse ;  /* 0x000000017a7ad824 */ /* 0x100fe200078e0afc */
[C---:B------:R-:W-:Y:S01]  /*8a10*/  ISETP.GT.U32.AND P5, PT, R252.reuse, R115, PT ;  /* 0x00000073fc00720c */ /* 0x040fe20003fa4070 */
[----:B------:R-:W-:Y:S01]  /*8a20*/  @!P0 IMAD.IADD R117, R117, 0x1, -R252 ;  /* 0x0000000175758824 */ /* 0x000fe200078e0afc */
[----:B------:R-:W-:Y:S01]  /*8a30*/  ISETP.GT.U32.AND P0, PT, R252, R112, PT ;  /* 0x00000070fc00720c */ /* 0x000fe20003f04070 */
[----:B--2---:R-:W-:Y:S02]  /*8a40*/  VIADD R5, R243, 0xf4 ;  /* 0x000000f4f3057836 */ /* 0x004fe40000000000 */
[C---:B------:R-:W-:Y:S01]  /*8a50*/  IMAD.HI.U32 R2, R0.reuse, R13, RZ ;  /* 0x0000000d00027227 */ /* 0x040fe200078e00ff */
[----:B------:R-:W-:Y:S03]  /*8a60*/  STL [R1+0x50ec], R242 ;  /* 0x0050ecf201007387 */ /* 0x000fe60000100800 */
[----:B------:R-:W-:Y:S01]  /*8a70*/  IMAD.HI.U32 R4, R0, R16, RZ ;  /* 0x0000001000047227 */ /* 0x000fe200078e00ff */
[----:B------:R-:W-:-:S03]  /*8a80*/  IABS R11, R5 ;  /* 0x00000005000b7213 */ /* 0x000fc60000000000 */
[----:B------:R-:W-:Y:S01]  /*8a90*/  @!P1 IMAD.IADD R116, R116, 0x1, -R252 ;  /* 0x0000000174749824 */ /* 0x000fe200078e0afc */
[----:B------:R-:W-:Y:S01]  /*8aa0*/  ISETP.GT.U32.AND P1, PT, R252, R111, PT ;  /* 0x0000006ffc00720c */ /* 0x000fe20003f24070 */
[----:B------:R-:W-:Y:S02]  /*8ab0*/  IMAD.MOV R2, RZ, RZ, -R2 ;  /* 0x000000ffff027224 */ /* 0x000fe400078e0a02 */
[----:B------:R-:W-:Y:S01]  /*8ac0*/  @!P4 IMAD.IADD R114, R114, 0x1, -R252 ;  /* 0x000000017272c824 */ /* 0x000fe200078e0afc */
[----:B------:R-:W-:Y:S01]  /*8ad0*/  STL [R1+0x50f0], R241 ;  /* 0x0050f0f101007387 */ /* 0x000fe20000100800 */
[----:B------:R-:W-:Y:S02]  /*8ae0*/  IMAD.MOV R4, RZ, RZ, -R4 ;  /* 0x000000ffff047224 */ /* 0x000fe400078e0a04 */
[--C-:B------:R-:W-:Y:S01]  /*8af0*/  @!P6 IMAD.IADD R119, R119, 0x1, -R252.reuse ;  /* 0x000000017777e824 */ /* 0x100fe200078e0afc */
[----:B------:R1:W-:Y:S01]  /*8b00*/  STL [R1+0x4fa8], R5 ;  /* 0x004fa80501007387 */ /* 0x0003e20000100800 */
[C---:B------:R-:W-:Y:S01]  /*8b10*/  ISETP.GT.U32.AND P6, PT, R252.reuse, R117, PT ;  /* 0x00000075fc00720c */ /* 0x040fe20003fc4070 */
[C---:B------:R-:W-:Y:S01]  /*8b20*/  IMAD R13, R252.reuse, R2, R13 ;  /* 0x00000002fc0d7224 */ /* 0x040fe200078e020d */
[----:B------:R-:W-:Y:S01]  /*8b30*/  IABS R12, R3 ;  /* 0x00000003000c7213 */ /* 0x000fe20000000000 */
[----:B------:R-:W-:Y:S01]  /*8b40*/  @!P2 IMAD.IADD R113, R113, 0x1, -R252 ;  /* 0x000000017171a824 */ /* 0x000fe200078e0afc */
[----:B------:R-:W-:Y:S01]  /*8b50*/  ISETP.GT.U32.AND P2, PT, R252, R114, PT ;  /* 0x00000072fc00720c */ /* 0x000fe20003f44070 */
[----:B------:R-:W-:-:S04]  /*8b60*/  IMAD.HI.U32 R2, R0, R11, RZ ;  /* 0x0000000b00027227 */ /* 0x000fc800078e00ff */
[C---:B-1----:R-:W-:Y:S02]  /*8b70*/  VIADD R5, R243.reuse, 0xf6 ;  /* 0x000000f6f3057836 */ /* 0x042fe40000000000 */
[----:B------:R-:W-:Y:S02]  /*8b80*/  IMAD R16, R252, R4, R16 ;  /* 0x00000004fc107224 */ /* 0x000fe400078e0210 */
[--C-:B------:R-:W-:Y:S01]  /*8b90*/  @!P3 IMAD.IADD R118, R118, 0x1, -R252.reuse ;  /* 0x000000017676b824 */ /* 0x100fe200078e0afc */
[----:B------:R-:W-:Y:S01]  /*8ba0*/  ISETP.GT.U32.AND P3, PT, R252, R116, PT ;  /* 0x00000074fc00720c */ /* 0x000fe20003f64070 */
[----:B------:R-:W-:Y:S01]  /*8bb0*/  VIADD R4, R243, 0xf5 ;  /* 0x000000f5f3047836 */ /* 0x000fe20000000000 */
[----:B------:R-:W-:Y:S01]  /*8bc0*/  IABS R9, R5 ;  /* 0x0000000500097213 */ /* 0x000fe20000000000 */
[--C-:B------:R-:W-:Y:S02]  /*8bd0*/  @!P5 IMAD.IADD R115, R115, 0x1, -R252.reuse ;  /* 0x000000017373d824 */ /* 0x100fe400078e0afc */
[----:B------:R-:W-:Y:S01]  /*8be0*/  @!P0 IMAD.IADD R112, R112, 0x1, -R252 ;  /* 0x0000000170708824 */ /* 0x000fe200078e0afc */
[----:B------:R-:W-:Y:S01]  /*8bf0*/  ISETP.GT.U32.AND P0, PT, R252, R109, PT ;  /* 0x0000006dfc00720c */ /* 0x000fe20003f04070 */
[----:B------:R-:W-:Y:S01]  /*8c00*/  IMAD.HI.U32 R3, R0, R12, RZ ;  /* 0x0000000c00037227 */ /* 0x000fe200078e00ff */
[----:B------:R1:W-:Y:S03]  /*8c10*/  STL [R1+0x4fa4], R4 ;  /* 0x004fa40401007387 */ /* 0x0003e60000100800 */
[----:B------:R-:W-:Y:S01]  /*8c20*/  IMAD.MOV R2, RZ, RZ, -R2 ;  /* 0x000000ffff027224 */ /* 0x000fe200078e0a02 */
[----:B------:R-:W-:Y:S01]  /*8c30*/  IABS R10, R4 ;  /* 0x00000004000a7213 */ /* 0x000fe20000000000 */
[----:B------:R-:W-:Y:S01]  /*8c40*/  @!P1 IMAD.IADD R111, R111, 0x1, -R252 ;  /* 0x000000016f6f9824 */ /* 0x000fe200078e0afc */
[C---:B------:R-:W-:Y:S01]  /*8c50*/  ISETP.GT.U32.AND P5, PT, R252.reuse, R110, PT ;  /* 0x0000006efc00720c */ /* 0x040fe20003fa4070 */
[----:B------:R-:W-:Y:S01]  /*8c60*/  IMAD.MOV R3, RZ, RZ, -R3 ;  /* 0x000000ffff037224 */ /* 0x000fe200078e0a03 */
[C---:B------:R-:W-:Y:S01]  /*8c70*/  ISETP.GT.U32.AND P4, PT, R252.reuse, R115, PT ;  /* 0x00000073fc00720c */ /* 0x040fe20003f84070 */
[C---:B------:R-:W-:Y:S01]  /*8c80*/  IMAD R11, R252.reuse, R2, R11 ;  /* 0x00000002fc0b7224 */ /* 0x040fe200078e020b */
[----:B------:R-:W-:Y:S01]  /*8c90*/  ISETP.GT.U32.AND P1, PT, R252, R113, PT ;  /* 0x00000071fc00720c */ /* 0x000fe20003f24070 */
[----:B-1----:R-:W-:-:S02]  /*8ca0*/  VIADD R4, R243, 0xf7 ;  /* 0x000000f7f3047836 */ /* 0x002fc40000000000 */
[----:B------:R-:W-:-:S04]  /*8cb0*/  IMAD.HI.U32 R2, R0, R9, RZ ;  /* 0x0000000900027227 */ /* 0x000fc800078e00ff */
[----:B------:R-:W-:Y:S01]  /*8cc0*/  @!P6 IMAD.IADD R117, R117, 0x1, -R252 ;  /* 0x000000017575e824 */ /* 0x000fe200078e0afc */
[C---:B------:R-:W-:Y:S01]  /*8cd0*/  ISETP.GT.U32.AND P6, PT, R252.reuse, R112, PT ;  /* 0x00000070fc00720c */ /* 0x040fe20003fc4070 */
[----:B------:R-:W-:Y:S01]  /*8ce0*/  IMAD R12, R252, R3, R12 ;  /* 0x00000003fc0c7224 */ /* 0x000fe200078e020c */
[----:B------:R-:W-:Y:S01]  /*8cf0*/  IABS R8, R4 ;  /* 0x0000000400087213 */ /* 0x000fe20000000000 */
[----:B------:R-:W-:Y:S01]  /*8d00*/  IMAD.HI.U32 R3, R0, R10, RZ ;  /* 0x0000000a00037227 */ /* 0x000fe200078e00ff */
[----:B------:R-:W-:Y:S03]  /*8d10*/  STL [R1+0x4f9c], R5 ;  /* 0x004f9c0501007387 */ /* 0x000fe60000100800 */
[----:B------:R-:W-:Y:S02]  /*8d20*/  IMAD.MOV R2, RZ, RZ, -R2 ;  /* 0x000000ffff027224 */ /* 0x000fe400078e0a02 */
[--C-:B------:R-:W-:Y:S01]  /*8d30*/  @!P2 IMAD.IADD R114, R114, 0x1, -R252.reuse ;  /* 0x000000017272a824 */ /* 0x100fe200078e0afc */
[----:B------:R-:W-:Y:S01]  /*8d40*/  ISETP.GT.U32.AND P2, PT, R252, R107, PT ;  /* 0x0000006bfc00720c */ /* 0x000fe20003f44070 */
[----:B------:R-:W-:Y:S01]  /*8d50*/  @!P3 IMAD.IADD R116, R116, 0x1, -R252 ;  /* 0x000000017474b824 */ /* 0x000fe200078e0afc */
[----:B------:R1:W-:Y:S01]  /*8d60*/  STL [R1+0x4f94], R4 ;  /* 0x004f940401007387 */ /* 0x0003e20000100800 */
[----:B------:R-:W-:Y:S01]  /*8d70*/  ISETP.GT.U32.AND P3, PT, R252, R111, PT ;  /* 0x0000006ffc00720c */ /* 0x000fe20003f64070 */
[----:B------:R-:W-:-:S02]  /*8d80*/  IMAD.MOV R3, RZ, RZ, -R3 ;  /* 0x000000ffff037224 */ /* 0x000fc400078e0a03 */
[----:B------:R-:W-:Y:S02]  /*8d90*/  IMAD R9, R252, R2, R9 ;  /* 0x00000002fc097224 */ /* 0x000fe400078e0209 */
[----:B------:R-:W-:Y:S02]  /*8da0*/  @!P0 IMAD.IADD R109, R109, 0x1, -R252 ;  /* 0x000000016d6d8824 */ /* 0x000fe400078e0afc */
[----:B------:R-:W-:-:S04]  /*8db0*/  IMAD.HI.U32 R2, R0, R8, RZ ;  /* 0x0000000800027227 */ /* 0x000fc800078e00ff */
[----:B-1----:R-:W-:Y:S01]  /*8dc0*/  VIADD R4, R243, 0xf8 ;  /* 0x000000f8f3047836 */ /* 0x002fe20000000000 */
[C---:B------:R-:W-:Y:S01]  /*8dd0*/  ISETP.GT.U32.AND P0, PT, R252.reuse, R106, PT ;  /* 0x0000006afc00720c */ /* 0x040fe20003f04070 */
[C---:B------:R-:W-:Y:S02]  /*8de0*/  IMAD R15, R252.reuse, R7, R15 ;  /* 0x00000007fc0f7224 */ /* 0x040fe400078e020f */
[----:B------:R-:W-:Y:S01]  /*8df0*/  IMAD R10, R252, R3, R10 ;  /* 0x00000003fc0a7224 */ /* 0x000fe200078e020a */
[----:B------:R-:W-:Y:S01]  /*8e00*/  IABS R7, R4 ;  /* 0x0000000400077213 */ /* 0x000fe20000000000 */
[--C-:B------:R-:W-:Y:S02]  /*8e10*/  @!P5 IMAD.IADD R110, R110, 0x1, -R252.reuse ;  /* 0x000000016e6ed824 */ /* 0x100fe400078e0afc */
[--C-:B------:R-:W-:Y:S01]  /*8e20*/  @!P4 IMAD.IADD R115, R115, 0x1, -R252.reuse ;  /* 0x000000017373c824 */ /* 0x100fe200078e0afc */
[C---:B------:R-:W-:Y:S01]  /*8e30*/  ISETP.GT.U32.AND P4, PT, R252.reuse, R108, PT ;  /* 0x0000006cfc00720c */ /* 0x040fe20003f84070 */
[----:B------:R-:W-:Y:S01]  /*8e40*/  @!P1 IMAD.IADD R113, R113, 0x1, -R252 ;  /* 0x0000000171719824 */ /* 0x000fe200078e0afc */
[----:B------:R-:W-:Y:S01]  /*8e50*/  ISETP.GT.U32.AND P1, PT, R252, R109, PT ;  /* 0x0000006dfc00720c */ /* 0x000fe20003f24070 */
[----:B------:R-:W-:-:S02]  /*8e60*/  IMAD.MOV R2, RZ, RZ, -R2 ;  /* 0x000000ffff027224 */ /* 0x000fc400078e0a02 */
[----:B------:R-:W-:Y:S01]  /*8e70*/  VIADD R3, R243, 0xf9 ;  /* 0x000000f9f3037836 */ /* 0x000fe20000000000 */
[----:B------:R-:W-:Y:S01]  /*8e80*/  ISETP.GT.U32.AND P5, PT, R252, R110, PT ;  /* 0x0000006efc00720c */ /* 0x000fe20003fa4070 */
[----:B------:R-:W-:Y:S01]  /*8e90*/  @!P6 IMAD.IADD R112, R112, 0x1, -R252 ;  /* 0x000000017070e824 */ /* 0x000fe200078e0afc */
[C---:B------:R-:W-:Y:S01]  /*8ea0*/  ISETP.GT.U32.AND P6, PT, R252.reuse, R105, PT ;  /* 0x00000069fc00720c */ /* 0x040fe20003fc4070 */
[----:B------:R-:W-:Y:S01]  /*8eb0*/  IMAD R8, R252, R2, R8 ;  /* 0x00000002fc087224 */ /* 0x000fe200078e0208 */
[----:B------:R-:W-:Y:S01]  /*8ec0*/  IABS R6, R3 ;  /* 0x0000000300067213 */ /* 0x000fe20000000000 */
[----:B------:R-:W-:Y:S01]  /*8ed0*/  IMAD.HI.U32 R2, R0, R7, RZ ;  /* 0x0000000700027227 */ /* 0x000fe200078e00ff */
[----:B------:R1:W-:Y:S03]  /*8ee0*/  STL [R1+0x4f88], R4 ;  /* 0x004f880401007387 */ /* 0x0003e60000100800 */
[----:B------:R-:W-:-:S02]  /*8ef0*/  @!P2 IMAD.IADD R107, R107, 0x1, -R252 ;  /* 0x000000016b6ba824 */ /* 0x000fc400078e0afc */
[----:B------:R-:W-:Y:S01]  /*8f00*/  @!P3 IMAD.IADD R111, R111, 0x1, -R252 ;  /* 0x000000016f6fb824 */ /* 0x000fe200078e0afc */
[C---:B------:R-:W-:Y:S01]  /*8f10*/  ISETP.GT.U32.AND P3, PT, R252.reuse, R104, PT ;  /* 0x00000068fc00720c */ /* 0x040fe20003f64070 */
[C---:B------:R-:W-:Y:S01]  /*8f20*/  VIADD R5, R243.reuse, 0xfa ;  /* 0x000000faf3057836 */ /* 0x040fe20000000000 */
[----:B------:R2:W-:Y:S01]  /*8f30*/  STL [R1+0x4f80], R3 ;  /* 0x004f800301007387 */ /* 0x0005e20000100800 */
[----:B------:R-:W-:Y:S01]  /*8f40*/  IMAD.MOV R2, RZ, RZ, -R2 ;  /* 0x000000ffff027224 */ /* 0x000fe200078e0a02 */
[C---:B------:R-:W-:Y:S01]  /*8f50*/  ISETP.GT.U32.AND P2, PT, R252.reuse, R107, PT ;  /* 0x0000006bfc00720c */ /* 0x040fe20003f44070 */
[----:B-1----:R-:W-:Y:S01]  /*8f60*/  VIADD R4, R243, 0xfb ;  /* 0x000000fbf3047836 */ /* 0x002fe20000000000 */
[----:B------:R1:W-:Y:S01]  /*8f70*/  STL [R1+0x4f7c], R5 ;  /* 0x004f7c0501007387 */ /* 0x0003e20000100800 */
[----:B------:R-:W-:Y:S02]  /*8f80*/  IMAD R7, R252, R2, R7 ;  /* 0x00000002fc077224 */ /* 0x000fe400078e0207 */
[----:B------:R-:W-:-:S02]  /*8f90*/  @!P4 IMAD.IADD R108, R108, 0x1, -R252 ;  /* 0x000000016c6cc824 */ /* 0x000fc400078e0afc */
[----:B--2---:R-:W-:Y:S01]  /*8fa0*/  IMAD.HI.U32 R3, R0, R6, RZ ;  /* 0x0000000600037227 */ /* 0x004fe200078e00ff */
[----:B------:R-:W-:-:S03]  /*8fb0*/  ISETP.GT.U32.AND P4, PT, R252, R103, PT ;  /* 0x00000067fc00720c */ /* 0x000fc60003f84070 */
[--C-:B------:R-:W-:Y:S01]  /*8fc0*/  @!P1 IMAD.IADD R109, R109, 0x1, -R252.reuse ;  /* 0x000000016d6d9824 */ /* 0x100fe200078e0afc */
[----:B-1----:R-:W-:Y:S01]  /*8fd0*/  IABS R5, R5 ;  /* 0x0000000500057213 */ /* 0x002fe20000000000 */
[--C-:B------:R-:W-:Y:S01]  /*8fe0*/  @!P0 IMAD.IADD R106, R106, 0x1, -R252.reuse ;  /* 0x000000016a6a8824 */ /* 0x100fe200078e0afc */
[C---:B------:R-:W-:Y:S01]  /*8ff0*/  ISETP.GT.U32.AND P1, PT, R252.reuse, R102, PT ;  /* 0x00000066fc00720c */ /* 0x040fe20003f24070 */
[----:B------:R-:W-:Y:S01]  /*9000*/  IMAD.MOV R2, RZ, RZ, -R3 ;  /* 0x000000ffff027224 */ /* 0x000fe200078e0a03 */
[----:B------:R-:W-:Y:S01]  /*9010*/  ISETP.GT.U32.AND P0, PT, R252, R101, PT ;  /* 0x00000065fc00720c */ /* 0x000fe20003f04070 */
[--C-:B------:R-:W-:Y:S01]  /*9020*/  @!P5 IMAD.IADD R110, R110, 0x1, -R252.reuse ;  /* 0x000000016e6ed824 */ /* 0x100fe200078e0afc */
[----:B------:R1:W-:Y:S01]  /*9030*/  STL [R1+0x4f78], R4 ;  /* 0x004f780401007387 */ /* 0x0003e20000100800 */
[----:B------:R-:W-:Y:S01]  /*9040*/  @!P6 IMAD.IADD R105, R105, 0x1, -R252 ;  /* 0x000000016969e824 */ /* 0x000fe200078e0afc */
[C---:B------:R-:W-:Y:S01]  /*9050*/  ISETP.GT.U32.AND P5, PT, R252.reuse, R108, PT ;  /* 0x0000006cfc00720c */ /* 0x040fe20003fa4070 */
[C---:B------:R-:W-:Y:S01]  /*9060*/  IMAD R6, R252.reuse, R2, R6 ;  /* 0x00000002fc067224 */ /* 0x040fe200078e0206 */
[----:B------:R-:W-:Y:S01]  /*9070*/  ISETP.GT.U32.AND P6, PT, R252, R100, PT ;  /* 0x00000064fc00720c */ /* 0x000fe20003fc4070 */
[----:B------:R-:W-:Y:S01]  /*9080*/  IMAD.HI.U32 R2, R0, R5, RZ ;  /* 0x0000000500027227 */ /* 0x000fe200078e00ff */
[----:B-1----:R-:W-:-:S03]  /*9090*/  IABS R4, R4 ;  /* 0x0000000400047213 */ /* 0x002fc60000000000 */
[----:B------:R-:W-:Y:S01]  /*90a0*/  @!P3 IMAD.IADD R104, R104, 0x1, -R252 ;  /* 0x000000016868b824 */ /* 0x000fe200078e0afc */
[C---:B------:R-:W-:Y:S01]  /*90b0*/  ISETP.GT.U32.AND P3, PT, R252.reuse, R99, PT ;  /* 0x00000063fc00720c */ /* 0x040fe20003f64070 */
[----:B------:R-:W-:Y:S02]  /*90c0*/  IMAD.MOV R2, RZ, RZ, -R2 ;  /* 0x000000ffff027224 */ /* 0x000fe400078e0a02 */
[----:B------:R-:W-:Y:S01]  /*90d0*/  @!P2 IMAD.IADD R107, R107, 0x1, -R252 ;  /* 0x000000016b6ba824 */ /* 0x000fe200078e0afc */
[----:B------:R-:W-:Y:S01]  /*90e0*/  ISETP.GT.U32.AND P2, PT, R252, R105, PT ;  /* 0x00000069fc00720c */ /* 0x000fe20003f44070 */
[----:B------:R-:W-:-:S04]  /*90f0*/  IMAD.HI.U32 R3, R0, R4, RZ ;  /* 0x0000000400037227 */ /* 0x000fc800078e00ff */
[C---:B------:R-:W-:Y:S02]  /*9100*/  IMAD R5, R252.reuse, R2, R5 ;  /* 0x00000002fc057224 */ /* 0x040fe400078e0205 */
[--C-:B------:R-:W-:Y:S01]  /*9110*/  @!P4 IMAD.IADD R103, R103, 0x1, -R252.reuse ;  /* 0x000000016767c824 */ /* 0x100fe200078e0afc */
[----:B------:R-:W-:Y:S01]  /*9120*/  ISETP.GT.U32.AND P4, PT, R252, R104, PT ;  /* 0x00000068fc00720c */ /* 0x000fe20003f84070 */
[--C-:B------:R-:W-:Y:S02]  /*9130*/  @!P1 IMAD.IADD R102, R102, 0x1, -R252.reuse ;  /* 0x0000000166669824 */ /* 0x100fe400078e0afc */
[----:B------:R-:W-:Y:S01]  /*9140*/  @!P0 IMAD.IADD R101, R101, 0x1, -R252 ;  /* 0x0000000165658824 */ /* 0x000fe200078e0afc */
[----:B------:R-:W-:Y:S01]  /*9150*/  ISETP.GT.U32.AND P0, PT, R252, R98, PT ;  /* 0x00000062fc00720c */ /* 0x000fe20003f04070 */
[----:B------:R-:W-:Y:S02]  /*9160*/  IMAD.MOV R2, RZ, RZ, -R3 ;  /* 0x000000ffff027224 */ /* 0x000fe400078e0a03 */
[----:B------:R-:W-:-:S02]  /*9170*/  VIADD R241, R243, 0xfd ;  /* 0x000000fdf3f17836 */ /* 0x000fc40000000000 */
[----:B------:R-:W-:Y:S02]  /*9180*/  VIADD R242, R243, 0xfc ;  /* 0x000000fcf3f27836 */ /* 0x000fe40000000000 */
[--C-:B------:R-:W-:Y:S01]  /*9190*/  @!P5 IMAD.IADD R108, R108, 0x1, -R252.reuse ;  /* 0x000000016c6cd824 */ /* 0x100fe200078e0afc */
[----:B------:R-:W-:Y:S01]  /*91a0*/  ISETP.GT.U32.AND P5, PT, R252, R106, PT ;  /* 0x0000006afc00720c */ /* 0x000fe20003fa4070 */
[----:B------:R-:W-:Y:S01]  /*91b0*/  @!P6 IMAD.IADD R100, R100, 0x1, -R252 ;  /* 0x000000016464e824 */ /* 0x000fe200078e0afc */
[C---:B------:R-:W-:Y:S01]  /*91c0*/  ISETP.GT.U32.AND P6, PT, R252.reuse, R102, PT ;  /* 0x00000066fc00720c */ /* 0x040fe20003fc4070 */
[C---:B------:R-:W-:Y:S01]  /*91d0*/  IMAD R4, R252.reuse, R2, R4 ;  /* 0x00000002fc047224 */ /* 0x040fe200078e0204 */
[----:B------:R-:W-:Y:S01]  /*91e0*/  IABS R2, R241 ;  /* 0x000000f100027213 */ /* 0x000fe20000000000 */
[--C-:B------:R-:W-:Y:S01]  /*91f0*/  @!P3 IMAD.IADD R99, R99, 0x1, -R252.reuse ;  /* 0x000000016363b824 */ /* 0x100fe200078e0afc */
[----:B------:R-:W-:Y:S01]  /*9200*/  STL [R1+0x4f74], R242 ;  /* 0x004f74f201007387 */ /* 0x000fe20000100800 */
[C---:B------:R-:W-:Y:S01]  /*9210*/  ISETP.GT.U32.AND P1, PT, R252.reuse, R103, PT ;  /* 0x00000067fc00720c */ /* 0x040fe20003f24070 */
[--C-:B------:R-:W-:Y:S01]  /*9220*/  @!P2 IMAD.IADD R105, R105, 0x1, -R252.reuse ;  /* 0x000000016969a824 */ /* 0x100fe200078e0afc */
[C---:B------:R-:W-:Y:S01]  /*9230*/  ISETP.GT.U32.AND P3, PT, R252.reuse, R101, PT ;  /* 0x00000065fc00720c */ /* 0x040fe20003f64070 */
[----:B------:R1:W-:Y:S01]  /*9240*/  STL [R1+0x4f6c], R241 ;  /* 0x004f6cf101007387 */ /* 0x0003e20000100800 */
[----:B------:R-:W-:Y:S01]  /*9250*/  ISETP.GT.U32.AND P2, PT, R252, R100, PT ;  /* 0x00000064fc00720c */ /* 0x000fe20003f44070 */
[--C-:B------:R-:W-:Y:S01]  /*9260*/  @!P4 IMAD.IADD R104, R104, 0x1, -R252.reuse ;  /* 0x000000016868c824 */ /* 0x100fe200078e0afc */
[----:B------:R-:W-:Y:S01]  /*9270*/  ISETP.GT.U32.AND P4, PT, R252, R97, PT ;  /* 0x00000061fc00720c */ /* 0x000fe20003f84070 */
[----:B------:R-:W-:-:S02]  /*9280*/  @!P0 IMAD.IADD R98, R98, 0x1, -R252 ;  /* 0x0000000162628824 */ /* 0x000fc400078e0afc */
[----:B-1----:R-:W-:-:S04]  /*9290*/  IMAD.HI.U32 R241, R0, R2, RZ ;  /* 0x0000000200f17227 */ /* 0x002fc800078e00ff */
[----:B------:R-:W-:Y:S02]  /*92a0*/  IMAD.MOV R241, RZ, RZ, -R241 ;  /* 0x000000fffff17224 */ /* 0x000fe400078e0af1 */
[--C-:B------:R-:W-:Y:S01]  /*92b0*/  @!P5 IMAD.IADD R106, R106, 0x1, -R252.reuse ;  /* 0x000000016a6ad824 */ /* 0x100fe200078e0afc */
[----:B------:R-:W-:Y:S01]  /*92c0*/  ISETP.GT.U32.AND P5, PT, R252, R99, PT ;  /* 0x00000063fc00720c */ /* 0x000fe20003fa4070 */
[----:B------:R-:W-:Y:S01]  /*92d0*/  @!P6 IMAD.IADD R102, R102, 0x1, -R252 ;  /* 0x000000016666e824 */ /* 0x000fe200078e0afc */
[C---:B------:R-:W-:Y:S01]  /*92e0*/  ISETP.GT.U32.AND P6, PT, R252.reuse, R98, PT ;  /* 0x00000062fc00720c */ /* 0x040fe20003fc4070 */
[C---:B------:R-:W-:Y:S02]  /*92f0*/  IMAD R2, R252.reuse, R241, R2 ;  /* 0x000000f1fc027224 */ /* 0x040fe400078e0202 */
[----:B------:R-:W-:Y:S01]  /*9300*/  VIADD R241, R243, 0xfe ;  /* 0x000000fef3f17836 */ /* 0x000fe20000000000 */
[C---:B------:R-:W-:Y:S01]  /*9310*/  ISETP.GT.U32.AND P0, PT, R252.reuse, R95, PT ;  /* 0x0000005ffc00720c */ /* 0x040fe20003f04070 */
[--C-:B------:R-:W-:Y:S01]  /*9320*/  @!P1 IMAD.IADD R103, R103, 0x1, -R252.reuse ;  /* 0x0000000167679824 */ /* 0x100fe200078e0afc */
[C---:B------:R-:W-:Y:S01]  /*9330*/  ISETP.GT.U32.AND P1, PT, R252.reuse, R96, PT ;  /* 0x00000060fc00720c */ /* 0x040fe20003f24070 */
[--C-:B------:R-:W-:Y:S01]  /*9340*/  @!P3 IMAD.IADD R101, R101, 0x1, -R252.reuse ;  /* 0x000000016565b824 */ /* 0x100fe200078e0afc */
[----:B------:R-:W-:Y:S01]  /*9350*/  ISETP.GT.U32.AND P3, PT, R252, R94, PT ;  /* 0x0000005efc00720c */ /* 0x000fe20003f64070 */
[--C-:B------:R-:W-:Y:S01]  /*9360*/  @!P2 IMAD.IADD R100, R100, 0x1, -R252.reuse ;  /* 0x000000016464a824 */ /* 0x100fe200078e0afc */
[----:B------:R1:W-:Y:S01]  /*9370*/  STL [R1+0x4f64], R241 ;  /* 0x004f64f101007387 */ /* 0x0003e20000100800 */
[----:B------:R-:W-:Y:S01]  /*9380*/  ISETP.GT.U32.AND P2, PT, R252, R93, PT ;  /* 0x0000005dfc00720c */ /* 0x000fe20003f44070 */
[----:B------:R-:W-:-:S02]  /*9390*/  @!P4 IMAD.IADD R97, R97, 0x1, -R252 ;  /* 0x000000016161c824 */ /* 0x000fc400078e0afc */
[----:B------:R-:W2:Y:S01]  /*93a0*/  LDL R249, [R1+0x3384] ;  /* 0x0033840001f97983 */ /* 0x000ea20000100800 */
[C---:B------:R-:W-:Y:S01]  /*93b0*/  ISETP.GT.U32.AND P4, PT, R252.reuse, R92, PT ;  /* 0x0000005cfc00720c */ /* 0x040fe20003f84070 */
[--C-:B------:R-:W-:Y:S01]  /*93c0*/  @!P5 IMAD.IADD R99, R99, 0x1, -R252.reuse ;  /* 0x000000016363d824 */ /* 0x100fe200078e0afc */
[----:B------:R-:W-:Y:S01]  /*93d0*/  ISETP.GT.U32.AND P5, PT, R252, R97, PT ;  /* 0x00000061fc00720c */ /* 0x000fe20003fa4070 */
[--C-:B------:R-:W-:Y:S01]  /*93e0*/  @!P6 IMAD.IADD R98, R98, 0x1, -R252.reuse ;  /* 0x000000016262e824 */ /* 0x100fe200078e0afc */
[----:B------:R-:W-:Y:S01]  /*93f0*/  ISETP.GT.U32.AND P6, PT, R252, R91, PT ;  /* 0x0000005bfc00720c */ /* 0x000fe20003fc4070 */
[--C-:B------:R-:W-:Y:S02]  /*9400*/  @!P1 IMAD.IADD R96, R96, 0x1, -R252.reuse ;  /* 0x0000000160609824 */ /* 0x100fe400078e0afc */
[--C-:B------:R-:W-:Y:S01]  /*9410*/  @!P0 IMAD.IADD R95, R95, 0x1, -R252.reuse ;  /* 0x000000015f5f8824 */ /* 0x100fe200078e0afc */
[----:B------:R-:W-:Y:S01]  /*9420*/  ISETP.GT.U32.AND P0, PT, R252, R90, PT ;  /* 0x0000005afc00720c */ /* 0x000fe20003f04070 */
[----:B------:R-:W-:-:S02]  /*9430*/  @!P3 IMAD.IADD R94, R94, 0x1, -R252 ;  /* 0x000000015e5eb824 */ /* 0x000fc400078e0afc */
[--C-:B------:R-:W-:Y:S01]  /*9440*/  @!P2 IMAD.IADD R93, R93, 0x1, -R252.reuse ;  /* 0x000000015d5da824 */ /* 0x100fe200078e0afc */
[----:B------:R-:W-:Y:S01]  /*9450*/  ISETP.GT.U32.AND P1, PT, R252, R96, PT ;  /* 0x00000060fc00720c */ /* 0x000fe20003f24070 */
[--C-:B------:R-:W-:Y:S01]  /*9460*/  @!P4 IMAD.IADD R92, R92, 0x1, -R252.reuse ;  /* 0x000000015c5cc824 */ /* 0x100fe200078e0afc */
[C---:B------:R-:W-:Y:S02]  /*9470*/  ISETP.GT.U32.AND P2, PT, R252.reuse, R94, PT ;  /* 0x0000005efc00720c */ /* 0x040fe40003f44070 */
[C---:B------:R-:W-:Y:S02]  /*9480*/  ISETP.GT.U32.AND P3, PT, R252.reuse, R95, PT ;  /* 0x0000005ffc00720c */ /* 0x040fe40003f64070 */
        /* <DEDUP_REMOVED lines=19> */
[C---:B------:R-:W-:Y:S02]  /*95c0*/  ISETP.GT.U32.AND P6, PT, R252.reuse, R89, PT ;  /* 0x00000059fc00720c */ /* 0x040fe40003fc4070 */
[----:B------:R-:W-:Y:S01]  /*95d0*/  ISETP.GT.U32.AND P0, PT, R252, R84, PT ;  /* 0x00000054fc00720c */ /* 0x000fe20003f04070 */
[--C-:B------:R-:W-:Y:S02]  /*95e0*/  @!P1 IMAD.IADD R88, R88, 0x1, -R252.reuse ;  /* 0x0000000158589824 */ /* 0x100fe400078e0afc */
[--C-:B------:R-:W-:Y:S01]  /*95f0*/  @!P2 IMAD.IADD R87, R87, 0x1, -R252.reuse ;  /* 0x000000015757a824 */ /* 0x100fe200078e0afc */
[----:B------:R-:W-:Y:S01]  /*9600*/  ISETP.GT.U32.AND P2, PT, R252, R83, PT ;  /* 0x00000053fc00720c */ /* 0x000fe20003f44070 */
        /* <DEDUP_REMOVED lines=110> */
[----:B------:R-:W-:Y:S01]  /*9cf0*/  ISETP.GT.U32.AND P4, PT, R252, R55, PT ;  /* 0x00000037fc00720c */ /* 0x000fe20003f84070 */
[----:B------:R-:W-:-:S03]  /*9d00*/  @!P1 IMAD.IADD R59, R59, 0x1, -R252 ;  /* 0x000000013b3b9824 */ /* 0x000fc600078e0afc */
[----:B------:R-:W-:Y:S01]  /*9d10*/  ISETP.GT.U32.AND P1, PT, R252, R60, PT ;  /* 0x0000003cfc00720c */ /* 0x000fe20003f24070 */
        /* <DEDUP_REMOVED lines=46> */
[--C-:B------:R-:W-:Y:S01]  /*a000*/  @!P2 IMAD.IADD R51, R51, 0x1, -R252.reuse ;  /* 0x000000013333a824 */ /* 0x100fe200078e0afc */
[----:B------:R-:W-:Y:S01]  /*a010*/  ISETP.GT.U32.AND P2, PT, R252, R43, PT ;  /* 0x0000002bfc00720c */ /* 0x000fe20003f44070 */
[--C-:B------:R-:W-:Y:S02]  /*a020*/  @!P5 IMAD.IADD R46, R46, 0x1, -R252.reuse ;  /* 0x000000012e2ed824 */ /* 0x100fe400078e0afc */
[--C-:B------:R-:W-:Y:S02]  /*a030*/  @!P0 IMAD.IADD R45, R45, 0x1, -R252.reuse ;  /* 0x000000012d2d8824 */ /* 0x100fe400078e0afc */
[----:B------:R-:W-:Y:S01]  /*a040*/  @!P1 IMAD.IADD R49, R49, 0x1, -R252 ;  /* 0x0000000131319824 */ /* 0x000fe200078e0afc */
[----:B------:R-:W-:-:S02]  /*a050*/  ISETP.GT.U32.AND P0, PT, R252, R46, PT ;  /* 0x0000002efc00720c */ /* 0x000fc40003f04070 */
[----:B------:R-:W-:Y:S01]  /*a060*/  ISETP.GT.U32.AND P1, PT, R252, R42, PT ;  /* 0x0000002afc00720c */ /* 0x000fe20003f24070 */
[--C-:B------:R-:W-:Y:S01]  /*a070*/  @!P4 IMAD.IADD R50, R50, 0x1, -R252.reuse ;  /* 0x000000013232c824 */ /* 0x100fe200078e0afc */
[----:B------:R-:W-:Y:S01]  /*a080*/  ISETP.GT.U32.AND P5, PT, R252, R47, PT ;  /* 0x0000002ffc00720c */ /* 0x000fe20003fa4070 */
[--C-:B------:R-:W-:Y:S01]  /*a090*/  @!P3 IMAD.IADD R48, R48, 0x1, -R252.reuse ;  /* 0x000000013030b824 */ /* 0x100fe200078e0afc */
[C---:B------:R-:W-:Y:S02]  /*a0a0*/  ISETP.GT.U32.AND P4, PT, R252.reuse, R45, PT ;  /* 0x0000002dfc00720c */ /* 0x040fe40003f84070 */
[----:B------:R-:W-:Y:S01]  /*a0b0*/  ISETP.GT.U32.AND P3, PT, R252, R41, PT ;  /* 0x00000029fc00720c */ /* 0x000fe20003f64070 */
[--C-:B------:R-:W-:Y:S01]  /*a0c0*/  @!P6 IMAD.IADD R44, R44, 0x1, -R252.reuse ;  /* 0x000000012c2ce824 */ /* 0x100fe200078e0afc */
[----:B------:R-:W-:Y:S01]  /*a0d0*/  ISETP.GT.U32.AND P6, PT, R252, R40, PT ;  /* 0x00000028fc00720c */ /* 0x000fe20003fc4070 */
[--C-:B------:R-:W-:Y:S02]  /*a0e0*/  @!P2 IMAD.IADD R43, R43, 0x1, -R252.reuse ;  /* 0x000000012b2ba824 */ /* 0x100fe400078e0afc */
[--C-:B------:R-:W-:Y:S01]  /*a0f0*/  @!P0 IMAD.IADD R46, R46, 0x1, -R252.reuse ;  /* 0x000000012e2e8824 */ /* 0x100fe200078e0afc */
[----:B------:R-:W-:Y:S01]  /*a100*/  ISETP.GT.U32.AND P2, PT, R252, R44, PT ;  /* 0x0000002cfc00720c */ /* 0x000fe20003f44070 */
[----:B------:R-:W-:Y:S01]  /*a110*/  @!P1 IMAD.IADD R42, R42, 0x1, -R252 ;  /* 0x000000012a2a9824 */ /* 0x000fe200078e0afc */
[----:B------:R-:W-:-:S02]  /*a120*/  ISETP.GT.U32.AND P0, PT, R252, R43, PT ;  /* 0x0000002bfc00720c */ /* 0x000fc40003f04070 */
        /* <DEDUP_REMOVED lines=16> */
[--C-:B------:R-:W-:Y:S02]  /*a230*/  @!P4 IMAD.IADD R37, R37, 0x1, -R252.reuse ;  /* 0x000000012525c824 */ /* 0x100fe400078e0afc */
[--C-:B------:R-:W-:Y:S01]  /*a240*/  @!P3 IMAD.IADD R42, R42, 0x1, -R252.reuse ;  /* 0x000000012a2ab824 */ /* 0x100fe200078e0afc */
[C---:B------:R-:W-:Y:S02]  /*a250*/  ISETP.GT.U32.AND P3, PT, R252.reuse, R38, PT ;  /* 0x00000026fc00720c */ /* 0x040fe40003f64070 */
        /* <DEDUP_REMOVED lines=28> */
[----:B------:R-:W-:Y:S01]  /*a420*/  @!P4 IMAD.IADD R30, R30, 0x1, -R252 ;  /* 0x000000011e1ec824 */ /* 0x000fe200078e0afc */
[----:B------:R-:W-:-:S02]  /*a430*/  ISETP.GT.U32.AND P4, PT, R252, R31, PT ;  /* 0x0000001ffc00720c */ /* 0x000fc40003f84070 */
[----:B------:R-:W-:Y:S02]  /*a440*/  IABS R3, R242 ;  /* 0x000000f200037213 */ /* 0x000fe40000000000 */
[----:B-1----:R-:W-:Y:S01]  /*a450*/  IABS R241, R241 ;  /* 0x000000f100f17213 */ /* 0x002fe20000000000 */
[----:B------:R-:W-:Y:S02]  /*a460*/  @!P6 IMAD.IADD R28, R28, 0x1, -R252 ;  /* 0x000000011c1ce824 */ /* 0x000fe400078e0afc */
[----:B------:R-:W-:-:S04]  /*a470*/  IMAD.HI.U32 R242, R0, R3, RZ ;  /* 0x0000000300f27227 */ /* 0x000fc800078e00ff */
[----:B------:R-:W-:Y:S01]  /*a480*/  IMAD.HI.U32 R0, R0, R241, RZ ;  /* 0x000000f100007227 */ /* 0x000fe200078e00ff */
[----:B------:R-:W-:-:S03]  /*a490*/  ISETP.GT.U32.AND P6, PT, R252, R28, PT ;  /* 0x0000001cfc00720c */ /* 0x000fc60003fc4070 */
[--C-:B------:R-:W-:Y:S01]  /*a4a0*/  @!P2 IMAD.IADD R29, R29, 0x1, -R252.reuse ;  /* 0x000000011d1da824 */ /* 0x100fe200078e0afc */
[----:B------:R-:W-:Y:S01]  /*a4b0*/  ISETP.GT.U32.AND P2, PT, R252, R26, PT ;  /* 0x0000001afc00720c */ /* 0x000fe20003f44070 */
[--C-:B------:R-:W-:Y:S01]  /*a4c0*/  @!P0 IMAD.IADD R34, R34, 0x1, -R252.reuse ;  /* 0x0000000122228824 */ /* 0x100fe200078e0afc */
[----:B------:R-:W-:Y:S01]  /*a4d0*/  ISETP.GT.U32.AND P0, PT, R252, R30, PT ;  /* 0x0000001efc00720c */ /* 0x000fe20003f04070 */
[--C-:B------:R-:W-:Y:S01]  /*a4e0*/  @!P5 IMAD.IADD R32, R32, 0x1, -R252.reuse ;  /* 0x000000012020d824 */ /* 0x100fe200078e0afc */
[C---:B------:R-:W-:Y:S01]  /*a4f0*/  ISETP.GT.U32.AND P5, PT, R252.reuse, R25, PT ;  /* 0x00000019fc00720c */ /* 0x040fe20003fa4070 */
[----:B------:R-:W-:Y:S02]  /*a500*/  @!P3 IMAD.IADD R27, R27, 0x1, -R252 ;  /* 0x000000011b1bb824 */ /* 0x000fe400078e0afc */
[----:B------:R-:W-:Y:S02]  /*a510*/  IMAD.MOV R0, RZ, RZ, -R0 ;  /* 0x000000ffff007224 */ /* 0x000fe400078e0a00 */
[--C-:B------:R-:W-:Y:S01]  /*a520*/  @!P1 IMAD.IADD R33, R33, 0x1, -R252.reuse ;  /* 0x0000000121219824 */ /* 0x100fe200078e0afc */
[C---:B------:R-:W-:Y:S01]  /*a530*/  ISETP.GT.U32.AND P1, PT, R252.reuse, R29, PT ;  /* 0x0000001dfc00720c */ /* 0x040fe20003f24070 */
[----:B------:R-:W-:Y:S01]  /*a540*/  @!P4 IMAD.IADD R31, R31, 0x1, -R252 ;  /* 0x000000011f1fc824 */ /* 0x000fe200078e0afc */
[C---:B------:R-:W-:Y:S01]  /*a550*/  ISETP.GT.U32.AND P4, PT, R252.reuse, R27, PT ;  /* 0x0000001bfc00720c */ /* 0x040fe20003f84070 */
[----:B------:R-:W-:-:S02]  /*a560*/  IMAD R0, R252, R0, R241 ;  /* 0x00000000fc007224 */ /* 0x000fc400078e02f1 */
[----:B--2---:R-:W-:Y:S01]  /*a570*/  VIADD R241, R249, 0x40 ;  /* 0x00000040f9f17836 */ /* 0x004fe20000000000 */
[----:B------:R-:W-:Y:S01]  /*a580*/  ISETP.GT.U32.AND P3, PT, R252, R24, PT ;  /* 0x00000018fc00720c */ /* 0x000fe20003f64070 */
[----:B------:R-:W-:Y:S02]  /*a590*/  IMAD.MOV R242, RZ, RZ, -R242 ;  /* 0x000000fffff27224 */ /* 0x000fe400078e0af2 */
[--C-:B------:R-:W-:Y:S01]  /*a5a0*/  @!P2 IMAD.IADD R26, R26, 0x1, -R252.reuse ;  /* 0x000000011a1aa824 */ /* 0x100fe200078e0afc */
[----:B------:R1:W-:Y:S01]  /*a5b0*/  STL [R1+0x338c], R241 ;  /* 0x00338cf101007387 */ /* 0x0003e20000100800 */
[--C-:B------:R-:W-:Y:S01]  /*a5c0*/  @!P0 IMAD.IADD R30, R30, 0x1, -R252.reuse ;  /* 0x000000011e1e8824 */ /* 0x100fe200078e0afc */
[----:B------:R-:W-:Y:S01]  /*a5d0*/  ISETP.GT.U32.AND P0, PT, R252, R23, PT ;  /* 0x00000017fc00720c */ /* 0x000fe20003f04070 */
[--C-:B------:R-:W-:Y:S01]  /*a5e0*/  @!P6 IMAD.IADD R28, R28, 0x1, -R252.reuse ;  /* 0x000000011c1ce824 */ /* 0x100fe200078e0afc */
[C---:B------:R-:W-:Y:S01]  /*a5f0*/  ISETP.GT.U32.AND P6, PT, R252.reuse, R21, PT ;  /* 0x00000015fc00720c */ /* 0x040fe20003fc4070 */
[----:B------:R-:W-:Y:S01]  /*a600*/  @!P5 IMAD.IADD R25, R25, 0x1, -R252 ;  /* 0x000000011919d824 */ /* 0x000fe200078e0afc */
[----:B-1----:R-:W-:Y:S01]  /*a610*/  IABS R241, R241 ;  /* 0x000000f100f17213 */ /* 0x002fe20000000000 */
[----:B------:R-:W-:-:S02]  /*a620*/  IMAD R3, R252, R242, R3 ;  /* 0x000000f2fc037224 */ /* 0x000fc400078e0203 */
[--C-:B------:R-:W-:Y:S01]  /*a630*/  @!P1 IMAD.IADD R29, R29, 0x1, -R252.reuse ;  /* 0x000000011d1d9824 */ /* 0x100fe200078e0afc */
[C---:B------:R-:W-:Y:S01]  /*a640*/  ISETP.GT.U32.AND P1, PT, R252.reuse, R26, PT ;  /* 0x0000001afc00720c */ /* 0x040fe20003f24070 */
[--C-:B------:R-:W-:Y:S01]  /*a650*/  @!P4 IMAD.IADD R27, R27, 0x1, -R252.reuse ;  /* 0x000000011b1bc824 */ /* 0x100fe200078e0afc */
[----:B------:R-:W-:Y:S01]  /*a660*/  ISETP.GT.U32.AND P4, PT, R252, R25, PT ;  /* 0x00000019fc00720c */ /* 0x000fe20003f84070 */
[----:B------:R-:W-:Y:S02]  /*a670*/  IMAD.MOV.U32 R242, RZ, RZ, R241 ;  /* 0x000000fffff27224 */ /* 0x000fe400078e00f1 */
[----:B------:R-:W-:Y:S02]  /*a680*/  @!P3 IMAD.IADD R24, R24, 0x1, -R252 ;  /* 0x000000011818b824 */ /* 0x000fe400078e0afc */
[----:B------:R-:W-:Y:S01]  /*a690*/  IMAD.HI.U32 R241, R250, R242, RZ ;  /* 0x000000f2faf17227 */ /* 0x000fe200078e00ff */
[----:B------:R-:W-:-:S03]  /*a6a0*/  ISETP.GT.U32.AND P3, PT, R252, R19, PT ;  /* 0x00000013fc00720c */ /* 0x000fc60003f64070 */
[----:B------:R-:W-:Y:S02]  /*a6b0*/  IMAD.MOV R241, RZ, RZ, -R241 ;  /* 0x000000fffff17224 */ /* 0x000fe400078e0af1 */
[--C-:B------:R-:W-:Y:S01]  /*a6c0*/  @!P0 IMAD.IADD R23, R23, 0x1, -R252.reuse ;  /* 0x0000000117178824 */ /* 0x100fe200078e0afc */
[C---:B------:R-:W-:Y:S01]  /*a6d0*/  ISETP.GT.U32.AND P0, PT, R252.reuse, R18, PT ;  /* 0x00000012fc00720c */ /* 0x040fe20003f04070 */
[----:B------:R-:W-:Y:S01]  /*a6e0*/  @!P6 IMAD.IADD R21, R21, 0x1, -R252 ;  /* 0x000000011515e824 */ /* 0x000fe200078e0afc */
[----:B------:R-:W-:Y:S01]  /*a6f0*/  ISETP.GT.U32.AND P2, PT, R252, R22, PT ;  /* 0x00000016fc00720c */ /* 0x000fe20003f44070 */
[----:B------:R-:W-:Y:S02]  /*a700*/  IMAD R241, R251, R241, R242 ;  /* 0x000000f1fbf17224 */ /* 0x000fe400078e02f2 */
[----:B------:R-:W-:Y:S02]  /*a710*/  VIADD R242, R249, 0x80 ;  /* 0x00000080f9f27836 */ /* 0x000fe40000000000 */
[--C-:B------:R-:W-:Y:S01]  /*a720*/  @!P1 IMAD.IADD R26, R26, 0x1, -R252.reuse ;  /* 0x000000011a1a9824 */ /* 0x100fe200078e0afc */
[C---:B------:R-:W-:Y:S01]  /*a730*/  ISETP.GT.U32.AND P1, PT, R252.reuse, R23, PT ;  /* 0x00000017fc00720c */ /* 0x040fe20003f24070 */
[--C-:B------:R-:W-:Y:S01]  /*a740*/  @!P4 IMAD.IADD R25, R25, 0x1, -R252.reuse ;  /* 0x000000011919c824 */ /* 0x100fe200078e0afc */
[----:B------:R-:W-:Y:S01]  /*a750*/  ISETP.GT.U32.AND P4, PT, R252, R21, PT ;  /* 0x00000015fc00720c */ /* 0x000fe20003f84070 */
[----:B------:R1:W-:Y:S01]  /*a760*/  STL [R1+0x3390], R242 ;  /* 0x003390f201007387 */ /* 0x0003e20000100800 */
[----:B------:R-:W-:-:S02]  /*a770*/  @!P3 IMAD.IADD R19, R19, 0x1, -R252 ;  /* 0x000000011313b824 */ /* 0x000fc400078e0afc */
[--C-:B------:R-:W-:Y:S02]  /*a780*/  @!P0 IMAD.IADD R18, R18, 0x1, -R252.reuse ;  /* 0x0000000112128824 */ /* 0x100fe400078e0afc */
[----:B------:R-:W-:Y:S01]  /*a790*/  @!P2 IMAD.IADD R22, R22, 0x1, -R252 ;  /* 0x000000011616a824 */ /* 0x000fe200078e0afc */
[----:B-1----:R-:W-:Y:S02]  /*a7a0*/  IABS R242, R242 ;  /* 0x000000f200f27213 */ /* 0x002fe40000000000 */
[C---:B------:R-:W-:Y:S02]  /*a7b0*/  ISETP.GT.U32.AND P0, PT, R252.reuse, R19, PT ;  /* 0x00000013fc00720c */ /* 0x040fe40003f04070 */
[C---:B------:R-:W-:Y:S01]  /*a7c0*/  ISETP.GT.U32.AND P2, PT, R252.reuse, R24, PT ;  /* 0x00000018fc00720c */ /* 0x040fe20003f44070 */
[----:B------:R-:W-:Y:S02]  /*a7d0*/  IMAD.MOV.U32 R244, RZ, RZ, R242 ;  /* 0x000000fffff47224 */ /* 0x000fe400078e00f2 */
[--C-:B------:R-:W-:Y:S01]  /*a7e0*/  @!P1 IMAD.IADD R23, R23, 0x1, -R252.reuse ;  /* 0x0000000117179824 */ /* 0x100fe200078e0afc */
[C---:B------:R-:W-:Y:S01]  /*a7f0*/  ISETP.GT.U32.AND P1, PT, R252.reuse, R16, PT ;  /* 0x00000010fc00720c */ /* 0x040fe20003f24070 */
[----:B------:R-:W-:Y:S01]  /*a800*/  @!P4 IMAD.IADD R21, R21, 0x1, -R252 ;  /* 0x000000011515c824 */ /* 0x000fe200078e0afc */
[----:B------:R-:W-:Y:S01]  /*a810*/  ISETP.GT.U32.AND P4, PT, R252, R14, PT ;  /* 0x0000000efc00720c */ /* 0x000fe20003f84070 */
[----:B------:R-:W-:Y:S01]  /*a820*/  IMAD.HI.U32 R242, R250, R244, RZ ;  /* 0x000000f4faf27227 */ /* 0x000fe200078e00ff */
[----:B------:R-:W-:-:S03]  /*a830*/  ISETP.GT.U32.AND P6, PT, R252, R22, PT ;  /* 0x00000016fc00720c */ /* 0x000fc60003fc4070 */
[----:B------:R-:W-:Y:S01]  /*a840*/  IMAD.MOV R242, RZ, RZ, -R242 ;  /* 0x000000fffff27224 */ /* 0x000fe200078e0af2 */
[C---:B------:R-:W-:Y:S01]  /*a850*/  ISETP.GT.U32.AND P5, PT, R252.reuse, R20, PT ;  /* 0x00000014fc00720c */ /* 0x040fe20003fa4070 */
[----:B------:R-:W-:Y:S02]  /*a860*/  @!P0 IMAD.IADD R19, R19, 0x1, -R252 ;  /* 0x0000000113138824 */ /* 0x000fe400078e0afc */
[----:B------:R-:W-:Y:S01]  /*a870*/  IMAD R242, R251, R242, R244 ;  /* 0x000000f2fbf27224 */ /* 0x000fe200078e02f4 */
[----:B------:R-:W-:Y:S01]  /*a880*/  ISETP.GT.U32.AND P0, PT, R252, R12, PT ;  /* 0x0000000cfc00720c */ /* 0x000fe20003f04070 */
[----:B------:R-:W-:Y:S02]  /*a890*/  VIADD R244, R249, 0xc0 ;  /* 0x000000c0f9f47836 */ /* 0x000fe40000000000 */
[--C-:B------:R-:W-:Y:S01]  /*a8a0*/  @!P2 IMAD.IADD R24, R24, 0x1, -R252.reuse ;  /* 0x000000011818a824 */ /* 0x100fe200078e0afc */
[----:B------:R-:W-:Y:S01]  /*a8b0*/  ISETP.GT.U32.AND P2, PT, R252, R15, PT ;  /* 0x0000000ffc00720c */ /* 0x000fe20003f44070 */
[--C-:B------:R-:W-:Y:S01]  /*a8c0*/  @!P1 IMAD.IADD R16, R16, 0x1, -R252.reuse ;  /* 0x0000000110109824 */ /* 0x100fe200078e0afc */
[----:B------:R1:W-:Y:S01]  /*a8d0*/  STL [R1+0x3394], R244 ;  /* 0x003394f401007387 */ /* 0x0003e20000100800 */
[--C-:B------:R-:W-:Y:S01]  /*a8e0*/  @!P4 IMAD.IADD R14, R14, 0x1, -R252.reuse ;  /* 0x000000010e0ec824 */ /* 0x100fe200078e0afc */
[----:B------:R-:W-:Y:S01]  /*a8f0*/  ISETP.GT.U32.AND P1, PT, R252, R11, PT ;  /* 0x0000000bfc00720c */ /* 0x000fe20003f24070 */
[----:B------:R-:W-:Y:S01]  /*a900*/  @!P6 IMAD.IADD R22, R22, 0x1, -R252 ;  /* 0x000000011616e824 */ /* 0x000fe200078e0afc */
[----:B------:R-:W-:-:S02]  /*a910*/  ISETP.GT.U32.AND P4, PT, R252, R10, PT ;  /* 0x0000000afc00720c */ /* 0x000fc40003f84070 */
[----:B------:R-:W-:Y:S02]  /*a920*/  ISETP.GT.U32.AND P6, PT, R252, R18, PT ;  /* 0x00000012fc00720c */ /* 0x000fe40003fc4070 */
[----:B-1----:R-:W-:Y:S01]  /*a930*/  IABS R244, R244 ;  /* 0x000000f400f47213 */ /* 0x002fe20000000000 */
[----:B------:R-:W-:-:S04]  /*a940*/  VIADD R246, R249, 0x100 ;  /* 0x00000100f9f67836 */ /* 0x000fc80000000000 */
[----:B------:R-:W-:Y:S02]  /*a950*/  IMAD.MOV.U32 R245, RZ, RZ, R244 ;  /* 0x000000fffff57224 */ /* 0x000fe400078e00f4 */
[--C-:B------:R-:W-:Y:S01]  /*a960*/  @!P5 IMAD.IADD R20, R20, 0x1, -R252.reuse ;  /* 0x000000011414d824 */ /* 0x100fe200078e0afc */
[----:B------:R-:W-:Y:S01]  /*a970*/  ISETP.GT.U32.AND P5, PT, R252, R17, PT ;  /* 0x00000011fc00720c */ /* 0x000fe20003fa4070 */
[----:B------:R-:W-:Y:S01]  /*a980*/  @!P0 IMAD.IADD R12, R12, 0x1, -R252 ;  /* 0x000000010c0c8824 */ /* 0x000fe200078e0afc */
[----:B------:R1:W-:Y:S01]  /*a990*/  STL [R1+0x33a4], R246 ;  /* 0x0033a4f601007387 */ /* 0x0003e20000100800 */
[----:B------:R-:W-:-:S04]  /*a9a0*/  IMAD.HI.U32 R244, R250, R245, RZ ;  /* 0x000000f5faf47227 */ /* 0x000fc800078e00ff */
[--C-:B------:R-:W-:Y:S01]  /*a9b0*/  @!P2 IMAD.IADD R15, R15, 0x1, -R252.reuse ;  /* 0x000000010f0fa824 */ /* 0x100fe200078e0afc */
[C---:B------:R-:W-:Y:S01]  /*a9c0*/  ISETP.GT.U32.AND P2, PT, R252.reuse, R16, PT ;  /* 0x00000010fc00720c */ /* 0x040fe20003f44070 */
[--C-:B------:R-:W-:Y:S01]  /*a9d0*/  @!P1 IMAD.IADD R11, R11, 0x1, -R252.reuse ;  /* 0x000000010b0b9824 */ /* 0x100fe200078e0afc */
[----:B------:R-:W-:Y:S01]  /*a9e0*/  ISETP.GT.U32.AND P1, PT, R252, R12, PT ;  /* 0x0000000cfc00720c */ /* 0x000fe20003f24070 */
[----:B------:R-:W-:Y:S01]  /*a9f0*/  @!P4 IMAD.IADD R10, R10, 0x1, -R252 ;  /* 0x000000010a0ac824 */ /* 0x000fe200078e0afc */
[----:B-1----:R-:W-:Y:S01]  /*aa00*/  IABS R246, R246 ;  /* 0x000000f600f67213 */ /* 0x002fe20000000000 */
[----:B------:R-:W-:Y:S01]  /*aa10*/  IMAD.MOV R244, RZ, RZ, -R244 ;  /* 0x000000fffff47224 */ /* 0x000fe200078e0af4 */
[----:B------:R-:W-:Y:S01]  /*aa20*/  ISETP.GT.U32.AND P4, PT, R252, R7, PT ;  /* 0x00000007fc00720c */ /* 0x000fe20003f84070 */
[----:B------:R-:W-:Y:S01]  /*aa30*/  @!P6 IMAD.IADD R18, R18, 0x1, -R252 ;  /* 0x000000011212e824 */ /* 0x000fe200078e0afc */
[----:B------:R-:W-:Y:S01]  /*aa40*/  ISETP.GT.U32.AND P6, PT, R252, R15, PT ;  /* 0x0000000ffc00720c */ /* 0x000fe20003fc4070 */
[----:B------:R-:W-:-:S02]  /*aa50*/  IMAD.MOV.U32 R247, RZ, RZ, R246 ;  /* 0x000000fffff77224 */ /* 0x000fc400078e00f6 */
[----:B------:R-:W-:Y:S02]  /*aa60*/  IMAD R244, R251, R244, R245 ;  /* 0x000000f4fbf47224 */ /* 0x000fe400078e02f5 */
[----:B------:R-:W-:Y:S02]  /*aa70*/  VIADD R245, R249, 0x140 ;  /* 0x00000140f9f57836 */ /* 0x000fe40000000000 */
[----:B------:R-:W-:-:S03]  /*aa80*/  IMAD.HI.U32 R246, R250, R247, RZ ;  /* 0x000000f7faf67227 */ /* 0x000fc600078e00ff */
[----:B------:R1:W-:Y:S01]  /*aa90*/  STL [R1+0x33a0], R245 ;  /* 0x0033a0f501007387 */ /* 0x0003e20000100800 */
[--C-:B------:R-:W-:Y:S01]  /*aaa0*/  @!P5 IMAD.IADD R17, R17, 0x1, -R252.reuse ;  /* 0x000000011111d824 */ /* 0x100fe200078e0afc */
[----:B------:R-:W-:Y:S01]  /*aab0*/  ISETP.GT.U32.AND P5, PT, R252, R13, PT ;  /* 0x0000000dfc00720c */ /* 0x000fe20003fa4070 */
[----:B------:R-:W-:Y:S01]  /*aac0*/  @!P2 IMAD.IADD R16, R16, 0x1, -R252 ;  /* 0x000000011010a824 */ /* 0x000fe200078e0afc */
[----:B------:R-:W-:Y:S01]  /*aad0*/  ISETP.GT.U32.AND P2, PT, R252, R8, PT ;  /* 0x00000008fc00720c */ /* 0x000fe20003f44070 */
[----:B------:R-:W-:Y:S02]  /*aae0*/  IMAD.MOV R246, RZ, RZ, -R246 ;  /* 0x000000fffff67224 */ /* 0x000fe400078e0af6 */
[--C-:B------:R-:W-:Y:S01]  /*aaf0*/  @!P1 IMAD.IADD R12, R12, 0x1, -R252.reuse ;  /* 0x000000010c0c9824 */ /* 0x100fe200078e0afc */
[----:B-1----:R-:W-:Y:S01]  /*ab00*/  IABS R245, R245 ;  /* 0x000000f500f57213 */ /* 0x002fe20000000000 */
[--C-:B------:R-:W-:Y:S01]  /*ab10*/  @!P4 IMAD.IADD R7, R7, 0x1, -R252.reuse ;  /* 0x000000010707c824 */ /* 0x100fe200078e0afc */
[C---:B------:R-:W-:Y:S01]  /*ab20*/  ISETP.GT.U32.AND P1, PT, R252.reuse, R5, PT ;  /* 0x00000005fc00720c */ /* 0x040fe20003f24070 */
[----:B------:R-:W-:Y:S01]  /*ab30*/  @!P6 IMAD.IADD R15, R15, 0x1, -R252 ;  /* 0x000000010f0fe824 */ /* 0x000fe200078e0afc */
[----:B------:R-:W-:Y:S01]  /*ab40*/  ISETP.GT.U32.AND P6, PT, R252, R11, PT ;  /* 0x0000000bfc00720c */ /* 0x000fe20003fc4070 */
[----:B------:R-:W-:-:S02]  /*ab50*/  IMAD R246, R251, R246, R247 ;  /* 0x000000f6fbf67224 */ /* 0x000fc400078e02f7 */
[----:B------:R-:W-:Y:S01]  /*ab60*/  IMAD.MOV.U32 R247, RZ, RZ, R245 ;  /* 0x000000fffff77224 */ /* 0x000fe200078e00f5 */
[----:B------:R-:W-:-:S03]  /*ab70*/  ISETP.GT.U32.AND P4, PT, R252, R7, PT ;  /* 0x00000007fc00720c */ /* 0x000fc60003f84070 */
[----:B------:R-:W-:-:S04]  /*ab80*/  IMAD.HI.U32 R245, R250, R247, RZ ;  /* 0x000000f7faf57227 */ /* 0x000fc800078e00ff */
[--C-:B------:R-:W-:Y:S01]  /*ab90*/  @!P5 IMAD.IADD R13, R13, 0x1, -R252.reuse ;  /* 0x000000010d0dd824 */ /* 0x100fe200078e0afc */
[----:B------:R-:W-:Y:S01]  /*aba0*/  ISETP.GT.U32.AND P5, PT, R252, R9, PT ;  /* 0x00000009fc00720c */ /* 0x000fe20003fa4070 */
[----:B------:R-:W-:Y:S02]  /*abb0*/  IMAD.MOV R245, RZ, RZ, -R245 ;  /* 0x000000fffff57224 */ /* 0x000fe400078e0af5 */
[----:B------:R-:W-:Y:S02]  /*abc0*/  VIADD R248, R249, 0x180 ;  /* 0x00000180f9f87836 */ /* 0x000fe40000000000 */
[--C-:B------:R-:W-:Y:S02]  /*abd0*/  @!P2 IMAD.IADD R8, R8, 0x1, -R252.reuse ;  /* 0x000000010808a824 */ /* 0x100fe400078e0afc */
[----:B------:R-:W-:Y:S01]  /*abe0*/  @!P1 IMAD.IADD R5, R5, 0x1, -R252 ;  /* 0x0000000105059824 */ /* 0x000fe200078e0afc */
[----:B------:R1:W-:Y:S01]  /*abf0*/  STL [R1+0x339c], R248 ;  /* 0x00339cf801007387 */ /* 0x0003e20000100800 */
[----:B------:R-:W-:-:S02]  /*ac00*/  IMAD R247, R251, R245, R247 ;  /* 0x000000f5fbf77224 */ /* 0x000fc400078e02f7 */
[--C-:B------:R-:W-:Y:S01]  /*ac10*/  @!P6 IMAD.IADD R11, R11, 0x1, -R252.reuse ;  /* 0x000000010b0be824 */ /* 0x100fe200078e0afc */
[C---:B------:R-:W-:Y:S01]  /*ac20*/  ISETP.GT.U32.AND P6, PT, R252.reuse, R8, PT ;  /* 0x00000008fc00720c */ /* 0x040fe20003fc4070 */
[----:B------:R-:W-:Y:S02]  /*ac30*/  VIADD R245, R249, 0x1c0 ;  /* 0x000001c0f9f57836 */ /* 0x000fe40000000000 */
[--C-:B------:R-:W-:Y:S01]  /*ac40*/  @!P4 IMAD.IADD R7, R7, 0x1, -R252.reuse ;  /* 0x000000010707c824 */ /* 0x100fe200078e0afc */
[----:B------:R-:W-:Y:S02]  /*ac50*/  ISETP.GT.U32.AND P4, PT, R252, R5, PT ;  /* 0x00000005fc00720c */ /* 0x000fe40003f84070 */
[----:B-1----:R-:W-:Y:S01]  /*ac60*/  IABS R248, R248 ;  /* 0x000000f800f87213 */ /* 0x002fe20000000000 */
[----:B------:R1:W-:Y:S01]  /*ac70*/  STL [R1+0x3398], R245 ;  /* 0x003398f501007387 */ /* 0x0003e20000100800 */
[----:B------:R-:W-:-:S03]  /*ac80*/  @!P5 IMAD.IADD R9, R9, 0x1, -R252 ;  /* 0x000000010909d824 */ /* 0x000fc600078e0afc */
[----:B------:R-:W-:Y:S01]  /*ac90*/  IMAD.MOV.U32 R249, RZ, RZ, R248 ;  /* 0x000000fffff97224 */ /* 0x000fe200078e00f8 */
[----:B-1----:R-:W-:-:S03]  /*aca0*/  IABS R245, R245 ;  /* 0x000000f500f57213 */ /* 0x002fc60000000000 */
[----:B------:R-:W-:Y:S01]  /*acb0*/  IMAD.HI.U32 R248, R250, R249, RZ ;  /* 0x000000f9faf87227 */ /* 0x000fe200078e00ff */
[----:B------:R-:W-:-:S03]  /*acc0*/  ISETP.GT.U32.AND P5, PT, R252, R9, PT ;  /* 0x00000009fc00720c */ /* 0x000fc60003fa4070 */
[----:B------:R-:W-:-:S04]  /*acd0*/  IMAD.HI.U32 R250, R250, R245, RZ ;  /* 0x000000f5fafa7227 */ /* 0x000fc800078e00ff */
[----:B------:R-:W-:Y:S02]  /*ace0*/  @!P6 IMAD.IADD R8, R8, 0x1, -R252 ;  /* 0x000000010808e824 */ /* 0x000fe400078e0afc */
[----:B------:R-:W-:Y:S02]  /*acf0*/  IMAD.MOV R248, RZ, RZ, -R248 ;  /* 0x000000fffff87224 */ /* 0x000fe400078e0af8 */
[----:B------:R-:W-:Y:S02]  /*ad00*/  IMAD.MOV R250, RZ, RZ, -R250 ;  /* 0x000000fffffa7224 */ /* 0x000fe400078e0afa */
[----:B------:R-:W-:Y:S01]  /*ad10*/  @!P4 IMAD.IADD R5, R5, 0x1, -R252 ;  /* 0x000000010505c824 */ /* 0x000fe200078e0afc */
[----:B------:R1:W-:Y:S01]  /*ad20*/  STL [R1+0x50cc], R8 ;  /* 0x0050cc0801007387 */ /* 0x0003e20000100800 */
[C---:B------:R-:W-:Y:S02]  /*ad30*/  IMAD R248, R251.reuse, R248, R249 ;  /* 0x000000f8fbf87224 */ /* 0x040fe400078e02f9 */
[----:B------:R-:W-:Y:S01]  /*ad40*/  IMAD R250, R251, R250, R245 ;  /* 0x000000fafbfa7224 */ /* 0x000fe200078e02f5 */
[----:B------:R2:W-:Y:S01]  /*ad50*/  STL [R1+0x50c8], R7 ;  /* 0x0050c80701007387 */ /* 0x0005e20000100800 */
[----:B------:R-:W-:-:S03]  /*ad60*/  ISETP.GT.U32.AND P2, PT, R252, R4, PT ;  /* 0x00000004fc00720c */ /* 0x000fc60003f44070 */
[----:B------:R-:W3:Y:S04]  /*ad70*/  LDL R245, [R1+0x4fcc] ;  /* 0x004fcc0001f57983 */ /* 0x000ee80000100800 */
[----:B-1----:R-:W4:Y:S04]  /*ad80*/  LDL R8, [R1+0x4ed0] ;  /* 0x004ed00001087983 */ /* 0x002f280000100800 */
[----:B------:R-:W5:Y:S04]  /*ad90*/  LDL R249, [R1+0x4bd4] ;  /* 0x004bd40001f97983 */ /* 0x000f680000100800 */
[----:B--2---:R-:W2:Y:S04]  /*ada0*/  LDL R7, [R1+0x4ec8] ;  /* 0x004ec80001077983 */ /* 0x004ea80000100800 */
[----:B------:R1:W-:Y:S01]  /*adb0*/  STL [R1+0x50b8], R5 ;  /* 0x0050b80501007387 */ /* 0x0003e20000100800 */
[----:B------:R-:W-:Y:S01]  /*adc0*/  @!P5 IMAD.IADD R9, R9, 0x1, -R252 ;  /* 0x000000010909d824 */ /* 0x000fe200078e0afc */
[----:B------:R-:W-:-:S02]  /*add0*/  ISETP.GT.U32.AND P5, PT, R251, R241, PT ;  /* 0x000000f1fb00720c */ /* 0x000fc40003fa4070 */
[----:B-1----:R-:W3:Y:S01]  /*ade0*/  LDL R5, [R1+0x34] ;  /* 0x0000340001057983 */ /* 0x002ee20000100800 */
[----:B------:R-:W-:-:S10]  /*adf0*/  @!P2 IMAD.IADD R4, R4, 0x1, -R252 ;  /* 0x000000010404a824 */ /* 0x000fd400078e0afc */
[----:B------:R-:W-:Y:S01]  /*ae00*/  @!P5 IMAD.IADD R241, R241, 0x1, -R251 ;  /* 0x00000001f1f1d824 */ /* 0x000fe200078e0afb */
[----:B------:R-:W-:-:S13]  /*ae10*/  ISETP.GT.U32.AND P5, PT, R252, R4, PT ;  /* 0x00000004fc00720c */ /* 0x000fda0003fa4070 */
[----:B------:R-:W-:-:S05]  /*ae20*/  @!P5 IMAD.IADD R4, R4, 0x1, -R252 ;  /* 0x000000010404d824 */ /* 0x000fca00078e0afc */
[----:B------:R1:W-:Y:S04]  /*ae30*/  STL [R1+0x50bc], R4 ;  /* 0x0050bc0401007387 */ /* 0x0003e80000100800 */
[----:B-1----:R-:W4:Y:S01]  /*ae40*/  LDL R4, [R1+0x4ed4] ;  /* 0x004ed40001047983 */ /* 0x002f220000100800 */
[----:B------:R-:W-:-:S13]  /*ae50*/  ISETP.GT.U32.AND P3, PT, R252, R20, PT ;  /* 0x00000014fc00720c */ /* 0x000fda0003f64070 */
[----:B------:R-:W-:Y:S01]  /*ae60*/  @!P3 IMAD.IADD R20, R20, 0x1, -R252 ;  /* 0x000000011414b824 */ /* 0x000fe200078e0afc */
[C---:B------:R-:W-:Y:S02]  /*ae70*/  ISETP.GT.U32.AND P3, PT, R252.reuse, R17, PT ;  /* 0x00000011fc00720c */ /* 0x040fe40003f64070 */
[----:B------:R-:W-:-:S11]  /*ae80*/  ISETP.GT.U32.AND P0, PT, R252, R13, PT ;  /* 0x0000000dfc00720c */ /* 0x000fd60003f04070 */
[--C-:B------:R-:W-:Y:S01]  /*ae90*/  @!P3 IMAD.IADD R17, R17, 0x1, -R252.reuse ;  /* 0x000000011111b824 */ /* 0x100fe200078e0afc */
[C---:B------:R-:W-:Y:S01]  /*aea0*/  ISETP.GT.U32.AND P3, PT, R252.reuse, R14, PT ;  /* 0x0000000efc00720c */ /* 0x040fe20003f64070 */
[----:B------:R-:W-:Y:S01]  /*aeb0*/  @!P0 IMAD.IADD R13, R13, 0x1, -R252 ;  /* 0x000000010d0d8824 */ /* 0x000fe200078e0afc */
[----:B------:R-:W-:-:S11]  /*aec0*/  ISETP.GT.U32.AND P0, PT, R252, R6, PT ;  /* 0x00000006fc00720c */ /* 0x000fd60003f04070 */
[--C-:B------:R-:W-:Y:S01]  /*aed0*/  @!P3 IMAD.IADD R14, R14, 0x1, -R252.reuse ;  /* 0x000000010e0eb824 */ /* 0x100fe200078e0afc */
[----:B------:R-:W-:Y:S01]  /*aee0*/  ISETP.GT.U32.AND P3, PT, R252, R10, PT ;  /* 0x0000000afc00720c */ /* 0x000fe20003f64070 */
[----:B------:R-:W-:Y:S01]  /*aef0*/  @!P0 IMAD.IADD R6, R6, 0x1, -R252 ;  /* 0x0000000106068824 */ /* 0x000fe200078e0afc */
[----:B------:R-:W-:-:S11]  /*af00*/  ISETP.GT.U32.AND P0, PT, R251, R242, PT ;  /* 0x000000f2fb00720c */ /* 0x000fd60003f04070 */
[----:B------:R-:W-:Y:S01]  /*af10*/  @!P3 IMAD.IADD R10, R10, 0x1, -R252 ;  /* 0x000000010a0ab824 */ /* 0x000fe200078e0afc */
[C---:B------:R-:W-:Y:S02]  /*af20*/  ISETP.GT.U32.AND P3, PT, R252.reuse, R3, PT ;  /* 0x00000003fc00720c */ /* 0x040fe40003f64070 */
[----:B------:R-:W-:Y:S01]  /*af30*/  ISETP.GT.U32.AND P1, PT, R252, R2, PT ;  /* 0x00000002fc00720c */ /* 0x000fe20003f24070 */
[----:B------:R-:W-:Y:S01]  /*af40*/  @!P0 IMAD.IADD R242, R242, 0x1, -R251 ;  /* 0x00000001f2f28824 */ /* 0x000fe200078e0afb */
[----:B------:R-:W-:-:S09]  /*af50*/  ISETP.GT.U32.AND P6, PT, R251, R244, PT ;  /* 0x000000f4fb00720c */ /* 0x000fd20003fc4070 */
[----:B------:R-:W-:Y:S01]  /*af60*/  @!P3 IMAD.IADD R3, R3, 0x1, -R252 ;  /* 0x000000010303b824 */ /* 0x000fe200078e0afc */
[----:B------:R-:W-:-:S04]  /*af70*/  ISETP.GT.U32.AND P3, PT, R252, R6, PT ;  /* 0x00000006fc00720c */ /* 0x000fc80003f64070 */
[----:B------:R-:W-:Y:S01]  /*af80*/  ISETP.GT.U32.AND P0, PT, R252, R3, PT ;  /* 0x00000003fc00720c */ /* 0x000fe20003f04070 */
[----:B------:R-:W-:Y:S01]  /*af90*/  @!P1 IMAD.IADD R2, R2, 0x1, -R252 ;  /* 0x0000000102029824 */ /* 0x000fe200078e0afc */
[----:B------:R-:W-:Y:S01]  /*afa0*/  ISETP.GT.U32.AND P2, PT, R252, R0, PT ;  /* 0x00000000fc00720c */ /* 0x000fe20003f44070 */
[----:B------:R-:W-:-:S03]  /*afb0*/  @!P6 IMAD.IADD R244, R244, 0x1, -R251 ;  /* 0x00000001f4f4e824 */ /* 0x000fc600078e0afb */
[----:B------:R-:W-:Y:S02]  /*afc0*/  ISETP.GT.U32.AND P1, PT, R252, R2, PT ;  /* 0x00000002fc00720c */ /* 0x000fe40003f24070 */
[C---:B------:R-:W-:Y:S01]  /*afd0*/  ISETP.GT.U32.AND P6, PT, R251.reuse, R246, PT ;  /* 0x000000f6fb00720c */ /* 0x040fe20003fc4070 */
[----:B------:R-:W-:Y:S01]  /*afe0*/  @!P3 IMAD.IADD R6, R6, 0x1, -R252 ;  /* 0x000000010606b824 */ /* 0x000fe200078e0afc */
[----:B------:R-:W-:-:S03]  /*aff0*/  ISETP.GT.U32.AND P3, PT, R251, R247, PT ;  /* 0x000000f7fb00720c */ /* 0x000fc60003f64070 */
[--C-:B------:R-:W-:Y:S01]  /*b000*/  @!P0 IMAD.IADD R3, R3, 0x1, -R252.reuse ;  /* 0x0000000103038824 */ /* 0x100fe200078e0afc */
[C---:B------:R-:W-:Y:S01]  /*b010*/  ISETP.GT.U32.AND P4, PT, R251.reuse, R248, PT ;  /* 0x000000f8fb00720c */ /* 0x040fe20003f84070 */
[--C-:B------:R-:W-:Y:S01]  /*b020*/  @!P2 IMAD.IADD R0, R0, 0x1, -R252.reuse ;  /* 0x000000010000a824 */ /* 0x100fe200078e0afc */
[C---:B------:R-:W-:Y:S02]  /*b030*/  ISETP.GT.U32.AND P5, PT, R251.reuse, R250, PT ;  /* 0x000000fafb00720c */ /* 0x040fe40003fa4070 */
[C---:B------:R-:W-:Y:S01]  /*b040*/  ISETP.GT.U32.AND P2, PT, R251.reuse, R241, PT ;  /* 0x000000f1fb00720c */ /* 0x040fe20003f44070 */
[----:B------:R-:W-:Y:S01]  /*b050*/  @!P1 IMAD.IADD R2, R2, 0x1, -R252 ;  /* 0x0000000102029824 */ /* 0x000fe200078e0afc */
[----:B------:R-:W-:Y:S01]  /*b060*/  ISETP.GT.U32.AND P1, PT, R251, R242, PT ;  /* 0x000000f2fb00720c */ /* 0x000fe20003f24070 */
[--C-:B------:R-:W-:Y:S01]  /*b070*/  @!P6 IMAD.IADD R246, R246, 0x1, -R251.reuse ;  /* 0x00000001f6f6e824 */ /* 0x100fe200078e0afb */
[----:B------:R-:W-:Y:S01]  /*b080*/  ISETP.GT.U32.AND P6, PT, R252, R0, PT ;  /* 0x00000000fc00720c */ /* 0x000fe20003fc4070 */
[--C-:B------:R-:W-:Y:S01]  /*b090*/  @!P3 IMAD.IADD R247, R247, 0x1, -R251.reuse ;  /* 0x00000001f7f7b824 */ /* 0x100fe200078e0afb */
[C---:B------:R-:W-:Y:S01]  /*b0a0*/  ISETP.GT.U32.AND P3, PT, R251.reuse, R244, PT ;  /* 0x000000f4fb00720c */ /* 0x040fe20003f64070 */
[----:B------:R-:W-:Y:S02]  /*b0b0*/  STL [R1+0x50c0], R3 ;  /* 0x0050c00301007387 */ /* 0x000fe40000100800 */
[--C-:B------:R-:W-:Y:S01]  /*b0c0*/  @!P4 IMAD.IADD R248, R248, 0x1, -R251.reuse ;  /* 0x00000001f8f8c824 */ /* 0x100fe200078e0afb */
[----:B------:R-:W-:Y:S01]  /*b0d0*/  ISETP.GT.U32.AND P4, PT, R251, R246, PT ;  /* 0x000000f6fb00720c */ /* 0x000fe20003f84070 */
[----:B------:R-:W-:Y:S01]  /*b0e0*/  STL [R1+0x50c4], R2 ;  /* 0x0050c40201007387 */ /* 0x000fe20000100800 */
[----:B------:R-:W-:-:S02]  /*b0f0*/  @!P5 IMAD.IADD R250, R250, 0x1, -R251 ;  /* 0x00000001fafad824 */ /* 0x000fc400078e0afb */
[--C-:B------:R-:W-:Y:S01]  /*b100*/  @!P2 IMAD.IADD R241, R241, 0x1, -R251.reuse ;  /* 0x00000001f1f1a824 */ /* 0x100fe200078e0afb */
[C---:B------:R-:W-:Y:S01]  /*b110*/  ISETP.GT.U32.AND P5, PT, R251.reuse, R248, PT ;  /* 0x000000f8fb00720c */ /* 0x040fe20003fa4070 */
[--C-:B------:R-:W-:Y:S01]  /*b120*/  @!P1 IMAD.IADD R242, R242, 0x1, -R251.reuse ;  /* 0x00000001f2f29824 */ /* 0x100fe200078e0afb */
[----:B------:R-:W-:Y:S01]  /*b130*/  ISETP.GT.U32.AND P2, PT, R251, R250, PT ;  /* 0x000000fafb00720c */ /* 0x000fe20003f44070 */
[----:B------:R-:W-:Y:S02]  /*b140*/  @!P6 IMAD.IADD R0, R0, 0x1, -R252 ;  /* 0x000000010000e824 */ /* 0x000fe400078e0afc */
[--C-:B------:R-:W-:Y:S01]  /*b150*/  @!P3 IMAD.IADD R244, R244, 0x1, -R251.reuse ;  /* 0x00000001f4f4b824 */ /* 0x100fe200078e0afb */
[----:B------:R-:W-:Y:S02]  /*b160*/  ISETP.GE.AND P1, PT, R243, RZ, PT ;  /* 0x000000fff300720c */ /* 0x000fe40003f26270 */
[----:B------:R-:W-:-:S05]  /*b170*/  @!P4 IMAD.IADD R246, R246, 0x1, -R251 ;  /* 0x00000001f6f6c824 */ /* 0x000fca00078e0afb */
[--C-:B------:R-:W-:Y:S02]  /*b180*/  @!P5 IMAD.IADD R248, R248, 0x1, -R251.reuse ;  /* 0x00000001f8f8d824 */ /* 0x100fe400078e0afb */
[----:B------:R-:W-:Y:S01]  /*b190*/  @!P2 IMAD.IADD R250, R250, 0x1, -R251 ;  /* 0x00000001fafaa824 */ /* 0x000fe200078e0afb */
[----:B---3--:R-:W-:-:S13]  /*b1a0*/  ISETP.GT.U32.AND P0, PT, R251, R5, PT ;  /* 0x00000005fb00720c */ /* 0x008fda0003f04070 */
[----:B------:R-:W-:-:S05]  /*b1b0*/  @!P0 IMAD.IADD R5, R5, 0x1, -R251 ;  /* 0x0000000105058824 */ /* 0x000fca00078e0afb */
[----:B------:R1:W-:Y:S01]  /*b1c0*/  @!P0 STL [R1+0x34], R5 ;  /* 0x0000340501008387 */ /* 0x0003e20000100800 */
[----:B------:R-:W-:-:S03]  /*b1d0*/  ISETP.GT.U32.AND P0, PT, R251, R247, PT ;  /* 0x000000f7fb00720c */ /* 0x000fc60003f04070 */
[----:B-1----:R-:W3:Y:S04]  /*b1e0*/  LDL R5, [R1+0x4ec4] ;  /* 0x004ec40001057983 */ /* 0x002ee80000100800 */
[----:B------:R1:W-:Y:S06]  /*b1f0*/  STL [R1+0x14], R241 ;  /* 0x000014f101007387 */ /* 0x0003ec0000100800 */
[----:B------:R-:W-:Y:S01]  /*b200*/  @!P0 IMAD.IADD R247, R247, 0x1, -R251 ;  /* 0x00000001f7f78824 */ /* 0x000fe200078e0afb */
[----:B------:R-:W-:Y:S01]  /*b210*/  ISETP.GE.AND P3, PT, R245, RZ, PT ;  /* 0x000000fff500720c */ /* 0x000fe20003f66270 */
[----:B-1----:R-:W3:Y:S04]  /*b220*/  LDL.LU R241, [R1+0x50f0] ;  /* 0x0050f00001f17983 */ /* 0x002ee80000300800 */
[----:B------:R-:W3:Y:S04]  /*b230*/  LDL R2, [R1+0x4ec0] ;  /* 0x004ec00001027983 */ /* 0x000ee80000100800 */
[----:B------:R-:W3:Y:S04]  /*b240*/  LDL R252, [R1+0x4ebc] ;  /* 0x004ebc0001fc7983 */ /* 0x000ee80000100800 */
[----:B------:R1:W-:Y:S01]  /*b250*/  STL [R1+0x10], R242 ;  /* 0x000010f201007387 */ /* 0x0003e20000100800 */
[----:B----4-:R-:W-:-:S03]  /*b260*/  ISETP.GE.AND P4, PT, R4, RZ, PT ;  /* 0x000000ff0400720c */ /* 0x010fc60003f86270 */
[----:B-1----:R-:W4:Y:S04]  /*b270*/  LDL.LU R242, [R1+0x50ec] ;  /* 0x0050ec0001f27983 */ /* 0x002f280000300800 */
[----:B------:R-:W4:Y:S04]  /*b280*/  LDL.LU R243, [R1+0x50e8] ;  /* 0x0050e80001f37983 */ /* 0x000f280000300800 */
[----:B------:R-:W4:Y:S04]  /*b290*/  LDL R3, [R1+0x4eb8] ;  /* 0x004eb80001037983 */ /* 0x000f280000100800 */
[----:B------:R1:W-:Y:S04]  /*b2a0*/  STL [R1+0xc], R244 ;  /* 0x00000cf401007387 */ /* 0x0003e80000100800 */
[----:B-1----:R-:W4:Y:S04]  /*b2b0*/  LDL.LU R244, [R1+0x50e4] ;  /* 0x0050e40001f47983 */ /* 0x002f280000300800 */
[----:B------:R-:W4:Y:S04]  /*b2c0*/  LDL.LU R245, [R1+0x50e0] ;  /* 0x0050e00001f57983 */ /* 0x000f280000300800 */
[----:B------:R1:W-:Y:S04]  /*b2d0*/  STL [R1+0x8], R246 ;  /* 0x000008f601007387 */ /* 0x0003e80000100800 */
[----:B-1----:R-:W4:Y:S04]  /*b2e0*/  LDL.LU R246, [R1+0x50dc] ;  /* 0x0050dc0001f67983 */ /* 0x002f280000300800 */
[----:B------:R1:W-:Y:S04]  /*b2f0*/  STL [R1+0x4], R247 ;  /* 0x000004f701007387 */ /* 0x0003e80000100800 */
[----:B-1----:R-:W4:Y:S04]  /*b300*/  LDL.LU R247, [R1+0x50d8] ;  /* 0x0050d80001f77983 */ /* 0x002f280000300800 */
[----:B------:R-:W4:Y:S04]  /*b310*/  LDL R4, [R1+0x4eb4] ;  /* 0x004eb40001047983 */ /* 0x000f280000100800 */
[----:B------:R1:W-:Y:S04]  /*b320*/  STL [R1], R248 ;  /* 0x000000f801007387 */ /* 0x0003e80000100800 */
[----:B-1----:R-:W4:Y:S04]  /*b330*/  LDL.LU R248, [R1+0x50d4] ;  /* 0x0050d40001f87983 */ /* 0x002f280000300800 */
[----:B------:R-:W4:Y:S04]  /*b340*/  LDL R251, [R1+0x4ecc] ;  /* 0x004ecc0001fb7983 */ /* 0x000f280000100800 */
[----:B------:R1:W-:Y:S04]  /*b350*/  STL [R1+0x50a0], R250 ;  /* 0x0050a0fa01007387 */ /* 0x0003e80000100800 */
[----:B-1----:R-:W2:Y:S01]  /*b360*/  LDL.LU R250, [R1+0x30] ;  /* 0x0000300001fa7983 */ /* 0x002ea20000300800 */
[----:B------:R-:W-:-:S02]  /*b370*/  ISETP.GE.AND P0, PT, R8, RZ, PT ;  /* 0x000000ff0800720c */ /* 0x000fc40003f06270 */
[----:B-----5:R-:W-:Y:S01]  /*b380*/  ISETP.NE.AND P2, PT, R249, RZ, PT ;  /* 0x000000fff900720c */ /* 0x020fe20003f45270 */
[----:B------:R-:W5:Y:S04]  /*b390*/  LDL R8, [R1+0x4eb0] ;  /* 0x004eb00001087983 */ /* 0x000f680000100800 */
[----:B------:R-:W3:Y:S01]  /*b3a0*/  LDL.LU R249, [R1+0x50d0] ;  /* 0x0050d00001f97983 */ /* 0x000ee20000300800 */
[----:B--2---:R-:W-:Y:S01]  /*b3b0*/  @!P1 IMAD.MOV R250, RZ, RZ, -R250 ;  /* 0x000000fffffa9224 */ /* 0x004fe200078e0afa */
[----:B------:R-:W-:Y:S02]  /*b3c0*/  ISETP.GE.AND P1, PT, R7, RZ, PT ;  /* 0x000000ff0700720c */ /* 0x000fe40003f26270 */
[----:B------:R-:W2:Y:S04]  /*b3d0*/  LDL R7, [R1+0x4eac] ;  /* 0x004eac0001077983 */ /* 0x000ea80000100800 */
[----:B------:R1:W-:Y:S04]  /*b3e0*/  STL [R1+0x38], R250 ;  /* 0x000038fa01007387 */ /* 0x0003e80000100800 */
[----:B-1----:R-:W4:Y:S01]  /*b3f0*/  LDL.LU R250, [R1+0x2c] ;  /* 0x00002c0001fa7983 */ /* 0x002f220000300800 */
[----:B---3--:R-:W-:-:S05]  /*b400*/  @!P3 IMAD.MOV R249, RZ, RZ, -R249 ;  /* 0x000000fffff9b224 */ /* 0x008fca00078e0af9 */
[----:B------:R1:W-:Y:S04]  /*b410*/  STL [R1+0x30], R249 ;  /* 0x000030f901007387 */ /* 0x0003e80000100800 */
[----:B-1----:R-:W3:Y:S01]  /*b420*/  LDL.LU R249, [R1+0x28] ;  /* 0x0000280001f97983 */ /* 0x002ee20000300800 */
[----:B------:R-:W-:-:S03]  /*b430*/  ISETP.GE.AND P3, PT, R5, RZ, PT ;  /* 0x000000ff0500720c */ /* 0x000fc60003f66270 */
[----:B------:R-:W2:Y:S01]  /*b440*/  LDL R5, [R1+0x4ea8] ;  /* 0x004ea80001057983 */ /* 0x000ea20000100800 */
[----:B----4-:R-:W-:Y:S01]  /*b450*/  @!P4 IMAD.MOV R250, RZ, RZ, -R250 ;  /* 0x000000fffffac224 */ /* 0x010fe200078e0afa */
[----:B------:R-:W-:Y:S02]  /*b460*/  ISETP.GE.AND P4, PT, R2, RZ, PT ;  /* 0x000000ff0200720c */ /* 0x000fe40003f86270 */
[----:B------:R-:W4:Y:S04]  /*b470*/  LDL.LU R2, [R1+0x24] ;  /* 0x0000240001027983 */ /* 0x000f280000300800 */
[----:B------:R1:W-:Y:S04]  /*b480*/  STL [R1+0x2c], R250 ;  /* 0x00002cfa01007387 */ /* 0x0003e80000100800 */
[----:B-1----:R-:W5:Y:S01]  /*b490*/  LDL.LU R250, [R1+0x20] ;  /* 0x0000200001fa7983 */ /* 0x002f620000300800 */
[----:B------:R-:W-:Y:S01]  /*b4a0*/  ISETP.GE.AND P5, PT, R251, RZ, PT ;  /* 0x000000fffb00720c */ /* 0x000fe20003fa6270 */
[----:B---3--:R-:W-:Y:S01]  /*b4b0*/  @!P0 IMAD.MOV R249, RZ, RZ, -R249 ;  /* 0x000000fffff98224 */ /* 0x008fe200078e0af9 */
[----:B------:R-:W-:-:S04]  /*b4c0*/  ISETP.GE.AND P0, PT, R252, RZ, PT ;  /* 0x000000fffc00720c */ /* 0x000fc80003f06270 */
[----:B------:R-:W-:Y:S04]  /*b4d0*/  STL [R1+0x28], R249 ;  /* 0x000028f901007387 */ /* 0x000fe80000100800 */
[----:B------:R-:W3:Y:S03]  /*b4e0*/  LDL.LU R252, [R1+0x1c] ;  /* 0x00001c0001fc7983 */ /* 0x000ee60000300800 */
[----:B----4-:R-:W-:-:S05]  /*b4f0*/  @!P5 IMAD.MOV R2, RZ, RZ, -R2 ;  /* 0x000000ffff02d224 */ /* 0x010fca00078e0a02 */
[----:B------:R1:W-:Y:S01]  /*b500*/  STL [R1+0x24], R2 ;  /* 0x0000240201007387 */ /* 0x0003e20000100800 */
[----:B-----5:R-:W-:-:S03]  /*b510*/  @!P1 IMAD.MOV R250, RZ, RZ, -R250 ;  /* 0x000000fffffa9224 */ /* 0x020fc600078e0afa */
[----:B-1----:R-:W4:Y:S04]  /*b520*/  LDL R2, [R1+0x4e9c] ;  /* 0x004e9c0001027983 */ /* 0x002f280000100800 */
[----:B------:R1:W-:Y:S04]  /*b530*/  STL [R1+0x50a4], R250 ;  /* 0x0050a4fa01007387 */ /* 0x0003e80000100800 */
[----:B-1----:R-:W5:Y:S04]  /*b540*/  LDL R250, [R1+0x4ea0] ;  /* 0x004ea00001fa7983 */ /* 0x002f680000100800 */
[----:B------:R-:W2:Y:S01]  /*b550*/  LDL.LU R251, [R1+0x18] ;  /* 0x0000180001fb7983 */ /* 0x000ea20000300800 */
[----:B---3--:R-:W-:Y:S01]  /*b560*/  @!P3 IMAD.MOV R252, RZ, RZ, -R252 ;  /* 0x000000fffffcb224 */ /* 0x008fe200078e0afc */
[----:B------:R-:W-:-:S02]  /*b570*/  ISETP.GE.AND P5, PT, R3, RZ, PT ;  /* 0x000000ff0300720c */ /* 0x000fc40003fa6270 */
[----:B------:R-:W3:Y:S04]  /*b580*/  LDL R3, [R1+0x4e98] ;  /* 0x004e980001037983 */ /* 0x000ee80000100800 */
[----:B------:R1:W-:Y:S04]  /*b590*/  STL [R1+0x50a8], R252 ;  /* 0x0050a8fc01007387 */ /* 0x0003e80000100800 */
[----:B-1----:R-:W4:Y:S01]  /*b5a0*/  LDL R252, [R1+0x4ea4] ;  /* 0x004ea40001fc7983 */ /* 0x002f220000100800 */
[----:B------:R-:W-:Y:S02]  /*b5b0*/  ISETP.GE.AND P1, PT, R4, RZ, PT ;  /* 0x000000ff0400720c */ /* 0x000fe40003f26270 */
[----:B------:R-:W-:Y:S01]  /*b5c0*/  ISETP.GE.AND P3, PT, R8, RZ, PT ;  /* 0x000000ff0800720c */ /* 0x000fe20003f66270 */
[----:B------:R-:W3:Y:S04]  /*b5d0*/  LDL R4, [R1+0x4e94] ;  /* 0x004e940001047983 */ /* 0x000ee80000100800 */
[----:B------:R-:W3:Y:S01]  /*b5e0*/  LDL R8, [R1+0x4e90] ;  /* 0x004e900001087983 */ /* 0x000ee20000100800 */
[----:B--2---:R-:W-:Y:S01]  /*b5f0*/  @!P4 IMAD.MOV R251, RZ, RZ, -R251 ;  /* 0x000000fffffbc224 */ /* 0x004fe200078e0afb */
[----:B------:R-:W-:-:S04]  /*b600*/  ISETP.GE.AND P4, PT, R7, RZ, PT ;  /* 0x000000ff0700720c */ /* 0x000fc80003f86270 */
[----:B------:R1:W-:Y:S04]  /*b610*/  STL [R1+0x50ac], R251 ;  /* 0x0050acfb01007387 */ /* 0x0003e80000100800 */
[----:B------:R-:W2:Y:S01]  /*b620*/  LDL R7, [R1+0x4e8c] ;  /* 0x004e8c0001077983 */ /* 0x000ea20000100800 */
[----:B------:R-:W-:Y:S02]  /*b630*/  IMAD.MOV.U32 R249, RZ, RZ, R248 ;  /* 0x000000fffff97224 */ /* 0x000fe400078e00f8 */
[----:B------:R-:W-:Y:S02]  /*b640*/  IMAD.MOV.U32 R248, RZ, RZ, R247 ;  /* 0x000000fffff87224 */ /* 0x000fe400078e00f7 */
[----:B------:R-:W-:Y:S02]  /*b650*/  @!P0 IMAD.MOV R249, RZ, RZ, -R249 ;  /* 0x000000fffff98224 */ /* 0x000fe400078e0af9 */
[----:B------:R-:W-:-:S02]  /*b660*/  @!P5 IMAD.MOV R248, RZ, RZ, -R248 ;  /* 0x000000fffff8d224 */ /* 0x000fc400078e0af8 */
[----:B------:R-:W-:Y:S01]  /*b670*/  IMAD.MOV.U32 R247, RZ, RZ, R246 ;  /* 0x000000fffff77224 */ /* 0x000fe200078e00f6 */
[----:B------:R3:W-:Y:S01]  /*b680*/  STL [R1+0x50b0], R249 ;  /* 0x0050b0f901007387 */ /* 0x0007e20000100800 */
[----:B------:R-:W-:Y:S02]  /*b690*/  ISETP.GE.AND P0, PT, R5, RZ, PT ;  /* 0x000000ff0500720c */ /* 0x000fe40003f06270 */
[----:B----4-:R-:W-:Y:S01]  /*b6a0*/  ISETP.GE.AND P5, PT, R252, RZ, PT ;  /* 0x000000fffc00720c */ /* 0x010fe20003fa6270 */
[----:B------:R-:W4:Y:S01]  /*b6b0*/  LDL R5, [R1+0x4e88] ;  /* 0x004e880001057983 */ /* 0x000f220000100800 */
[----:B------:R-:W-:Y:S01]  /*b6c0*/  @!P1 IMAD.MOV R247, RZ, RZ, -R247 ;  /* 0x000000fffff79224 */ /* 0x000fe200078e0af7 */
[----:B-----5:R-:W-:Y:S02]  /*b6d0*/  ISETP.GE.AND P1, PT, R250, RZ, PT ;  /* 0x000000fffa00720c */ /* 0x020fe40003f26270 */
[----:B------:R5:W-:Y:S04]  /*b6e0*/  STL [R1+0x50b4], R248 ;  /* 0x0050b4f801007387 */ /* 0x000be80000100800 */
[----:B------:R-:W5:Y:S04]  /*b6f0*/  LDL R252, [R1+0x4e84] ;  /* 0x004e840001fc7983 */ /* 0x000f680000100800 */
[----:B------:R-:W5:Y:S01]  /*b700*/  LDL R250, [R1+0x4e80] ;  /* 0x004e800001fa7983 */ /* 0x000f620000100800 */
[----:B------:R-:W-:-:S02]  /*b710*/  IMAD.MOV.U32 R246, RZ, RZ, R245 ;  /* 0x000000fffff67224 */ /* 0x000fc400078e00f5 */
[----:B------:R-:W-:Y:S01]  /*b720*/  IMAD.MOV.U32 R245, RZ, RZ, R244 ;  /* 0x000000fffff57224 */ /* 0x000fe200078e00f4 */
[----:B-1----:R-:W5:Y:S01]  /*b730*/  LDL R251, [R1+0x4fb8] ;  /* 0x004fb80001fb7983 */ /* 0x002f620000100800 */
[----:B------:R-:W-:Y:S02]  /*b740*/  IMAD.MOV.U32 R244, RZ, RZ, R243 ;  /* 0x000000fffff47224 */ /* 0x000fe400078e00f3 */
[----:B------:R-:W-:Y:S01]  /*b750*/  IMAD.MOV.U32 R243, RZ, RZ, R242 ;  /* 0x000000fffff37224 */ /* 0x000fe200078e00f2 */
[----:B---3--:R-:W3:Y:S01]  /*b760*/  LDL R249, [R1+0x4f9c] ;  /* 0x004f9c0001f97983 */ /* 0x008ee20000100800 */
[----:B------:R-:W-:Y:S02]  /*b770*/  IMAD.MOV.U32 R242, RZ, RZ, R241 ;  /* 0x000000fffff27224 */ /* 0x000fe400078e00f1 */
[----:B------:R-:W-:Y:S01]  /*b780*/  @!P5 IMAD.MOV R243, RZ, RZ, -R243 ;  /* 0x000000fffff3d224 */ /* 0x000fe200078e0af3 */
[----:B------:R-:W-:Y:S01]  /*b790*/  ISETP.GE.AND P5, PT, R8, RZ, PT ;  /* 0x000000ff0800720c */ /* 0x000fe20003fa6270 */
[----:B------:R-:W-:Y:S01]  /*b7a0*/  @!P1 IMAD.MOV R242, RZ, RZ, -R242 ;  /* 0x000000fffff29224 */ /* 0x000fe200078e0af2 */
[----:B------:R-:W3:Y:S01]  /*b7b0*/  LDL R8, [R1+0x4e70] ;  /* 0x004e700001087983 */ /* 0x000ee20000100800 */
[----:B--2---:R-:W-:-:S03]  /*b7c0*/  ISETP.GE.AND P1, PT, R7, RZ, PT ;  /* 0x000000ff0700720c */ /* 0x004fc60003f26270 */
[----:B------:R-:W2:Y:S01]  /*b7d0*/  LDL R7, [R1+0x4e6c] ;  /* 0x004e6c0001077983 */ /* 0x000ea20000100800 */
[----:B------:R-:W-:Y:S01]  /*b7e0*/  @!P3 IMAD.MOV R246, RZ, RZ, -R246 ;  /* 0x000000fffff6b224 */ /* 0x000fe200078e0af6 */
[----:B------:R-:W-:Y:S01]  /*b7f0*/  ISETP.GE.AND P3, PT, R2, RZ, PT ;  /* 0x000000ff0200720c */ /* 0x000fe20003f66270 */
[----:B------:R-:W-:Y:S01]  /*b800*/  @!P4 IMAD.MOV R245, RZ, RZ, -R245 ;  /* 0x000000fffff5c224 */ /* 0x000fe200078e0af5 */
[----:B------:R-:W-:Y:S01]  /*b810*/  ISETP.GE.AND P4, PT, R3, RZ, PT ;  /* 0x000000ff0300720c */ /* 0x000fe20003f86270 */
[----:B------:R-:W-:Y:S01]  /*b820*/  @!P0 IMAD.MOV R244, RZ, RZ, -R244 ;  /* 0x000000fffff48224 */ /* 0x000fe200078e0af4 */
[----:B------:R-:W-:Y:S01]  /*b830*/  ISETP.GE.AND P0, PT, R4, RZ, PT ;  /* 0x000000ff0400720c */ /* 0x000fe20003f06270 */
[----:B------:R-:W2:Y:S04]  /*b840*/  LDL R2, [R1+0x4e7c] ;  /* 0x004e7c0001027983 */ /* 0x000ea80000100800 */
[----:B------:R-:W2:Y:S04]  /*b850*/  LDL R3, [R1+0x4e78] ;  /* 0x004e780001037983 */ /* 0x000ea80000100800 */
[----:B------:R-:W2:Y:S01]  /*b860*/  LDL R4, [R1+0x4e74] ;  /* 0x004e740001047983 */ /* 0x000ea20000100800 */
[----:B------:R-:W-:-:S02]  /*b870*/  IMAD.MOV.U32 R241, RZ, RZ, R240 ;  /* 0x000000fffff17224 */ /* 0x000fc400078e00f0 */
[----:B------:R-:W-:Y:S02]  /*b880*/  IMAD.MOV.U32 R240, RZ, RZ, R239 ;  /* 0x000000fffff07224 */ /* 0x000fe400078e00ef */
[----:B------:R-:W-:Y:S02]  /*b890*/  IMAD.MOV.U32 R239, RZ, RZ, R238 ;  /* 0x000000ffffef7224 */ /* 0x000fe400078e00ee */
[----:B------:R-:W-:Y:S01]  /*b8a0*/  @!P3 IMAD.MOV R241, RZ, RZ, -R241 ;  /* 0x000000fffff1b224 */ /* 0x000fe200078e0af1 */
[----:B----4-:R-:W-:Y:S01]  /*b8b0*/  ISETP.GE.AND P3, PT, R5, RZ, PT ;  /* 0x000000ff0500720c */ /* 0x010fe20003f66270 */
[----:B------:R-:W-:Y:S01]  /*b8c0*/  @!P4 IMAD.MOV R240, RZ, RZ, -R240 ;  /* 0x000000fffff0c224 */ /* 0x000fe200078e0af0 */
[----:B-----5:R-:W-:Y:S01]  /*b8d0*/  ISETP.GE.AND P4, PT, R252, RZ, PT ;  /* 0x000000fffc00720c */ /* 0x020fe20003f86270 */
[----:B------:R-:W-:Y:S01]  /*b8e0*/  @!P0 IMAD.MOV R239, RZ, RZ, -R239 ;  /* 0x000000ffffef8224 */ /* 0x000fe200078e0aef */
[----:B------:R-:W4:Y:S01]  /*b8f0*/  LDL R5, [R1+0x4e68] ;  /* 0x004e680001057983 */ /* 0x000f220000100800 */
[----:B------:R-:W-:-:S03]  /*b900*/  ISETP.GE.AND P0, PT, R250, RZ, PT ;  /* 0x000000fffa00720c */ /* 0x000fc60003f06270 */
[----:B------:R-:W5:Y:S04]  /*b910*/  LDL R252, [R1+0x4e64] ;  /* 0x004e640001fc7983 */ /* 0x000f680000100800 */
[----:B------:R-:W5:Y:S03]  /*b920*/  LDL R250, [R1+0x4e60] ;  /* 0x004e600001fa7983 */ /* 0x000f660000100800 */
[----:B------:R-:W-:Y:S01]  /*b930*/  @!P4 IMAD.MOV R234, RZ, RZ, -R234 ;  /* 0x000000ffffeac224 */ /* 0x000fe200078e0aea */
[----:B---3--:R-:W-:Y:S02]  /*b940*/  ISETP.GE.AND P4, PT, R8, RZ, PT ;  /* 0x000000ff0800720c */ /* 0x008fe40003f86270 */
[----:B------:R-:W-:Y:S01]  /*b950*/  @!P0 IMAD.MOV R233, RZ, RZ, -R233 ;  /* 0x000000ffffe98224 */ /* 0x000fe200078e0ae9 */
[----:B------:R-:W3:Y:S01]  /*b960*/  LDL R8, [R1+0x4e50] ;  /* 0x004e500001087983 */ /* 0x000ee20000100800 */
[----:B--2---:R-:W-:-:S03]  /*b970*/  ISETP.GE.AND P0, PT, R7, RZ, PT ;  /* 0x000000ff0700720c */ /* 0x004fc60003f06270 */
[----:B------:R-:W2:Y:S01]  /*b980*/  LDL R7, [R1+0x4e4c] ;  /* 0x004e4c0001077983 */ /* 0x000ea20000100800 */
[----:B------:R-:W-:Y:S02]  /*b990*/  IMAD.MOV.U32 R238, RZ, RZ, R237 ;  /* 0x000000ffffee7224 */ /* 0x000fe400078e00ed */
[----:B------:R-:W-:Y:S02]  /*b9a0*/  IMAD.MOV.U32 R237, RZ, RZ, R236 ;  /* 0x000000ffffed7224 */ /* 0x000fe400078e00ec */
[----:B------:R-:W-:Y:S02]  /*b9b0*/  IMAD.MOV.U32 R236, RZ, RZ, R235 ;  /* 0x000000ffffec7224 */ /* 0x000fe400078e00eb */
[----:B------:R-:W-:Y:S01]  /*b9c0*/  @!P5 IMAD.MOV R238, RZ, RZ, -R238 ;  /* 0x000000ffffeed224 */ /* 0x000fe200078e0aee */
[----:B------:R-:W-:Y:S01]  /*b9d0*/  ISETP.GE.AND P5, PT, R2, RZ, PT ;  /* 0x000000ff0200720c */ /* 0x000fe20003fa6270 */
[----:B------:R-:W-:Y:S01]  /*b9e0*/  @!P1 IMAD.MOV R237, RZ, RZ, -R237 ;  /* 0x000000ffffed9224 */ /* 0x000fe200078e0aed */
[----:B------:R-:W-:Y:S01]  /*b9f0*/  ISETP.GE.AND P1, PT, R3, RZ, PT ;  /* 0x000000ff0300720c */ /* 0x000fe20003f26270 */
[----:B------:R-:W-:Y:S01]  /*ba00*/  @!P3 IMAD.MOV R236, RZ, RZ, -R236 ;  /* 0x000000ffffecb224 */ /* 0x000fe200078e0aec */
[----:B------:R-:W2:Y:S01]  /*ba10*/  LDL R2, [R1+0x4e5c] ;  /* 0x004e5c0001027983 */ /* 0x000ea20000100800 */
[----:B------:R-:W-:-:S03]  /*ba20*/  ISETP.GE.AND P3, PT, R4, RZ, PT ;  /* 0x000000ff0400720c */ /* 0x000fc60003f66270 */
[----:B------:R-:W2:Y:S04]  /*ba30*/  LDL R3, [R1+0x4e58] ;  /* 0x004e580001037983 */ /* 0x000ea80000100800 */
[----:B------:R-:W2:Y:S01]  /*ba40*/  LDL R4, [R1+0x4e54] ;  /* 0x004e540001047983 */ /* 0x000ea20000100800 */
[----:B------:R-:W-:Y:S02]  /*ba50*/  @!P5 IMAD.MOV R232, RZ, RZ, -R232 ;  /* 0x000000ffffe8d224 */ /* 0x000fe400078e0ae8 */
[----:B------:R-:W-:Y:S01]  /*ba60*/  @!P1 IMAD.MOV R231, RZ, RZ, -R231 ;  /* 0x000000ffffe79224 */ /* 0x000fe200078e0ae7 */
[----:B------:R-:W2:Y:S01]  /*ba70*/  LDL R235, [R1+0x4bd4] ;  /* 0x004bd40001eb7983 */ /* 0x000ea20000100800 */
[----:B----4-:R-:W-:Y:S01]  /*ba80*/  ISETP.GE.AND P5, PT, R5, RZ, PT ;  /* 0x000000ff0500720c */ /* 0x010fe20003fa6270 */
[----:B------:R-:W-:-:S02]  /*ba90*/  @!P3 IMAD.MOV R230, RZ, RZ, -R230 ;  /* 0x000000ffffe6b224 */ /* 0x000fc400078e0ae6 */
[----:B------:R-:W4:Y:S01]  /*baa0*/  LDL R5, [R1+0x4e48] ;  /* 0x004e480001057983 */ /* 0x000f220000100800 */
[----:B-----5:R-:W-:-:S03]  /*bab0*/  ISETP.GE.AND P1, PT, R252, RZ, PT ;  /* 0x000000fffc00720c */ /* 0x020fc60003f26270 */
[----:B------:R-:W5:Y:S01]  /*bac0*/  LDL R252, [R1+0x4e44] ;  /* 0x004e440001fc7983 */ /* 0x000f620000100800 */
[----:B------:R-:W-:-:S03]  /*bad0*/  ISETP.GE.AND P3, PT, R250, RZ, PT ;  /* 0x000000fffa00720c */ /* 0x000fc60003f66270 */
[----:B------:R-:W5:Y:S06]  /*bae0*/  LDL R250, [R1+0x4e40] ;  /* 0x004e400001fa7983 */ /* 0x000f6c0000100800 */
[----:B------:R-:W-:Y:S01]  /*baf0*/  @!P1 IMAD.MOV R226, RZ, RZ, -R226 ;  /* 0x000000ffffe29224 */ /* 0x000fe200078e0ae2 */
[----:B---3--:R-:W-:Y:S02]  /*bb00*/  ISETP.GE.AND P1, PT, R8, RZ, PT ;  /* 0x000000ff0800720c */ /* 0x008fe40003f26270 */
[----:B------:R-:W3:Y:S01]  /*bb10*/  LDL R8, [R1+0x4e30] ;  /* 0x004e300001087983 */ /* 0x000ee20000100800 */
[----:B------:R-:W-:Y:S01]  /*bb20*/  @!P3 IMAD.MOV R225, RZ, RZ, -R225 ;  /* 0x000000ffffe1b224 */ /* 0x000fe200078e0ae1 */
[----:B--2---:R-:W-:-:S02]  /*bb30*/  ISETP.GE.AND P3, PT, R7, RZ, PT ;  /* 0x000000ff0700720c */ /* 0x004fc40003f66270 */
[----:B------:R-:W2:Y:S01]  /*bb40*/  LDL R7, [R1+0x4e2c] ;  /* 0x004e2c0001077983 */ /* 0x000ea20000100800 */
[----:B------:R-:W-:Y:S02]  /*bb50*/  @!P4 IMAD.MOV R229, RZ, RZ, -R229 ;  /* 0x000000ffffe5c224 */ /* 0x000fe400078e0ae5 */
[----:B------:R-:W-:Y:S02]  /*bb60*/  @!P0 IMAD.MOV R228, RZ, RZ, -R228 ;  /* 0x000000ffffe48224 */ /* 0x000fe400078e0ae4 */
[----:B------:R-:W-:Y:S01]  /*bb70*/  @!P5 IMAD.MOV R227, RZ, RZ, -R227 ;  /* 0x000000ffffe3d224 */ /* 0x000fe200078e0ae3 */
[----:B------:R-:W-:Y:S02]  /*bb80*/  ISETP.GE.AND P4, PT, R2, RZ, PT ;  /* 0x000000ff0200720c */ /* 0x000fe40003f86270 */
[----:B------:R-:W2:Y:S01]  /*bb90*/  LDL R2, [R1+0x4e3c] ;  /* 0x004e3c0001027983 */ /* 0x000ea20000100800 */
[----:B------:R-:W-:-:S03]  /*bba0*/  ISETP.GE.AND P0, PT, R3, RZ, PT ;  /* 0x000000ff0300720c */ /* 0x000fc60003f06270 */
[----:B------:R-:W2:Y:S01]  /*bbb0*/  LDL R3, [R1+0x4e38] ;  /* 0x004e380001037983 */ /* 0x000ea20000100800 */
[----:B------:R-:W-:-:S03]  /*bbc0*/  ISETP.GE.AND P5, PT, R4, RZ, PT ;  /* 0x000000ff0400720c */ /* 0x000fc60003fa6270 */
[----:B------:R-:W2:Y:S03]  /*bbd0*/  LDL R4, [R1+0x4e34] ;  /* 0x004e340001047983 */ /* 0x000ea60000100800 */
[----:B------:R-:W-:Y:S01]  /*bbe0*/  @!P4 IMAD.MOV R224, RZ, RZ, -R224 ;  /* 0x000000ffffe0c224 */ /* 0x000fe200078e0ae0 */
[----:B----4-:R-:W-:Y:S02]  /*bbf0*/  ISETP.GE.AND P4, PT, R5, RZ, PT ;  /* 0x000000ff0500720c */ /* 0x010fe40003f86270 */
[----:B------:R-:W-:Y:S01]  /*bc00*/  @!P0 IMAD.MOV R223, RZ, RZ, -R223 ;  /* 0x000000ffffdf8224 */ /* 0x000fe200078e0adf */
[----:B------:R-:W4:Y:S01]  /*bc10*/  LDL R5, [R1+0x4e28] ;  /* 0x004e280001057983 */ /* 0x000f220000100800 */
[----:B-----5:R-:W-:Y:S02]  /*bc20*/  ISETP.GE.AND P0, PT, R252, RZ, PT ;  /* 0x000000fffc00720c */ /* 0x020fe40003f06270 */
[----:B------:R-:W-:Y:S01]  /*bc30*/  @!P5 IMAD.MOV R222, RZ, RZ, -R222 ;  /* 0x000000ffffded224 */ /* 0x000fe200078e0ade */
        /* <DEDUP_REMOVED lines=593> */
[----:B------:R-:W2:Y:S01]  /*e150*/  LDL R4, [R1+0x4fb4] ;  /* 0x004fb40001047983 */ /* 0x000ea20000100800 */
[----:B------:R-:W-:Y:S02]  /*e160*/  @!P1 IMAD.MOV R21, RZ, RZ, -R21 ;  /* 0x000000ffff159224 */ /* 0x000fe400078e0a15 */
[----:B------:R-:W-:Y:S01]  /*e170*/  @!P4 IMAD.MOV R24, RZ, RZ, -R24 ;  /* 0x000000ffff18c224 */ /* 0x000fe200078e0a18 */
[----:B----4-:R-:W-:Y:S02]  /*e180*/  ISETP.GE.AND P4, PT, R5, RZ, PT ;  /* 0x000000ff0500720c */ /* 0x010fe40003f86270 */
[----:B------:R-:W4:Y:S04]  /*e190*/  LDL R5, [R1+0x4fa4] ;  /* 0x004fa40001057983 */ /* 0x000f280000100800 */
[----:B------:R-:W-:Y:S01]  /*e1a0*/  @!P5 IMAD.MOV R22, RZ, RZ, -R22 ;  /* 0x000000ffff16d224 */ /* 0x000fe200078e0a16 */
[----:B-----5:R-:W-:-:S02]  /*e1b0*/  ISETP.GE.AND P5, PT, R252, RZ, PT ;  /* 0x000000fffc00720c */ /* 0x020fc40003fa6270 */
[----:B------:R-:W-:Y:S01]  /*e1c0*/  ISETP.GE.AND P1, PT, R250, RZ, PT ;  /* 0x000000fffa00720c */ /* 0x000fe20003f26270 */
[----:B------:R-:W-:Y:S01]  /*e1d0*/  @!P0 IMAD.MOV R23, RZ, RZ, -R23 ;  /* 0x000000ffff178224 */ /* 0x000fe200078e0a17 */
[----:B------:R-:W-:Y:S01]  /*e1e0*/  ISETP.GE.AND P0, PT, R251, RZ, PT ;  /* 0x000000fffb00720c */ /* 0x000fe20003f06270 */
[----:B------:R-:W5:Y:S04]  /*e1f0*/  LDL R252, [R1+0x4f88] ;  /* 0x004f880001fc7983 */ /* 0x000f680000100800 */
[----:B------:R-:W5:Y:S04]  /*e200*/  LDL R251, [R1+0x4f94] ;  /* 0x004f940001fb7983 */ /* 0x000f680000100800 */
[----:B------:R-:W-:Y:S01]  /*e210*/  @!P5 IMAD.MOV R17, RZ, RZ, -R17 ;  /* 0x000000ffff11d224 */ /* 0x000fe200078e0a11 */
[----:B------:R-:W5:Y:S01]  /*e220*/  LDL R250, [R1+0x4f80] ;  /* 0x004f800001fa7983 */ /* 0x000f620000100800 */
[----:B---3--:R-:W-:Y:S01]  /*e230*/  ISETP.GE.AND P5, PT, R8, RZ, PT ;  /* 0x000000ff0800720c */ /* 0x008fe20003fa6270 */
[----:B------:R-:W-:-:S02]  /*e240*/  @!P1 IMAD.MOV R16, RZ, RZ, -R16 ;  /* 0x000000ffff109224 */ /* 0x000fc400078e0a10 */
[----:B------:R-:W3:Y:S01]  /*e250*/  LDL R8, [R1+0x4f7c] ;  /* 0x004f7c0001087983 */ /* 0x000ee20000100800 */
[----:B--2---:R-:W-:-:S03]  /*e260*/  ISETP.GE.AND P1, PT, R7, RZ, PT ;  /* 0x000000ff0700720c */ /* 0x004fc60003f26270 */
[----:B------:R-:W2:Y:S01]  /*e270*/  LDL R7, [R1+0x4f78] ;  /* 0x004f780001077983 */ /* 0x000ea20000100800 */
[----:B------:R-:W-:Y:S02]  /*e280*/  @!P3 IMAD.MOV R20, RZ, RZ, -R20 ;  /* 0x000000ffff14b224 */ /* 0x000fe400078e0a14 */
[----:B------:R-:W-:Y:S01]  /*e290*/  @!P4 IMAD.MOV R19, RZ, RZ, -R19 ;  /* 0x000000ffff13c224 */ /* 0x000fe200078e0a13 */
[----:B------:R-:W-:Y:S01]  /*e2a0*/  ISETP.GE.AND P3, PT, R2, RZ, PT ;  /* 0x000000ff0200720c */ /* 0x000fe20003f66270 */
[----:B------:R-:W-:Y:S01]  /*e2b0*/  @!P0 IMAD.MOV R18, RZ, RZ, -R18 ;  /* 0x000000ffff128224 */ /* 0x000fe200078e0a12 */
        /* <DEDUP_REMOVED lines=8> */
[----:B------:R-:W-:Y:S01]  /*e340*/  ISETP.GE.AND P4, PT, R249, RZ, PT ;  /* 0x000000fff900720c */ /* 0x000fe20003f86270 */
[----:B------:R-:W4:Y:S01]  /*e350*/  LDL R5, [R1+0x3384] ;  /* 0x0033840001057983 */ /* 0x000f220000100800 */
[----:B------:R-:W-:Y:S02]  /*e360*/  @!P5 IMAD.MOV R12, RZ, RZ, -R12 ;  /* 0x000000ffff0cd224 */ /* 0x000fe400078e0a0c */
[----:B------:R-:W-:Y:S01]  /*e370*/  @!P0 IMAD.MOV R13, RZ, RZ, -R13 ;  /* 0x000000ffff0d8224 */ /* 0x000fe200078e0a0d */
[----:B------:R-:W4:Y:S01]  /*e380*/  LDL.LU R248, [R1+0x38] ;  /* 0x0000380001f87983 */ /* 0x000f220000300800 */
[----:B------:R-:W-:Y:S01]  /*e390*/  @!P1 IMAD.MOV R11, RZ, RZ, -R11 ;  /* 0x000000ffff0b9224 */ /* 0x000fe200078e0a0b */
[----:B-----5:R-:W-:-:S02]  /*e3a0*/  ISETP.GE.AND P5, PT, R252, RZ, PT ;  /* 0x000000fffc00720c */ /* 0x020fc40003fa6270 */
[----:B------:R-:W5:Y:S01]  /*e3b0*/  LDL.LU R249, [R1+0x30] ;  /* 0x0000300001f97983 */ /* 0x000f620000300800 */
[----:B------:R-:W-:Y:S01]  /*e3c0*/  ISETP.GE.AND P0, PT, R251, RZ, PT ;  /* 0x000000fffb00720c */ /* 0x000fe20003f06270 */
[----:B------:R-:W-:Y:S02]  /*e3d0*/  @!P3 IMAD.MOV R10, RZ, RZ, -R10 ;  /* 0x000000ffff0ab224 */ /* 0x000fe400078e0a0a */
[----:B------:R-:W5:Y:S01]  /*e3e0*/  LDL.LU R251, [R1+0x2c] ;  /* 0x00002c0001fb7983 */ /* 0x000f620000300800 */
[----:B------:R-:W-:Y:S01]  /*e3f0*/  @!P4 IMAD.MOV R9, RZ, RZ, -R9 ;  /* 0x000000ffff09c224 */ /* 0x000fe200078e0a09 */
[----:B------:R-:W-:Y:S02]  /*e400*/  ISETP.GE.AND P1, PT, R250, RZ, PT ;  /* 0x000000fffa00720c */ /* 0x000fe40003f26270 */
[----:B------:R-:W5:Y:S01]  /*e410*/  LDL.LU R252, [R1+0x28] ;  /* 0x0000280001fc7983 */ /* 0x000f620000300800 */
[----:B---3--:R-:W-:-:S03]  /*e420*/  ISETP.GE.AND P3, PT, R8, RZ, PT ;  /* 0x000000ff0800720c */ /* 0x008fc60003f66270 */
[----:B------:R-:W3:Y:S04]  /*e430*/  LDL.LU R250, [R1+0x24] ;  /* 0x0000240001fa7983 */ /* 0x000ee80000300800 */
[----:B------:R-:W3:Y:S01]  /*e440*/  LDL.LU R8, [R1+0x50cc] ;  /* 0x0050cc0001087983 */ /* 0x000ee20000300800 */
[----:B--2---:R-:W-:-:S03]  /*e450*/  ISETP.GE.AND P4, PT, R7, RZ, PT ;  /* 0x000000ff0700720c */ /* 0x004fc60003f86270 */
[----:B------:R-:W2:Y:S01]  /*e460*/  LDL.LU R7, [R1+0x50c8] ;  /* 0x0050c80001077983 */ /* 0x000ea20000300800 */
[----:B------:R-:W-:Y:S01]  /*e470*/  LOP3.LUT R235, RZ, R235, RZ, 0x33, !PT ;  /* 0x000000ebffeb7212 */ /* 0x000fe200078e33ff */
[----:B------:R-:W-:Y:S01]  /*e480*/  @!P1 IMAD.MOV R6, RZ, RZ, -R6 ;  /* 0x000000ffff069224 */ /* 0x000fe200078e0a06 */
[----:B------:R-:W-:Y:S02]  /*e490*/  ISETP.GE.AND P6, PT, R2, RZ, PT ;  /* 0x000000ff0200720c */ /* 0x000fe40003fc6270 */
[----:B------:R-:W2:Y:S01]  /*e4a0*/  LDL.LU R2, [R1+0x50c4] ;  /* 0x0050c40001027983 */ /* 0x000ea20000300800 */
[----:B------:R-:W-:Y:S02]  /*e4b0*/  ISETP.GE.AND P1, PT, R4, RZ, PT ;  /* 0x000000ff0400720c */ /* 0x000fe40003f26270 */
[C---:B----4-:R-:W-:Y:S02]  /*e4c0*/  SEL R248, R235.reuse, R248, !P2 ;  /* 0x000000f8ebf87207 */ /* 0x050fe40005000000 */
[----:B-----5:R-:W-:-:S02]  /*e4d0*/  SEL R249, R235, R249, !P2 ;  /* 0x000000f9ebf97207 */ /* 0x020fc40005000000 */
[C---:B------:R-:W-:Y:S02]  /*e4e0*/  SEL R251, R235.reuse, R251, !P2 ;  /* 0x000000fbebfb7207 */ /* 0x040fe40005000000 */
[----:B------:R-:W-:Y:S01]  /*e4f0*/  SEL R252, R235, R252, !P2 ;  /* 0x000000fcebfc7207 */ /* 0x000fe20005000000 */
[----:B---3--:R-:W-:Y:S01]  /*e500*/  @!P0 IMAD.MOV R8, RZ, RZ, -R8 ;  /* 0x000000ffff088224 */ /* 0x008fe200078e0a08 */
[----:B------:R-:W-:Y:S02]  /*e510*/  ISETP.GE.AND P0, PT, R5, RZ, PT ;  /* 0x000000ff0500720c */ /* 0x000fe40003f06270 */
[----:B------:R-:W-:Y:S01]  /*e520*/  SEL R250, R235, R250, !P2 ;  /* 0x000000faebfa7207 */ /* 0x000fe20005000000 */
[----:B--2---:R-:W-:Y:S01]  /*e530*/  @!P5 IMAD.MOV R7, RZ, RZ, -R7 ;  /* 0x000000ffff07d224 */ /* 0x004fe200078e0a07 */
[----:B------:R-:W-:Y:S02]  /*e540*/  ISETP.GE.AND P5, PT, R3, RZ, PT ;  /* 0x000000ff0300720c */ /* 0x000fe40003fa6270 */
[----:B------:R-:W2:Y:S04]  /*e550*/  LDL.LU R3, [R1+0x50c0] ;  /* 0x0050c00001037983 */ /* 0x000ea80000300800 */
[----:B------:R-:W3:Y:S04]  /*e560*/  LDL.LU R4, [R1+0x50bc] ;  /* 0x0050bc0001047983 */ /* 0x000ee80000300800 */
[----:B------:R-:W4:Y:S04]  /*e570*/  LDL.LU R5, [R1+0x50b8] ;  /* 0x0050b80001057983 */ /* 0x000f280000300800 */
[----:B------:R1:W-:Y:S04]  /*e580*/  STL [R1+0x154], R248 ;  /* 0x000154f801007387 */ /* 0x0003e80000100800 */
[----:B-1----:R-:W5:Y:S04]  /*e590*/  LDL.LU R248, [R1+0x50b4] ;  /* 0x0050b40001f87983 */ /* 0x002f680000300800 */
[----:B------:R1:W-:Y:S04]  /*e5a0*/  STL [R1+0x30], R249 ;  /* 0x000030f901007387 */ /* 0x0003e80000100800 */
[----:B-1----:R-:W2:Y:S04]  /*e5b0*/  LDL.LU R249, [R1+0x50b0] ;  /* 0x0050b00001f97983 */ /* 0x002ea80000300800 */
[----:B------:R1:W-:Y:S04]  /*e5c0*/  STL [R1+0x150], R251 ;  /* 0x000150fb01007387 */ /* 0x0003e80000100800 */
[----:B-1----:R-:W3:Y:S04]  /*e5d0*/  LDL.LU R251, [R1+0x50ac] ;  /* 0x0050ac0001fb7983 */ /* 0x002ee80000300800 */
[----:B------:R1:W-:Y:S04]  /*e5e0*/  STL [R1+0x14c], R252 ;  /* 0x00014cfc01007387 */ /* 0x0003e80000100800 */
[----:B-1----:R-:W4:Y:S04]  /*e5f0*/  LDL.LU R252, [R1+0x50a8] ;  /* 0x0050a80001fc7983 */ /* 0x002f280000300800 */
[----:B------:R1:W-:Y:S04]  /*e600*/  STL [R1+0x148], R250 ;  /* 0x000148fa01007387 */ /* 0x0003e80000100800 */
[----:B-1----:R-:W4:Y:S01]  /*e610*/  LDL.LU R250, [R1+0x50a4] ;  /* 0x0050a40001fa7983 */ /* 0x002f220000300800 */
[----:B------:R-:W-:-:S02]  /*e620*/  SEL R247, R235, R247, !P2 ;  /* 0x000000f7ebf77207 */ /* 0x000fc40005000000 */
[C---:B------:R-:W-:Y:S02]  /*e630*/  SEL R246, R235.reuse, R246, !P2 ;  /* 0x000000f6ebf67207 */ /* 0x040fe40005000000 */
[C---:B------:R-:W-:Y:S02]  /*e640*/  SEL R245, R235.reuse, R245, !P2 ;  /* 0x000000f5ebf57207 */ /* 0x040fe40005000000 */
[C---:B------:R-:W-:Y:S02]  /*e650*/  SEL R244, R235.reuse, R244, !P2 ;  /* 0x000000f4ebf47207 */ /* 0x040fe40005000000 */
[C---:B------:R-:W-:Y:S02]  /*e660*/  SEL R243, R235.reuse, R243, !P2 ;  /* 0x000000f3ebf37207 */ /* 0x040fe40005000000 */
[C---:B------:R-:W-:Y:S02]  /*e670*/  SEL R242, R235.reuse, R242, !P2 ;  /* 0x000000f2ebf27207 */ /* 0x040fe40005000000 */
        /* <DEDUP_REMOVED lines=61> */
[C---:B------:R-:W-:Y:S01]  /*ea50*/  SEL R174, R235.reuse, R174, !P2 ;  /* 0x000000aeebae7207 */ /* 0x040fe20005000000 */
[----:B------:R-:W-:Y:S01]  /*ea60*/  @!P5 IMAD.MOV R2, RZ, RZ, -R2 ;  /* 0x000000ffff02d224 */ /* 0x000fe200078e0a02 */
[C---:B------:R-:W-:Y:S02]  /*ea70*/  SEL R173, R235.reuse, R173, !P2 ;  /* 0x000000adebad7207 */ /* 0x040fe40005000000 */
[C---:B-----5:R-:W-:Y:S02]  /*ea80*/  SEL R248, R235.reuse, R248, !P2 ;  /* 0x000000f8ebf87207 */ /* 0x060fe40005000000 */
[C---:B--2---:R-:W-:Y:S02]  /*ea90*/  SEL R249, R235.reuse, R249, !P2 ;  /* 0x000000f9ebf97207 */ /* 0x044fe40005000000 */
[C---:B---3--:R-:W-:Y:S02]  /*eaa0*/  SEL R251, R235.reuse, R251, !P2 ;  /* 0x000000fbebfb7207 */ /* 0x048fe40005000000 */
[----:B----4-:R-:W-:-:S02]  /*eab0*/  SEL R252, R235, R252, !P2 ;  /* 0x000000fcebfc7207 */ /* 0x010fc40005000000 */
[----:B------:R-:W-:-:S05]  /*eac0*/  SEL R250, R235, R250, !P2 ;  /* 0x000000faebfa7207 */ /* 0x000fca0005000000 */
[----:B------:R1:W-:Y:S04]  /*ead0*/  STL [R1+0x144], R250 ;  /* 0x000144fa01007387 */ /* 0x0003e80000100800 */
[----:B-1----:R-:W2:Y:S04]  /*eae0*/  LDL.LU R250, [R1+0x50a0] ;  /* 0x0050a00001fa7983 */ /* 0x002ea80000300800 */
[----:B------:R-:W-:Y:S04]  /*eaf0*/  STL [R1+0x140], R252 ;  /* 0x000140fc01007387 */ /* 0x000fe80000100800 */
        /* <DEDUP_REMOVED lines=45> */
[----:B------:R1:W-:Y:S04]  /*edd0*/  STL [R1+0x88], R204 ;  /* 0x000088cc01007387 */ /* 0x0003e80000100800 */
        /* <DEDUP_REMOVED lines=24> */
[----:B-1----:R-:W3:Y:S01]  /*ef60*/  LDL R204, [R1+0x338c] ;  /* 0x00338c0001cc7983 */ /* 0x002ee20000100800 */
[----:B------:R-:W-:-:S03]  /*ef70*/  @!P6 IMAD.MOV R3, RZ, RZ, -R3 ;  /* 0x000000ffff03e224 */ /* 0x000fc600078e0a03 */
[----:B------:R-:W-:Y:S01]  /*ef80*/  STL [R1+0x1c], R174 ;  /* 0x00001cae01007387 */ /* 0x000fe20000100800 */
[----:B------:R-:W-:-:S03]  /*ef90*/  SEL R231, R235, R2, !P2 ;  /* 0x00000002ebe77207 */ /* 0x000fc60005000000 */
[----:B------:R-:W4:Y:S01]  /*efa0*/  LDL R207, [R1+0x3390] ;  /* 0x0033900001cf7983 */ /* 0x000f220000100800 */
[----:B------:R-:W-:-:S03]  /*efb0*/  SEL R228, R235, R3, !P2 ;  /* 0x00000003ebe47207 */ /* 0x000fc60005000000 */
[----:B------:R1:W-:Y:S04]  /*efc0*/  STL [R1+0x18], R173 ;  /* 0x000018ad01007387 */ /* 0x0003e80000100800 */
[----:B------:R-:W5:Y:S04]  /*efd0*/  LDL R213, [R1+0x3394] ;  /* 0x0033940001d57983 */ /* 0x000f680000100800 */
[----:B------:R-:W2:Y:S04]  /*efe0*/  LDL R216, [R1+0x33a4] ;  /* 0x0033a40001d87983 */ /* 0x000ea80000100800 */
[----:B------:R-:W5:Y:S04]  /*eff0*/  LDL R219, [R1+0x33a0] ;  /* 0x0033a00001db7983 */ /* 0x000f680000100800 */
[----:B------:R-:W2:Y:S04]  /*f000*/  LDL R222, [R1+0x3398] ;  /* 0x0033980001de7983 */ /* 0x000ea80000100800 */
[----:B------:R-:W2:Y:S04]  /*f010*/  LDL R227, [R1+0x339c] ;  /* 0x00339c0001e37983 */ /* 0x000ea80000100800 */
[----:B------:R-:W2:Y:S04]  /*f020*/  LDL R241, [R1+0x4bd0] ;  /* 0x004bd00001f17983 */ /* 0x000ea80000100800 */
[----:B------:R-:W2:Y:S01]  /*f030*/  LDL.LU R2, [R1+0x34] ;  /* 0x0000340001027983 */ /* 0x000ea20000300800 */
[----:B------:R-:W-:-:S03]  /*f040*/  @!P4 IMAD.MOV R4, RZ, RZ, -R4 ;  /* 0x000000ffff04c224 */ /* 0x000fc600078e0a04 */
[----:B------:R-:W5:Y:S01]  /*f050*/  LDL.LU R3, [R1+0x14] ;  /* 0x0000140001037983 */ /* 0x000f620000300800 */
[----:B------:R-:W-:Y:S01]  /*f060*/  @!P3 IMAD.MOV R5, RZ, RZ, -R5 ;  /* 0x000000ffff05b224 */ /* 0x000fe200078e0a05 */
[C---:B------:R-:W-:Y:S02]  /*f070*/  SEL R230, R235.reuse, R4, !P2 ;  /* 0x00000004ebe67207 */ /* 0x040fe40005000000 */
[----:B------:R-:W2:Y:S01]  /*f080*/  LDL.LU R4, [R1+0x10] ;  /* 0x0000100001047983 */ /* 0x000ea20000300800 */
[C---:B------:R-:W-:Y:S02]  /*f090*/  SEL R224, R235.reuse, R8, !P2 ;  /* 0x00000008ebe07207 */ /* 0x040fe40005000000 */
[C---:B------:R-:W-:Y:S02]  /*f0a0*/  SEL R229, R235.reuse, R5, !P2 ;  /* 0x00000005ebe57207 */ /* 0x040fe40005000000 */
[----:B------:R-:W2:Y:S01]  /*f0b0*/  LDL.LU R5, [R1+0xc] ;  /* 0x00000c0001057983 */ /* 0x000ea20000300800 */
[----:B------:R-:W-:-:S03]  /*f0c0*/  SEL R223, R235, R9, !P2 ;  /* 0x00000009ebdf7207 */ /* 0x000fc60005000000 */
[----:B------:R-:W2:Y:S01]  /*f0d0*/  LDL.LU R8, [R1+0x8] ;  /* 0x0000080001087983 */ /* 0x000ea20000300800 */
[----:B------:R-:W-:-:S03]  /*f0e0*/  SEL R221, R235, R10, !P2 ;  /* 0x0000000aebdd7207 */ /* 0x000fc60005000000 */
[----:B------:R-:W2:Y:S04]  /*f0f0*/  LDL.LU R9, [R1+0x4] ;  /* 0x0000040001097983 */ /* 0x000ea80000300800 */
[----:B------:R-:W2:Y:S01]  /*f100*/  LDL.LU R10, [R1] ;  /* 0x00000000010a7983 */ /* 0x000ea20000300800 */
[----:B------:R-:W-:Y:S01]  /*f110*/  @!P1 IMAD.MOV R0, RZ, RZ, -R0 ;  /* 0x000000ffff009224 */ /* 0x000fe200078e0a00 */
[----:B------:R-:W2:Y:S01]  /*f120*/  S2R R210, SR_TID.X ;  /* 0x0000000000d27919 */ /* 0x000ea20000002100 */
        /* <DEDUP_REMOVED lines=111> */
[----:B---3--:R-:W-:Y:S02]  /*f820*/  ISETP.GE.AND P5, PT, R204, RZ, PT ;  /* 0x000000ffcc00720c */ /* 0x008fe40003fa6270 */
        /* <DEDUP_REMOVED lines=24> */
[C---:B-1----:R-:W-:Y:S02]  /*f9b0*/  SEL R173, R235.reuse, R42, !P2 ;  /* 0x0000002aebad7207 */ /* 0x042fe40005000000 */
        /* <DEDUP_REMOVED lines=34> */
[----:B----4-:R-:W-:Y:S01]  /*fbe0*/  ISETP.GE.AND P4, PT, R207, RZ, PT ;  /* 0x000000ffcf00720c */ /* 0x010fe20003f86270 */
[----:B-----5:R-:W-:Y:S01]  /*fbf0*/  @!P5 IMAD.MOV R3, RZ, RZ, -R3 ;  /* 0x000000ffff03d224 */ /* 0x020fe200078e0a03 */
[----:B------:R-:W-:Y:S02]  /*fc00*/  ISETP.GE.AND P2, PT, R219, RZ, PT ;  /* 0x000000ffdb00720c */ /* 0x000fe40003f46270 */
[----:B--2---:R-:W-:Y:S01]  /*fc10*/  ISETP.GE.AND P1, PT, R216, RZ, PT ;  /* 0x000000ffd800720c */ /* 0x004fe20003f26270 */
[----:B------:R-:W-:Y:S01]  /*fc20*/  @!P0 IMAD.MOV R2, RZ, RZ, -R2 ;  /* 0x000000ffff028224 */ /* 0x000fe200078e0a02 */
[----:B------:R-:W-:Y:S02]  /*fc30*/  ISETP.GE.AND P5, PT, R227, RZ, PT ;  /* 0x000000ffe300720c */ /* 0x000fe40003fa6270 */
[----:B------:R-:W-:Y:S02]  /*fc40*/  ISETP.GE.AND P3, PT, R213, RZ, PT ;  /* 0x000000ffd500720c */ /* 0x000fe40003f66270 */
[----:B------:R-:W-:-:S02]  /*fc50*/  ISETP.GE.AND P0, PT, R222, RZ, PT ;  /* 0x000000ffde00720c */ /* 0x000fc40003f06270 */
[----:B------:R-:W-:Y:S01]  /*fc60*/  LOP3.LUT R7, RZ, R241, RZ, 0x33, !PT ;  /* 0x000000f1ff077212 */ /* 0x000fe200078e33ff */
[----:B------:R-:W-:Y:S01]  /*fc70*/  @!P4 IMAD.MOV R4, RZ, RZ, -R4 ;  /* 0x000000ffff04c224 */ /* 0x000fe200078e0a04 */
[----:B------:R-:W-:Y:S01]  /*fc80*/  ISETP.NE.AND P4, PT, R241, RZ, PT ;  /* 0x000000fff100720c */ /* 0x000fe20003f85270 */
[----:B------:R-:W-:Y:S02]  /*fc90*/  @!P2 IMAD.MOV R9, RZ, RZ, -R9 ;  /* 0x000000ffff09a224 */ /* 0x000fe400078e0a09 */
[----:B------:R-:W-:Y:S02]  /*fca0*/  @!P1 IMAD.MOV R8, RZ, RZ, -R8 ;  /* 0x000000ffff089224 */ /* 0x000fe400078e0a08 */
[----:B------:R-:W-:Y:S01]  /*fcb0*/  @!P5 IMAD.MOV R10, RZ, RZ, -R10 ;  /* 0x000000ffff0ad224 */ /* 0x000fe200078e0a0a */
[C---:B------:R-:W-:Y:S01]  /*fcc0*/  SEL R12, R7.reuse, R4, !P4 ;  /* 0x00000004070c7207 */ /* 0x040fe20006000000 */
[----:B------:R-:W-:Y:S01]  /*fcd0*/  @!P3 IMAD.MOV R5, RZ, RZ, -R5 ;  /* 0x000000ffff05b224 */ /* 0x000fe200078e0a05 */
[C---:B------:R-:W-:Y:S01]  /*fce0*/  SEL R11, R7.reuse, R2, !P4 ;  /* 0x00000002070b7207 */ /* 0x040fe20006000000 */
[----:B------:R-:W-:Y:S01]  /*fcf0*/  @!P0 IMAD.MOV R250, RZ, RZ, -R250 ;  /* 0x000000fffffa8224 */ /* 0x000fe200078e0afa */
[----:B------:R-:W-:-:S02]  /*fd00*/  SEL R9, R7, R9, !P4 ;  /* 0x0000000907097207 */ /* 0x000fc40006000000 */
[C---:B------:R-:W-:Y:S02]  /*fd10*/  SEL R2, R7.reuse, R8, !P4 ;  /* 0x0000000807027207 */ /* 0x040fe40006000000 */
[C---:B------:R-:W-:Y:S01]  /*fd20*/  SEL R8, R7.reuse, R10, !P4 ;  /* 0x0000000a07087207 */ /* 0x040fe20006000000 */
[----:B------:R-:W-:Y:S01]  /*fd30*/  STL [R1+0x554], R12 ;  /* 0x0005540c01007387 */ /* 0x000fe20000100800 */
[C---:B------:R-:W-:Y:S02]  /*fd40*/  SEL R4, R7.reuse, R5, !P4 ;  /* 0x0000000507047207 */ /* 0x040fe40006000000 */
[----:B------:R-:W-:Y:S01]  /*fd50*/  SEL R5, R7, R250, !P4 ;  /* 0x000000fa07057207 */ /* 0x000fe20006000000 */
[----:B------:R-:W-:Y:S01]  /*fd60*/  STL [R1+0x548], R9 ;  /* 0x0005480901007387 */ /* 0x000fe20000100800 */
[----:B------:R-:W-:-:S03]  /*fd70*/  LOP3.LUT R210, R210, 0x3f, RZ, 0xc0, !PT ;  /* 0x0000003fd2d27812 */ /* 0x000fc600078ec0ff */
[----:B------:R-:W2:Y:S04]  /*fd80*/  LDL.LU R227, [R1+0x30] ;  /* 0x0000300001e37983 */ /* 0x000ea80000300800 */
[----:B------:R-:W-:Y:S04]  /*fd90*/  STL [R1+0x544], R8 ;  /* 0x0005440801007387 */ /* 0x000fe80000100800 */
[----:B------:R-:W3:Y:S04]  /*fda0*/  LDL.LU R241, [R1+0x154] ;  /* 0x0001540001f17983 */ /* 0x000ee80000300800 */
[----:B------:R-:W-:Y:S01]  /*fdb0*/  STL [R1+0x540], R5 ;  /* 0x0005400501007387 */ /* 0x000fe20000100800 */
[----:B------:R-:W-:Y:S01]  /*fdc0*/  IMAD R0, R210, UR4, RZ ;  /* 0x00000004d2007c24 */ /* 0x000fe2000f8e02ff */
[----:B------:R-:W-:Y:S01]  /*fdd0*/  SEL R3, R7, R3, !P4 ;  /* 0x0000000307037207 */ /* 0x000fe20006000000 */
[----:B------:R-:W-:Y:S01]  /*fde0*/  IMAD.MOV.U32 R250, RZ, RZ, R11 ;  /* 0x000000fffffa7224 */ /* 0x000fe200078e000b */
[----:B------:R-:W4:Y:S01]  /*fdf0*/  LDL.LU R222, [R1+0x150] ;  /* 0x0001500001de7983 */ /* 0x000f220000300800 */
[----:B------:R-:W-:-:S03]  /*fe00*/  ULDC UR4, c[0x0][0x240] ;  /* 0x0000900000047ab9 */ /* 0x000fc60000000800 */
[----:B------:R-:W5:Y:S04]  /*fe10*/  LDL.LU R219, [R1+0x14c] ;  /* 0x00014c0001db7983 */ /* 0x000f680000300800 */
[----:B------:R-:W4:Y:S04]  /*fe20*/  LDL.LU R216, [R1+0x148] ;  /* 0x0001480001d87983 */ /* 0x000f280000300800 */
[----:B------:R-:W3:Y:S04]  /*fe30*/  LDL.LU R213, [R1+0x144] ;  /* 0x0001440001d57983 */ /* 0x000ee80000300800 */
[----:B------:R-:W4:Y:S04]  /*fe40*/  LDL.LU R210, [R1+0x140] ;  /* 0x0001400001d27983 */ /* 0x000f280000300800 */
[----:B------:R-:W4:Y:S04]  /*fe50*/  LDL.LU R207, [R1+0x13c] ;  /* 0x00013c0001cf7983 */ /* 0x000f280000300800 */
[----:B------:R-:W5:Y:S04]  /*fe60*/  LDL.LU R204, [R1+0x138] ;  /* 0x0001380001cc7983 */ /* 0x000f680000300800 */
[----:B------:R-:W4:Y:S04]  /*fe70*/  LDL.LU R201, [R1+0x134] ;  /* 0x0001340001c97983 */ /* 0x000f280000300800 */
        /* <DEDUP_REMOVED lines=9> */
[----:B------:R-:W3:Y:S04]  /*ff10*/  LDL.LU R171, [R1+0x10c] ;  /* 0x00010c0001ab7983 */ /* 0x000ee80000300800 */
        /* <DEDUP_REMOVED lines=9> */
[----:B------:R-:W2:Y:S04]  /*ffb0*/  LDL.LU R45, [R1+0xe4] ;  /* 0x0000e400012d7983 */ /* 0x000ea80000300800 */
[----:B------:R-:W5:Y:S04]  /*ffc0*/  LDL.LU R44, [R1+0xe0] ;  /* 0x0000e000012c7983 */ /* 0x000f680000300800 */
[----:B------:R-:W3:Y:S04]  /*ffd0*/  LDL.LU R43, [R1+0xdc] ;  /* 0x0000dc00012b7983 */ /* 0x000ee80000300800 */
        /* <DEDUP_REMOVED lines=8> */
[----:B------:R-:W4:Y:S01]  /*10060*/  LDL.LU R34, [R1+0xb8] ;  /* 0x0000b80001227983 */ /* 0x000f220000300800 */
[----:B--2---:R-:W-:-:S02]  /*10070*/  IMAD R45, R45, UR56, RZ ;  /* 0x000000382d2d7c24 */ /* 0x004fc4000f8e02ff */
[----:B------:R-:W-:Y:S01]  /*10080*/  IMAD R227, R227, UR29, RZ ;  /* 0x0000001de3e37c24 */ /* 0x000fe2000f8e02ff */
[----:B------:R-:W-:Y:S01]  /*10090*/  ULDC UR29, c[0x0][0x240] ;  /* 0x00009000001d7ab9 */ /* 0x000fe20000000800 */
[----:B-----5:R-:W-:Y:S01]  /*100a0*/  IMAD R44, R44, UR55, RZ ;  /* 0x000000372c2c7c24 */ /* 0x020fe2000f8e02ff */
[----:B------:R-:W-:Y:S01]  /*100b0*/  LEA R6, P3, R0, UR6, 0x2 ;  /* 0x0000000600067c11 */ /* 0x000fe2000f8610ff */
[----:B------:R-:W-:Y:S01]  /*100c0*/  IMAD R204, R204, UR21, RZ ;  /* 0x00000015cccc7c24 */ /* 0x000fe2000f8e02ff */
[----:B------:R-:W-:Y:S01]  /*100d0*/  ULDC UR21, c[0x0][0x240] ;  /* 0x0000900000157ab9 */ /* 0x000fe20000000800 */
[----:B---3--:R-:W-:Y:S01]  /*100e0*/  IMAD R43, R43, UR54, RZ ;  /* 0x000000362b2b7c24 */ /* 0x008fe2000f8e02ff */
[----:B------:R1:W-:Y:S01]  /*100f0*/  STL.64 [R1+0x5098], R44 ;  /* 0x0050982c01007387 */ /* 0x0003e20000100a00 */
[----:B------:R-:W-:Y:S01]  /*10100*/  IMAD R50, R50, UR5, RZ ;  /* 0x0000000532327c24 */ /* 0x000fe2000f8e02ff */
[----:B------:R-:W-:Y:S01]  /*10110*/  ULDC UR5, c[0x0][0x240] ;  /* 0x0000900000057ab9 */ /* 0x000fe20000000800 */
[----:B----4-:R-:W-:Y:S01]  /*10120*/  IMAD R42, R42, UR53, RZ ;  /* 0x000000352a2a7c24 */ /* 0x010fe2000f8e02ff */
[----:B------:R-:W2:Y:S01]  /*10130*/  LDL.LU R33, [R1+0xb4] ;  /* 0x0000b40001217983 */ /* 0x000ea20000300800 */
[----:B------:R-:W-:Y:S01]  /*10140*/  IMAD R49, R49, UR4, RZ ;  /* 0x0000000431317c24 */ /* 0x000fe2000f8e02ff */
[----:B------:R-:W-:Y:S01]  /*10150*/  ULDC UR4, c[0x0][0x240] ;  /* 0x0000900000047ab9 */ /* 0x000fe20000000800 */
[----:B------:R-:W-:Y:S01]  /*10160*/  IMAD R41, R41, UR52, RZ ;  /* 0x0000003429297c24 */ /* 0x000fe2000f8e02ff */
[----:B------:R-:W3:Y:S01]  /*10170*/  LDL.LU R32, [R1+0xb0] ;  /* 0x0000b00001207983 */ /* 0x000ee20000300800 */
[----:B------:R-:W-:Y:S01]  /*10180*/  IMAD R219, R219, UR26, RZ ;  /* 0x0000001adbdb7c24 */ /* 0x000fe2000f8e02ff */
[----:B------:R-:W-:Y:S01]  /*10190*/  ULDC UR26, c[0x0][0x240] ;  /* 0x00009000001a7ab9 */ /* 0x000fe20000000800 */
[----:B------:R-:W-:Y:S01]  /*101a0*/  IMAD R40, R40, UR51, RZ ;  /* 0x0000003328287c24 */ /* 0x000fe2000f8e02ff */
[----:B------:R-:W-:Y:S01]  /*101b0*/  STL.64 [R1+0x5090], R42 ;  /* 0x0050902a01007387 */ /* 0x000fe20000100a00 */
[----:B------:R-:W-:-:S03]  /*101c0*/  IMAD R39, R39, UR50, RZ ;  /* 0x0000003227277c24 */ /* 0x000fc6000f8e02ff */
[----:B------:R-:W4:Y:S01]  /*101d0*/  LDL.LU R31, [R1+0xac] ;  /* 0x0000ac00011f7983 */ /* 0x000f220000300800 */
[----:B------:R-:W-:-:S03]  /*101e0*/  IMAD R38, R38, UR49, RZ ;  /* 0x0000003126267c24 */ /* 0x000fc6000f8e02ff */
[----:B------:R-:W5:Y:S01]  /*101f0*/  LDL.LU R30, [R1+0xa8] ;  /* 0x0000a800011e7983 */ /* 0x000f620000300800 */
[----:B------:R-:W-:-:S03]  /*10200*/  IMAD R37, R37, UR48, RZ ;  /* 0x0000003025257c24 */ /* 0x000fc6000f8e02ff */
[----:B------:R-:W-:Y:S01]  /*10210*/  STL.64 [R1+0x5088], R40 ;  /* 0x0050882801007387 */ /* 0x000fe20000100a00 */
[----:B------:R-:W-:-:S03]  /*10220*/  IMAD R36, R36, UR47, RZ ;  /* 0x0000002f24247c24 */ /* 0x000fc6000f8e02ff */
[----:B------:R-:W2:Y:S01]  /*10230*/  LDL.LU R29, [R1+0xa4] ;  /* 0x0000a400011d7983 */ /* 0x000ea20000300800 */
[----:B------:R-:W-:-:S03]  /*10240*/  IMAD R34, R34, UR45, RZ ;  /* 0x0000002d22227c24 */ /* 0x000fc6000f8e02ff */
[----:B------:R-:W2:Y:S01]  /*10250*/  LDL.LU R28, [R1+0xa0] ;  /* 0x0000a000011c7983 */ /* 0x000ea20000300800 */
[----:B-1----:R-:W-:Y:S01]  /*10260*/  IMAD.MOV.U32 R45, RZ, RZ, R4 ;  /* 0x000000ffff2d7224 */ /* 0x002fe200078e0004 */
[----:B------:R-:W-:Y:S01]  /*10270*/  ULDC UR50, c[0x0][0x240] ;  /* 0x0000900000327ab9 */ /* 0x000fe20000000800 */
[----:B------:R-:W-:Y:S01]  /*10280*/  IMAD.MOV.U32 R44, RZ, RZ, R250 ;  /* 0x000000ffff2c7224 */ /* 0x000fe200078e00fa */
[----:B------:R-:W-:Y:S01]  /*10290*/  STL.64 [R1+0x5078], R38 ;  /* 0x0050782601007387 */ /* 0x000fe20000100a00 */
[----:B------:R-:W-:Y:S01]  /*102a0*/  ULDC UR47, c[0x0][0x240] ;  /* 0x00009000002f7ab9 */ /* 0x000fe20000000800 */
[----:B------:R-:W-:Y:S01]  /*102b0*/  IMAD R171, R171, UR10, RZ ;  /* 0x0000000aabab7c24 */ /* 0x000fe2000f8e02ff */
[----:B------:R-:W-:Y:S01]  /*102c0*/  ULDC UR49, c[0x0][0x240] ;  /* 0x0000900000317ab9 */ /* 0x000fe20000000800 */
[----:B------:R-:W2:Y:S01]  /*102d0*/  LDL.LU R27, [R1+0x9c] ;  /* 0x00009c00011b7983 */ /* 0x000ea20000300800 */
[----:B------:R-:W-:Y:S01]  /*102e0*/  IMAD R213, R213, UR24, RZ ;  /* 0x00000018d5d57c24 */ /* 0x000fe2000f8e02ff */
[----:B------:R-:W-:Y:S01]  /*102f0*/  ULDC UR10, c[0x0][0x240] ;  /* 0x00009000000a7ab9 */ /* 0x000fe20000000800 */
[----:B------:R-:W-:Y:S01]  /*10300*/  ULDC UR54, c[0x0][0x240] ;  /* 0x0000900000367ab9 */ /* 0x000fe20000000800 */
[----:B------:R-:W2:Y:S01]  /*10310*/  LDL.LU R26, [R1+0x98] ;  /* 0x00009800011a7983 */ /* 0x000ea20000300800 */
[----:B------:R-:W-:Y:S01]  /*10320*/  IMAD R198, R198, UR19, RZ ;  /* 0x00000013c6c67c24 */ /* 0x000fe2000f8e02ff */
[----:B------:R-:W-:Y:S01]  /*10330*/  ULDC UR24, c[0x0][0x240] ;  /* 0x0000900000187ab9 */ /* 0x000fe20000000800 */
[----:B------:R-:W-:Y:S01]  /*10340*/  ULDC UR51, c[0x0][0x240] ;  /* 0x0000900000337ab9 */ /* 0x000fe20000000800 */
[----:B------:R-:W-:Y:S01]  /*10350*/  STL.64 [R1+0x5070], R36 ;  /* 0x0050702401007387 */ /* 0x000fe20000100a00 */
[----:B------:R-:W-:Y:S01]  /*10360*/  IMAD R192, R192, UR17, RZ ;  /* 0x00000011c0c07c24 */ /* 0x000fe2000f8e02ff */
[----:B------:R-:W-:Y:S01]  /*10370*/  ULDC UR19, c[0x0][0x240] ;  /* 0x0000900000137ab9 */ /* 0x000fe20000000800 */
[----:B------:R-:W-:Y:S01]  /*10380*/  IMAD R201, R201, UR20, RZ ;  /* 0x00000014c9c97c24 */ /* 0x000fe2000f8e02ff */
[----:B------:R-:W2:Y:S01]  /*10390*/  LDL.LU R25, [R1+0x94] ;  /* 0x0000940001197983 */ /* 0x000ea20000300800 */
[----:B------:R-:W-:Y:S01]  /*103a0*/  LEA.HI.X.SX32 R0, R0, UR7, 0x2, P3 ;  /* 0x0000000700007c11 */ /* 0x000fe200098f16ff */
[----:B------:R-:W-:Y:S01]  /*103b0*/  IMAD R186, R186, UR15, RZ ;  /* 0x0000000fbaba7c24 */ /* 0x000fe2000f8e02ff */
[----:B------:R-:W-:Y:S01]  /*103c0*/  ULDC UR17, c[0x0][0x240] ;  /* 0x0000900000117ab9 */ /* 0x000fe20000000800 */
[----:B------:R-:W-:Y:S01]  /*103d0*/  STL [R1+0x5060], R34 ;  /* 0x0050602201007387 */ /* 0x000fe20000100800 */
[----:B------:R-:W-:Y:S01]  /*103e0*/  IMAD R210, R210, UR23, RZ ;  /* 0x00000017d2d27c24 */ /* 0x000fe2000f8e02ff */
[----:B------:R-:W-:Y:S01]  /*103f0*/  ULDC UR20, c[0x0][0x240] ;  /* 0x0000900000147ab9 */ /* 0x000fe20000000800 */
[----:B------:R-:W-:Y:S01]  /*10400*/  IMAD R183, R183, UR14, RZ ;  /* 0x0000000eb7b77c24 */ /* 0x000fe2000f8e02ff */
[----:B------:R-:W2:Y:S01]  /*10410*/  LDL.LU R24, [R1+0x90] ;  /* 0x0000900001187983 */ /* 0x000ea20000300800 */
[----:B------:R-:W-:Y:S01]  /*10420*/  ULDC UR52, c[0x0][0x240] ;  /* 0x0000900000347ab9 */ /* 0x000fe20000000800 */
[----:B------:R-:W-:Y:S01]  /*10430*/  IMAD R241, R241, UR28, RZ ;  /* 0x0000001cf1f17c24 */ /* 0x000fe2000f8e02ff */
[----:B------:R-:W-:Y:S01]  /*10440*/  ULDC UR7, c[0x0][0x240] ;  /* 0x0000900000077ab9 */ /* 0x000fe20000000800 */
[----:B------:R-:W-:Y:S01]  /*10450*/  ULDC UR6, c[0x0][0x240] ;  /* 0x0000900000067ab9 */ /* 0x000fe20000000800 */
[----:B------:R-:W-:Y:S01]  /*10460*/  IMAD R216, R216, UR25, RZ ;  /* 0x00000019d8d87c24 */ /* 0x000fe2000f8e02ff */
[----:B------:R-:W-:Y:S01]  /*10470*/  ULDC UR15, c[0x0][0x240] ;  /* 0x00009000000f7ab9 */ /* 0x000fe20000000800 */
[----:B------:R-:W-:Y:S01]  /*10480*/  ULDC UR45, c[0x0][0x240] ;  /* 0x00009000002d7ab9 */ /* 0x000fe20000000800 */
[----:B------:R-:W-:Y:S01]  /*10490*/  IMAD R174, R174, UR11, RZ ;  /* 0x0000000baeae7c24 */ /* 0x000fe2000f8e02ff */
        /* <DEDUP_REMOVED lines=27> */
[----:B------:R-:W-:Y:S01]  /*10650*/  ULDC UR55, c[0x0][0x240] ;  /* 0x0000900000377ab9 */ /* 0x000fe20000000800 */
[----:B------:R-:W-:Y:S01]  /*10660*/  ULDC UR53, c[0x0][0x240] ;  /* 0x0000900000357ab9 */ /* 0x000fe20000000800 */
[----:B---3--:R-:W-:Y:S01]  /*10670*/  IMAD R32, R32, UR60, RZ ;  /* 0x0000003c20207c24 */ /* 0x008fe2000f8e02ff */
[----:B------:R-:W-:Y:S01]  /*10680*/  ULDC UR60, c[0x0][0x240] ;  /* 0x00009000003c7ab9 */ /* 0x000fe20000000800 */
[----:B----4-:R-:W-:-:S03]  /*10690*/  IMAD R31, R31, UR44, RZ ;  /* 0x0000002c1f1f7c24 */ /* 0x010fc6000f8e02ff */
[----:B------:R-:W-:Y:S01]  /*106a0*/  STL [R1+0x5050], R32 ;  /* 0x0050502001007387 */ /* 0x000fe20000100800 */
[----:B-----5:R-:W-:-:S03]  /*106b0*/  IMAD R30, R30, UR43, RZ ;  /* 0x0000002b1e1e7c24 */ /* 0x020fc6000f8e02ff */
[----:B------:R-:W3:Y:S01]  /*106c0*/  LDL.LU R23, [R1+0x8c] ;  /* 0x00008c0001177983 */ /* 0x000ee20000300800 */
[----:B--2---:R-:W-:-:S03]  /*106d0*/  IMAD R29, R29, UR42, RZ ;  /* 0x0000002a1d1d7c24 */ /* 0x004fc6000f8e02ff */
[----:B------:R-:W2:Y:S01]  /*106e0*/  LDL.LU R22, [R1+0x88] ;  /* 0x0000880001167983 */ /* 0x000ea20000300800 */
[----:B------:R-:W-:-:S03]  /*106f0*/  IMAD R28, R28, UR41, RZ ;  /* 0x000000291c1c7c24 */ /* 0x000fc6000f8e02ff */
[----:B------:R-:W-:Y:S01]  /*10700*/  STL.64 [R1+0x5048], R30 ;  /* 0x0050481e01007387 */ /* 0x000fe20000100a00 */
[----:B------:R-:W-:Y:S01]  /*10710*/  IMAD R237, R237, UR50, RZ ;  /* 0x00000032eded7c24 */ /* 0x000fe2000f8e02ff */
[----:B------:R-:W-:Y:S01]  /*10720*/  ULDC UR50, c[0x0][0x240] ;  /* 0x0000900000327ab9 */ /* 0x000fe20000000800 */
[----:B------:R-:W-:Y:S01]  /*10730*/  IMAD R236, R236, UR49, RZ ;  /* 0x00000031ecec7c24 */ /* 0x000fe2000f8e02ff */
[----:B------:R-:W4:Y:S01]  /*10740*/  LDL.LU R21, [R1+0x84] ;  /* 0x0000840001157983 */ /* 0x000f220000300800 */
[----:B------:R-:W-:Y:S01]  /*10750*/  ULDC UR49, c[0x0][0x240] ;  /* 0x0000900000317ab9 */ /* 0x000fe20000000800 */
[----:B------:R-:W-:Y:S01]  /*10760*/  ULDC UR42, c[0x0][0x240] ;  /* 0x00009000002a7ab9 */ /* 0x000fe20000000800 */
[----:B------:R-:W-:Y:S01]  /*10770*/  IMAD R27, R27, UR40, RZ ;  /* 0x000000281b1b7c24 */ /* 0x000fe2000f8e02ff */
[----:B------:R-:W5:Y:S01]  /*10780*/  LDL.LU R20, [R1+0x80] ;  /* 0x0000800001147983 */ /* 0x000f620000300800 */
[----:B------:R-:W-:-:S03]  /*10790*/  IMAD R26, R26, UR39, RZ ;  /* 0x000000271a1a7c24 */ /* 0x000fc6000f8e02ff */
[----:B------:R-:W5:Y:S01]  /*107a0*/  LDL.LU R19, [R1+0x7c] ;  /* 0x00007c0001137983 */ /* 0x000f620000300800 */
[----:B------:R-:W-:-:S03]  /*107b0*/  IMAD R25, R25, UR38, RZ ;  /* 0x0000002619197c24 */ /* 0x000fc6000f8e02ff */
[----:B------:R-:W-:Y:S01]  /*107c0*/  STL.64 [R1+0x5058], R28 ;  /* 0x0050581c01007387 */ /* 0x000fe20000100a00 */
[----:B------:R-:W-:-:S03]  /*107d0*/  IMAD R24, R24, UR37, RZ ;  /* 0x0000002518187c24 */ /* 0x000fc6000f8e02ff */
[----:B------:R-:W5:Y:S01]  /*107e0*/  LDL.LU R18, [R1+0x78] ;  /* 0x0000780001127983 */ /* 0x000f620000300800 */
[----:B------:R-:W-:Y:S01]  /*107f0*/  IMAD R105, R105, UR50, RZ ;  /* 0x0000003269697c24 */ /* 0x000fe2000f8e02ff */
[----:B------:R-:W-:Y:S01]  /*10800*/  ULDC UR50, c[0x0][0x240] ;  /* 0x0000900000327ab9 */ /* 0x000fe20000000800 */
[----:B------:R-:W-:Y:S01]  /*10810*/  IMAD R104, R104, UR49, RZ ;  /* 0x0000003168687c24 */ /* 0x000fe2000f8e02ff */
[----:B------:R-:W5:Y:S01]  /*10820*/  LDL.LU R17, [R1+0x74] ;  /* 0x0000740001117983 */ /* 0x000f620000300800 */
[----:B------:R-:W-:Y:S01]  /*10830*/  ULDC UR41, c[0x0][0x240] ;  /* 0x0000900000297ab9 */ /* 0x000fe20000000800 */
[----:B------:R-:W-:Y:S01]  /*10840*/  IMAD R244, R244, UR54, RZ ;  /* 0x00000036f4f47c24 */ /* 0x000fe2000f8e02ff */
[----:B------:R-:W-:Y:S01]  /*10850*/  ULDC UR49, c[0x0][0x240] ;  /* 0x0000900000317ab9 */ /* 0x000fe20000000800 */
[----:B------:R-:W3:Y:S01]  /*10860*/  LDL.LU R16, [R1+0x70] ;  /* 0x0000700001107983 */ /* 0x000ee20000300800 */
[----:B------:R-:W-:Y:S01]  /*10870*/  ULDC UR54, c[0x0][0x240] ;  /* 0x0000900000367ab9 */ /* 0x000fe20000000800 */
[----:B------:R-:W-:Y:S01]  /*10880*/  IMAD R239, R239, UR51, RZ ;  /* 0x00000033efef7c24 */ /* 0x000fe2000f8e02ff */
[----:B------:R-:W-:Y:S01]  /*10890*/  ULDC UR51, c[0x0][0x240] ;  /* 0x0000900000337ab9 */ /* 0x000fe20000000800 */
[----:B------:R-:W-:Y:S01]  /*108a0*/  STL.64 [R1+0x5068], R26 ;  /* 0x0050681a01007387 */ /* 0x000fe20000100a00 */
[----:B------:R-:W-:Y:S01]  /*108b0*/  IMAD R153, R153, UR42, RZ ;  /* 0x0000002a99997c24 */ /* 0x000fe2000f8e02ff */
[----:B------:R-:W-:Y:S01]  /*108c0*/  ULDC UR42, c[0x0][0x240] ;  /* 0x00009000002a7ab9 */ /* 0x000fe20000000800 */
[----:B------:R-:W-:Y:S01]  /*108d0*/  IMAD R234, R234, UR17, RZ ;  /* 0x00000011eaea7c24 */ /* 0x000fe2000f8e02ff */
[----:B------:R-:W2:Y:S01]  /*108e0*/  LDL.LU R15, [R1+0x6c] ;  /* 0x00006c00010f7983 */ /* 0x000ea20000300800 */
[----:B------:R-:W-:Y:S01]  /*108f0*/  IMAD R152, R152, UR41, RZ ;  /* 0x0000002998987c24 */ /* 0x000fe2000f8e02ff */
[----:B------:R-:W-:Y:S01]  /*10900*/  ULDC UR41, c[0x0][0x240] ;  /* 0x0000900000297ab9 */ /* 0x000fe20000000800 */
[----:B------:R-:W-:Y:S01]  /*10910*/  IMAD R109, R109, UR54, RZ ;  /* 0x000000366d6d7c24 */ /* 0x000fe2000f8e02ff */
[----:B------:R-:W5:Y:S01]  /*10920*/  LDL.LU R14, [R1+0x68] ;  /* 0x00006800010e7983 */ /* 0x000f620000300800 */
[----:B------:R-:W-:Y:S01]  /*10930*/  IMAD R33, R33, UR61, RZ ;  /* 0x0000003d21217c24 */ /* 0x000fe2000f8e02ff */
[----:B------:R-:W-:Y:S01]  /*10940*/  ULDC UR17, c[0x0][0x240] ;  /* 0x0000900000117ab9 */ /* 0x000fe20000000800 */
[----:B------:R-:W-:Y:S01]  /*10950*/  ULDC UR54, c[0x0][0x240] ;  /* 0x0000900000367ab9 */ /* 0x000fe20000000800 */
[----:B------:R-:W4:Y:S01]  /*10960*/  LDL.LU R13, [R1+0x64] ;  /* 0x00006400010d7983 */ /* 0x000f220000300800 */
[----:B------:R-:W-:Y:S01]  /*10970*/  IMAD R106, R106, UR51, RZ ;  /* 0x000000336a6a7c24 */ /* 0x000fe2000f8e02ff */
[----:B------:R-:W-:Y:S01]  /*10980*/  ULDC UR61, c[0x0][0x240] ;  /* 0x00009000003d7ab9 */ /* 0x000fe20000000800 */
[----:B------:R-:W-:Y:S01]  /*10990*/  IMAD R95, R95, UR42, RZ ;  /* 0x0000002a5f5f7c24 */ /* 0x000fe2000f8e02ff */
[----:B------:R1:W-:Y:S01]  /*109a0*/  STL.64 [R1+0x5080], R24 ;  /* 0x0050801801007387 */ /* 0x0003e20000100a00 */
[----:B------:R-:W-:Y:S01]  /*109b0*/  ULDC UR51, c[0x0][0x240] ;  /* 0x0000900000337ab9 */ /* 0x000fe20000000800 */
        /* <DEDUP_REMOVED lines=10> */
[----:B------:R-:W2:Y:S01]  /*10a60*/  LDL.LU R10, [R1+0x58] ;  /* 0x00005800010a7983 */ /* 0x000ea20000300800 */
[----:B-1----:R-:W-:Y:S01]  /*10a70*/  IMAD R24, R232, UR47, RZ ;  /* 0x0000002fe8187c24 */ /* 0x002fe2000f8e02ff */
[----:B------:R-:W-:Y:S01]  /*10a80*/  ULDC UR43, c[0x0][0x240] ;  /* 0x00009000002b7ab9 */ /* 0x000fe20000000800 */
[----:B------:R-:W-:Y:S01]  /*10a90*/  IMAD R243, R243, UR15, RZ ;  /* 0x0000000ff3f37c24 */ /* 0x000fe2000f8e02ff */
        /* <DEDUP_REMOVED lines=8> */
[----:B------:R-:W2:Y:S01]  /*10b20*/  LDL.LU R7, [R1+0x4c] ;  /* 0x00004c0001077983 */ /* 0x000ea20000300800 */
[----:B------:R-:W-:Y:S01]  /*10b30*/  IMAD R240, R240, UR52, RZ ;  /* 0x00000034f0f07c24 */ /* 0x000fe2000f8e02ff */
[----:B------:R-:W-:Y:S01]  /*10b40*/  ULDC UR60, c[0x0][0x240] ;  /* 0x00009000003c7ab9 */ /* 0x000fe20000000800 */
[----:B------:R-:W-:Y:S01]  /*10b50*/  IMAD R70, R70, UR17, RZ ;  /* 0x0000001146467c24 */ /* 0x000fe2000f8e02ff */
[----:B------:R-:W2:Y:S01]  /*10b60*/  LDL.LU R5, [R1+0x48] ;  /* 0x0000480001057983 */ /* 0x000ea20000300800 */
[----:B------:R-:W-:Y:S01]  /*10b70*/  ULDC UR14, c[0x0][0x240] ;  /* 0x00009000000e7ab9 */ /* 0x000fe20000000800 */
[----:B------:R-:W-:Y:S01]  /*10b80*/  ULDC UR52, c[0x0][0x240] ;  /* 0x0000900000347ab9 */ /* 0x000fe20000000800 */
[----:B------:R-:W-:Y:S01]  /*10b90*/  IMAD R154, R154, UR43, RZ ;  /* 0x0000002b9a9a7c24 */ /* 0x000fe2000f8e02ff */
[----:B------:R-:W2:Y:S01]  /*10ba0*/  LDL.LU R4, [R1+0x44] ;  /* 0x0000440001047983 */ /* 0x000ea20000300800 */
[----:B------:R-:W-:Y:S01]  /*10bb0*/  IMAD R99, R99, UR61, RZ ;  /* 0x0000003d63637c24 */ /* 0x000fe2000f8e02ff */
[----:B------:R-:W-:Y:S01]  /*10bc0*/  ULDC UR17, c[0x0][0x240] ;  /* 0x0000900000117ab9 */ /* 0x000fe20000000800 */
[----:B------:R-:W-:Y:S01]  /*10bd0*/  ULDC UR43, c[0x0][0x240] ;  /* 0x00009000002b7ab9 */ /* 0x000fe20000000800 */
[----:B------:R-:W2:Y:S01]  /*10be0*/  LDL.LU R250, [R1+0x40] ;  /* 0x0000400001fa7983 */ /* 0x000ea20000300800 */
        /* <DEDUP_REMOVED lines=19> */
[----:B------:R-:W-:Y:S01]  /*10d20*/  ULDC UR59, c[0x0][0x240] ;  /* 0x00009000003b7ab9 */ /* 0x000fe20000000800 */
        /* <DEDUP_REMOVED lines=8> */
[----:B---3--:R-:W-:Y:S01]  /*10db0*/  IMAD R8, R8, UR21, RZ ;  /* 0x0000001508087c24 */ /* 0x008fe2000f8e02ff */
[----:B------:R-:W-:Y:S01]  /*10dc0*/  ULDC UR21, c[0x0][0x240] ;  /* 0x0000900000157ab9 */ /* 0x000fe20000000800 */
[----:B------:R-:W-:Y:S01]  /*10dd0*/  IMAD R16, R16, UR29, RZ ;  /* 0x0000001d10107c24 */ /* 0x000fe2000f8e02ff */
[----:B------:R-:W-:Y:S01]  /*10de0*/  ULDC UR29, c[0x0][0x240] ;  /* 0x00009000001d7ab9 */ /* 0x000fe20000000800 */
[----:B----4-:R-:W-:Y:S01]  /*10df0*/  IMAD R13, R13, UR26, RZ ;  /* 0x0000001a0d0d7c24 */ /* 0x010fe2000f8e02ff */
[----:B------:R-:W-:Y:S01]  /*10e00*/  STL [R1+0x5044], R8 ;  /* 0x0050440801007387 */ /* 0x000fe20000100800 */
[----:B------:R-:W-:Y:S01]  /*10e10*/  ULDC UR26, c[0x0][0x240] ;  /* 0x00009000001a7ab9 */ /* 0x000fe20000000800 */
[----:B-----5:R-:W-:Y:S01]  /*10e20*/  IMAD R11, R11, UR24, RZ ;  /* 0x000000180b0b7c24 */ /* 0x020fe2000f8e02ff */
[----:B------:R-:W-:Y:S01]  /*10e30*/  ULDC UR24, c[0x0][0x240] ;  /* 0x0000900000187ab9 */ /* 0x000fe20000000800 */
[----:B------:R-:W3:Y:S01]  /*10e40*/  LDL.LU R40, [R1+0x24] ;  /* 0x0000240001287983 */ /* 0x000ee20000300800 */
[----:B--2---:R-:W-:Y:S01]  /*10e50*/  IMAD R5, R5, UR19, RZ ;  /* 0x0000001305057c24 */ /* 0x004fe2000f8e02ff */
[----:B------:R-:W-:Y:S01]  /*10e60*/  ULDC UR19, c[0x0][0x240] ;  /* 0x0000900000137ab9 */ /* 0x000fe20000000800 */
[----:B------:R-:W-:Y:S01]  /*10e70*/  IMAD R7, R7, UR20, RZ ;  /* 0x0000001407077c24 */ /* 0x000fe2000f8e02ff */
[----:B------:R-:W2:Y:S01]  /*10e80*/  LDL.LU R41, [R1+0x20] ;  /* 0x0000200001297983 */ /* 0x000ea20000300800 */
[----:B------:R-:W-:Y:S01]  /*10e90*/  IMAD R140, R140, UR29, RZ ;  /* 0x0000001d8c8c7c24 */ /* 0x000fe2000f8e02ff */
[----:B------:R-:W-:Y:S01]  /*10ea0*/  ULDC UR29, c[0x0][0x240] ;  /* 0x00009000001d7ab9 */ /* 0x000fe20000000800 */
[----:B------:R-:W-:Y:S01]  /*10eb0*/  IMAD R137, R137, UR26, RZ ;  /* 0x0000001a89897c24 */ /* 0x000fe2000f8e02ff */
[----:B------:R-:W4:Y:S01]  /*10ec0*/  LDL.LU R42, [R1+0x1c] ;  /* 0x00001c00012a7983 */ /* 0x000f220000300800 */
[----:B------:R-:W-:Y:S01]  /*10ed0*/  ULDC UR26, c[0x0][0x240] ;  /* 0x00009000001a7ab9 */ /* 0x000fe20000000800 */
[----:B------:R-:W-:-:S02]  /*10ee0*/  IMAD R25, R37, UR10, RZ ;  /* 0x0000000a25197c24 */ /* 0x000fc4000f8e02ff */
[----:B------:R-:W5:Y:S01]  /*10ef0*/  LDL.LU R43, [R1+0x18] ;  /* 0x00001800012b7983 */ /* 0x000f620000300800 */
        /* <DEDUP_REMOVED lines=44> */
[----:B------:R-:W-:Y:S01]  /*111c0*/  LEA R214, P0, R241, R6, 0x2 ;  /* 0x00000006f1d67211 */ /* 0x000fe200078010ff */
        /* <DEDUP_REMOVED lines=8> */
[----:B------:R-:W-:-:S02]  /*11250*/  IMAD.MOV.U32 R179, RZ, RZ, R175 ;  /* 0x000000ffffb37224 */ /* 0x000fc400078e00af */
[----:B------:R-:W-:Y:S01]  /*11260*/  IMAD R30, R36, UR11, RZ ;  /* 0x0000000b241e7c24 */ /* 0x000fe2000f8e02ff */
[----:B------:R-:W-:Y:S01]  /*11270*/  ULDC UR11, c[0x0][0x240] ;  /* 0x00009000000b7ab9 */ /* 0x000fe20000000800 */
[----:B------:R-:W-:Y:S01]  /*11280*/  IMAD R34, R38, UR9, RZ ;  /* 0x0000000926227c24 */ /* 0x000fe2000f8e02ff */
[----:B------:R-:W-:Y:S01]  /*11290*/  ULDC UR9, c[0x0][0x240] ;  /* 0x0000900000097ab9 */ /* 0x000fe20000000800 */
[----:B------:R-:W-:Y:S02]  /*112a0*/  IMAD R175, R209, UR23, RZ ;  /* 0x00000017d1af7c24 */ /* 0x000fe4000f8e02ff */
        /* <DEDUP_REMOVED lines=50> */
[----:B------:R-:W-:-:S02]  /*115d0*/  IMAD R39, R169, UR48, RZ ;  /* 0x00000030a9277c24 */ /* 0x000fc4000f8e02ff */
[----:B------:R-:W-:Y:S02]  /*115e0*/  IMAD R233, R170, UR47, RZ ;  /* 0x0000002faae97c24 */ /* 0x000fe4000f8e02ff */
[----:B------:R-:W-:Y:S01]  /*115f0*/  IMAD R121, R121, UR10, RZ ;  /* 0x0000000a79797c24 */ /* 0x000fe2000f8e02ff */
[----:B------:R-:W-:Y:S01]  /*11600*/  ULDC UR10, c[0x0][0x240] ;  /* 0x00009000000a7ab9 */ /* 0x000fe20000000800 */
        /* <DEDUP_REMOVED lines=18> */
[----:B------:R-:W-:Y:S01]  /*11730*/  LEA R220, P3, R213, R6, 0x2 ;  /* 0x00000006d5dc7211 */ /* 0x000fe200078610ff */
        /* <DEDUP_REMOVED lines=12> */
[----:B----4-:R-:W-:Y:S01]  /*11800*/  IMAD R26, R42, UR5, RZ ;  /* 0x000000052a1a7c24 */ /* 0x010fe2000f8e02ff */
[----:B------:R-:W-:Y:S01]  /*11810*/  ULDC UR5, c[0x0][0x240] ;  /* 0x0000900000057ab9 */ /* 0x000fe20000000800 */
[----:B------:R-:W-:-:S02]  /*11820*/  IMAD.MOV.U32 R42, RZ, RZ, R2 ;  /* 0x000000ffff2a7224 */ /* 0x000fc400078e0002 */
[----:B-----5:R-:W-:Y:S01]  /*11830*/  IMAD R32, R43, UR4, RZ ;  /* 0x000000042b207c24 */ /* 0x020fe2000f8e02ff */
[----:B------:R-:W-:Y:S01]  /*11840*/  ULDC UR4, c[0x0][0x240] ;  /* 0x0000900000047ab9 */ /* 0x000fe20000000800 */
[----:B------:R-:W-:Y:S02]  /*11850*/  IMAD.MOV.U32 R43, RZ, RZ, R3 ;  /* 0x000000ffff2b7224 */ /* 0x000fe400078e0003 */
[----:B------:R-:W1:Y:S01]  /*11860*/  LDC.64 R2, c[0x0][0x230] ;  /* 0x00008c00ff027b82 */ /* 0x000e620000000a00 */
[----:B---3--:R-:W-:Y:S01]  /*11870*/  IMAD R37, R40, UR7, RZ ;  /* 0x0000000728257c24 */ /* 0x008fe2000f8e02ff */
[----:B------:R-:W-:Y:S02]  /*11880*/  ULDC UR7, c[0x0][0x240] ;  /* 0x0000900000077ab9 */ /* 0x000fe40000000800 */
[----:B------:R-:W-:Y:S01]  /*11890*/  IMAD R118, R118, UR7, RZ ;  /* 0x0000000776767c24 */ /* 0x000fe2000f8e02ff */
[----:B------:R-:W-:Y:S01]  /*118a0*/  ULDC UR7, c[0x0][0x240] ;  /* 0x0000900000077ab9 */ /* 0x000fe20000000800 */
[----:B-1----:R1:W-:Y:S01]  /*118b0*/  STL [R1+0x5038], R3 ;  /* 0x0050380301007387 */ /* 0x0023e20000100800 */
[----:B------:R-:W-:-:S02]  /*118c0*/  VIADD R28, R2, 0xffffffcf ;  /* 0xffffffcf021c7836 */ /* 0x000fc40000000000 */
[----:B------:R-:W-:Y:S02]  /*118d0*/  IMAD R2, R160, UR54, RZ ;  /* 0x00000036a0027c24 */ /* 0x000fe4000f8e02ff */
[----:B-1----:R-:W-:Y:S02]  /*118e0*/  IMAD.MOV.U32 R3, RZ, RZ, R24 ;  /* 0x000000ffff037224 */ /* 0x002fe400078e0018 */
[----:B------:R-:W-:Y:S02]  /*118f0*/  IMAD R24, R166, UR50, RZ ;  /* 0x00000032a6187c24 */ /* 0x000fe4000f8e02ff */
[----:B------:R-:W-:Y:S02]  /*11900*/  IMAD.MOV.U32 R166, RZ, RZ, R25 ;  /* 0x000000ffffa67224 */ /* 0x000fe400078e0019 */
[----:B------:R-:W-:Y:S02]  /*11910*/  IMAD R25, R167, UR49, RZ ;  /* 0x00000031a7197c24 */ /* 0x000fe4000f8e02ff */
[----:B------:R-:W-:-:S02]  /*11920*/  IMAD R167, R200, UR29, RZ ;  /* 0x0000001dc8a77c24 */ /* 0x000fc4000f8e02ff */
[----:B------:R-:W-:Y:S02]  /*11930*/  IMAD.MOV.U32 R200, RZ, RZ, R3 ;  /* 0x000000ffffc87224 */ /* 0x000fe400078e0003 */
[----:B------:R-:W-:Y:S02]  /*11940*/  IMAD R3, R205, UR26, RZ ;  /* 0x0000001acd037c24 */ /* 0x000fe4000f8e02ff */
[----:B------:R-:W-:Y:S01]  /*11950*/  IMAD R160, R181, UR42, RZ ;  /* 0x0000002ab5a07c24 */ /* 0x000fe2000f8e02ff */
[----:B------:R-:W-:Y:S01]  /*11960*/  STL [R1+0x4e0], R167 ;  /* 0x0004e0a701007387 */ /* 0x000fe20000100800 */
[----:B------:R-:W-:Y:S02]  /*11970*/  IMAD.MOV.U32 R182, RZ, RZ, R166 ;  /* 0x000000ffffb67224 */ /* 0x000fe400078e00a6 */
[----:B------:R-:W-:Y:S01]  /*11980*/  IMAD R166, R208, UR24, RZ ;  /* 0x00000018d0a67c24 */ /* 0x000fe2000f8e02ff */
[----:B------:R1:W-:Y:S01]  /*11990*/  STL [R1+0x503c], R3 ;  /* 0x00503c0301007387 */ /* 0x0003e20000100800 */
[----:B------:R-:W-:-:S02]  /*119a0*/  IMAD.MOV.U32 R208, RZ, RZ, R160 ;  /* 0x000000ffffd07224 */ /* 0x000fc400078e00a0 */
[----:B------:R-:W-:Y:S02]  /*119b0*/  IMAD R160, R218, UR17, RZ ;  /* 0x00000011daa07c24 */ /* 0x000fe4000f8e02ff */
[----:B------:R-:W-:Y:S01]  /*119c0*/  IMAD R60, R60, UR7, RZ ;  /* 0x000000073c3c7c24 */ /* 0x000fe2000f8e02ff */
[----:B------:R-:W-:Y:S01]  /*119d0*/  ULDC UR7, c[0x0][0x240] ;  /* 0x0000900000077ab9 */ /* 0x000fe20000000800 */
[----:B-1----:R-:W-:Y:S01]  /*119e0*/  IMAD R3, R215, UR19, RZ ;  /* 0x00000013d7037c24 */ /* 0x002fe2000f8e02ff */
[----:B------:R-:W-:Y:S01]  /*119f0*/  LEA.HI.X.SX32 R215, R241, R0, 0x2, P0 ;  /* 0x00000000f1d77211 */ /* 0x000fe200000f16ff */
[----:B--2---:R-:W-:Y:S01]  /*11a00*/  IMAD R8, R41, UR6, RZ ;  /* 0x0000000629087c24 */ /* 0x004fe2000f8e02ff */
[----:B------:R-:W-:Y:S02]  /*11a10*/  ULDC UR6, c[0x0][0x240] ;  /* 0x0000900000067ab9 */ /* 0x000fe40000000800 */
[----:B------:R1:W-:Y:S01]  /*11a20*/  STL [R1+0x508], R3 ;  /* 0x0005080301007387 */ /* 0x0003e20000100800 */
[----:B------:R-:W-:-:S03]  /*11a30*/  IMAD R209, R231, UR7, RZ ;  /* 0x00000007e7d17c24 */ /* 0x000fc6000f8e02ff */
[----:B------:R2:W-:Y:S01]  /*11a40*/  STL [R1+0x514], R160 ;  /* 0x000514a001007387 */ /* 0x0005e20000100800 */
[----:B------:R-:W-:Y:S02]  /*11a50*/  IMAD.MOV.U32 R41, RZ, RZ, R42 ;  /* 0x000000ffff297224 */ /* 0x000fe400078e002a */
[----:B-1----:R-:W-:Y:S02]  /*11a60*/  IMAD R3, R221, UR15, RZ ;  /* 0x0000000fdd037c24 */ /* 0x002fe4000f8e02ff */
[----:B--2---:R-:W-:-:S03]  /*11a70*/  IMAD R160, R223, UR14, RZ ;  /* 0x0000000edfa07c24 */ /* 0x004fc6000f8e02ff */
[----:B------:R-:W-:Y:S01]  /*11a80*/  STL [R1+0x5040], R3 ;  /* 0x0050400301007387 */ /* 0x000fe20000100800 */
[----:B------:R-:W-:Y:S02]  /*11a90*/  IMAD.MOV.U32 R42, RZ, RZ, R45 ;  /* 0x000000ffff2a7224 */ /* 0x000fe400078e002d */
[----:B------:R-:W-:Y:S01]  /*11aa0*/  IMAD R45, R173, UR45, RZ ;  /* 0x0000002dad2d7c24 */ /* 0x000fe2000f8e02ff */
[----:B------:R-:W-:Y:S01]  /*11ab0*/  STL [R1+0x52c], R160 ;  /* 0x00052ca001007387 */ /* 0x000fe20000100800 */
[----:B------:R-:W-:Y:S02]  /*11ac0*/  IMAD R181, R184, UR40, RZ ;  /* 0x00000028b8b57c24 */ /* 0x000fe4000f8e02ff */
[----:B------:R-:W-:Y:S01]  /*11ad0*/  IMAD R173, R212, UR21, RZ ;  /* 0x00000015d4ad7c24 */ /* 0x000fe2000f8e02ff */
[----:B------:R1:W-:Y:S01]  /*11ae0*/  STL [R1+0x510], R209 ;  /* 0x000510d101007387 */ /* 0x0003e20000100800 */
[----:B------:R-:W-:Y:S02]  /*11af0*/  IMAD.MOV.U32 R212, RZ, RZ, R182 ;  /* 0x000000ffffd47224 */ /* 0x000fe400078e00b6 */
[----:B------:R-:W-:Y:S01]  /*11b00*/  IMAD R184, R185, UR39, RZ ;  /* 0x00000027b9b87c24 */ /* 0x000fe2000f8e02ff */
[----:B------:R2:W-:Y:S01]  /*11b10*/  STL.64 [R1+0x470], R214 ;  /* 0x000470d601007387 */ /* 0x0005e20000100a00 */
[----:B------:R-:W-:Y:S01]  /*11b20*/  IMAD.MOV.U32 R182, RZ, RZ, R232 ;  /* 0x000000ffffb67224 */ /* 0x000fe200078e00e8 */
[----:B------:R-:W-:Y:S01]  /*11b30*/  LEA R232, P2, R227, R6, 0x2 ;  /* 0x00000006e3e87211 */ /* 0x000fe200078410ff */
[----:B------:R-:W-:-:S02]  /*11b40*/  IMAD.MOV.U32 R185, RZ, RZ, R164 ;  /* 0x000000ffffb97224 */ /* 0x000fc400078e00a4 */
[----:B-1----:R-:W-:Y:S02]  /*11b50*/  IMAD.MOV.U32 R209, RZ, RZ, R200 ;  /* 0x000000ffffd17224 */ /* 0x002fe400078e00c8 */
[----:B------:R-:W-:Y:S02]  /*11b60*/  IMAD.MOV.U32 R200, RZ, RZ, R31 ;  /* 0x000000ffffc87224 */ /* 0x000fe400078e001f */
[----:B------:R-:W-:Y:S02]  /*11b70*/  IMAD.MOV.U32 R31, RZ, RZ, R42 ;  /* 0x000000ffff1f7224 */ /* 0x000fe400078e002a */
[----:B--2---:R-:W-:Y:S01]  /*11b80*/  IMAD.MOV.U32 R215, RZ, RZ, R36 ;  /* 0x000000ffffd77224 */ /* 0x004fe200078e0024 */
[-C--:B------:R-:W-:Y:S01]  /*11b90*/  LEA R36, P1, R222, R6.reuse, 0x2 ;  /* 0x00000006de247211 */ /* 0x080fe200078210ff */
[----:B------:R-:W-:Y:S01]  /*11ba0*/  IMAD.MOV.U32 R214, RZ, RZ, R181 ;  /* 0x000000ffffd67224 */ /* 0x000fe200078e00b5 */
[-C--:B------:R-:W-:Y:S01]  /*11bb0*/  LEA R42, P0, R219, R6.reuse, 0x2 ;  /* 0x00000006db2a7211 */ /* 0x080fe200078010ff */
[----:B------:R-:W-:Y:S01]  /*11bc0*/  IMAD R167, R228, UR8, RZ ;  /* 0x00000008e4a77c24 */ /* 0x000fe2000f8e02ff */
[----:B------:R-:W-:Y:S01]  /*11bd0*/  LEA R228, P4, R216, R6, 0x2 ;  /* 0x00000006d8e47211 */ /* 0x000fe200078810ff */
[----:B------:R-:W-:-:S02]  /*11be0*/  IMAD.MOV.U32 R181, RZ, RZ, R179 ;  /* 0x000000ffffb57224 */ /* 0x000fc400078e00b3 */
[----:B------:R-:W-:Y:S02]  /*11bf0*/  IMAD.MOV.U32 R40, RZ, RZ, R44 ;  /* 0x000000ffff287224 */ /* 0x000fe400078e002c */
[----:B------:R-:W-:Y:S01]  /*11c00*/  IMAD.MOV.U32 R179, RZ, RZ, R233 ;  /* 0x000000ffffb37224 */ /* 0x000fe200078e00e9 */
[----:B------:R-:W-:Y:S01]  /*11c10*/  LEA.HI.X.SX32 R233, R227, R0, 0x2, P2 ;  /* 0x00000000e3e97211 */ /* 0x000fe200010f16ff */
[----:B------:R-:W-:Y:S02]  /*11c20*/  IMAD R44, R172, UR46, RZ ;  /* 0x0000002eac2c7c24 */ /* 0x000fe4000f8e02ff */
[----:B------:R-:W-:Y:S01]  /*11c30*/  IMAD R164, R224, UR13, RZ ;  /* 0x0000000de0a47c24 */ /* 0x000fe2000f8e02ff */
[----:B------:R-:W-:Y:S01]  /*11c40*/  LEA R224, P6, R210, R6, 0x2 ;  /* 0x00000006d2e07211 */ /* 0x000fe200078c10ff */
[----:B------:R-:W-:Y:S02]  /*11c50*/  IMAD.MOV.U32 R211, RZ, RZ, R185 ;  /* 0x000000ffffd37224 */ /* 0x000fe400078e00b9 */
[----:B------:R-:W-:Y:S01]  /*11c60*/  IMAD.MOV.U32 R217, RZ, RZ, R37 ;  /* 0x000000ffffd97224 */ /* 0x000fe200078e0025 */
[----:B------:R-:W-:Y:S01]  /*11c70*/  LEA.HI.X.SX32 R37, R222, R0, 0x2, P1 ;  /* 0x00000000de257211 */ /* 0x000fe200008f16ff */
[----:B------:R-:W-:-:S02]  /*11c80*/  IMAD R172, R202, UR28, RZ ;  /* 0x0000001ccaac7c24 */ /* 0x000fc4000f8e02ff */
[----:B------:R-:W-:Y:S01]  /*11c90*/  IMAD.MOV.U32 R185, RZ, RZ, R43 ;  /* 0x000000ffffb97224 */ /* 0x000fe200078e002b */
[-C--:B------:R-:W-:Y:S01]  /*11ca0*/  LEA.HI.X.SX32 R43, R219, R0.reuse, 0x2, P0 ;  /* 0x00000000db2b7211 */ /* 0x080fe200000f16ff */
[----:B------:R-:W-:Y:S01]  /*11cb0*/  IMAD R202, R229, UR10, RZ ;  /* 0x0000000ae5ca7c24 */ /* 0x000fe2000f8e02ff */
[-C--:B------:R-:W-:Y:S01]  /*11cc0*/  LEA.HI.X.SX32 R229, R216, R0.reuse, 0x2, P4 ;  /* 0x00000000d8e57211 */ /* 0x080fe200020f16ff */
[----:B------:R-:W-:Y:S01]  /*11cd0*/  IMAD R160, R226, UR11, RZ ;  /* 0x0000000be2a07c24 */ /* 0x000fe2000f8e02ff */
[----:B------:R1:W-:Y:S01]  /*11ce0*/  STL [R1+0x450], R220 ;  /* 0x000450dc01007387 */ /* 0x0003e20000100800 */
[----:B------:R-:W-:Y:S01]  /*11cf0*/  IMAD.MOV.U32 R227, RZ, RZ, R221 ;  /* 0x000000ffffe37224 */ /* 0x000fe200078e00dd */
[-C--:B------:R-:W-:Y:S01]  /*11d00*/  LEA.HI.X.SX32 R227, R213, R0.reuse, 0x2, P3 ;  /* 0x00000000d5e37211 */ /* 0x080fe200018f16ff */
[----:B------:R-:W-:Y:S01]  /*11d10*/  IMAD R3, R225, UR12, RZ ;  /* 0x0000000ce1037c24 */ /* 0x000fe2000f8e02ff */
[----:B------:R-:W-:Y:S01]  /*11d20*/  STL.64 [R1+0x4fe8], R232 ;  /* 0x004fe8e801007387 */ /* 0x000fe20000100a00 */
[----:B------:R-:W-:Y:S01]  /*11d30*/  IMAD.MOV.U32 R226, RZ, RZ, R220 ;  /* 0x000000ffffe27224 */ /* 0x000fe200078e00dc */
[----:B------:R-:W-:Y:S01]  /*11d40*/  LEA.HI.X.SX32 R225, R210, R0, 0x2, P6 ;  /* 0x00000000d2e17211 */ /* 0x000fe200030f16ff */
[----:B------:R-:W-:Y:S01]  /*11d50*/  IMAD R205, R230, UR9, RZ ;  /* 0x00000009e6cd7c24 */ /* 0x000fe2000f8e02ff */
[-C--:B------:R-:W-:Y:S01]  /*11d60*/  LEA R230, P2, R204, R6.reuse, 0x2 ;  /* 0x00000006cce67211 */ /* 0x080fe200078410ff */
[----:B------:R2:W-:Y:S01]  /*11d70*/  STL.64 [R1+0x468], R36 ;  /* 0x0004682401007387 */ /* 0x0005e20000100a00 */
[----:B-1----:R-:W-:-:S03]  /*11d80*/  LEA R220, P5, R207, R6, 0x2 ;  /* 0x00000006cfdc7211 */ /* 0x002fc600078a10ff */
[----:B------:R1:W-:Y:S01]  /*11d90*/  STL.64 [R1+0x460], R42 ;  /* 0x0004602a01007387 */ /* 0x0003e20000100a00 */
[----:B------:R-:W-:-:S03]  /*11da0*/  LEA.HI.X.SX32 R221, R207, R0, 0x2, P5 ;  /* 0x00000000cfdd7211 */ /* 0x000fc600028f16ff */
[----:B------:R3:W-:Y:S01]  /*11db0*/  STL.64 [R1+0x458], R228 ;  /* 0x000458e401007387 */ /* 0x0007e20000100a00 */
[-C--:B------:R-:W-:Y:S02]  /*11dc0*/  LEA R226, P3, R192, R6.reuse, 0x2 ;  /* 0x00000006c0e27211 */ /* 0x080fe400078610ff */
[C---:B--2---:R-:W-:Y:S01]  /*11dd0*/  LEA R36, P1, R201.reuse, R6, 0x2 ;  /* 0x00000006c9247211 */ /* 0x044fe200078210ff */
[----:B------:R2:W-:Y:S01]  /*11de0*/  STL [R1+0x454], R227 ;  /* 0x000454e301007387 */ /* 0x0005e20000100800 */
[----:B------:R-:W-:Y:S02]  /*11df0*/  LEA.HI.X.SX32 R231, R204, R0, 0x2, P2 ;  /* 0x00000000cce77211 */ /* 0x000fe400010f16ff */
[----:B-1----:R-:W-:Y:S01]  /*11e00*/  LEA R42, P0, R198, R6, 0x2 ;  /* 0x00000006c62a7211 */ /* 0x002fe200078010ff */
[----:B------:R1:W-:Y:S01]  /*11e10*/  STL.64 [R1+0x448], R224 ;  /* 0x000448e001007387 */ /* 0x0003e20000100a00 */
[----:B------:R-:W-:Y:S02]  /*11e20*/  LEA.HI.X.SX32 R37, R201, R0, 0x2, P1 ;  /* 0x00000000c9257211 */ /* 0x000fe400008f16ff */
[----:B---3--:R-:W-:-:S02]  /*11e30*/  LEA R228, P4, R195, R6, 0x2 ;  /* 0x00000006c3e47211 */ /* 0x008fc400078810ff */
[-C--:B------:R-:W-:Y:S01]  /*11e40*/  LEA.HI.X.SX32 R43, R198, R0.reuse, 0x2, P0 ;  /* 0x00000000c62b7211 */ /* 0x080fe200000f16ff */
[----:B------:R3:W-:Y:S01]  /*11e50*/  STL.64 [R1+0x440], R220 ;  /* 0x000440dc01007387 */ /* 0x0007e20000100a00 */
[-C--:B------:R-:W-:Y:S02]  /*11e60*/  LEA.HI.X.SX32 R229, R195, R0.reuse, 0x2, P4 ;  /* 0x00000000c3e57211 */ /* 0x080fe400020f16ff */
[----:B--2---:R-:W-:Y:S02]  /*11e70*/  LEA.HI.X.SX32 R227, R192, R0, 0x2, P3 ;  /* 0x00000000c0e37211 */ /* 0x004fe400018f16ff */
[C---:B-1----:R-:W-:Y:S01]  /*11e80*/  LEA R224, P6, R189.reuse, R6, 0x2 ;  /* 0x00000006bde07211 */ /* 0x042fe200078c10ff */
[----:B------:R1:W-:Y:S01]  /*11e90*/  STL.64 [R1+0x438], R230 ;  /* 0x000438e601007387 */ /* 0x0003e20000100a00 */
[----:B------:R-:W-:Y:S02]  /*11ea0*/  IMAD.MOV.U32 R218, RZ, RZ, R215 ;  /* 0x000000ffffda7224 */ /* 0x000fe400078e00d7 */
[----:B------:R-:W-:Y:S01]  /*11eb0*/  LEA.HI.X.SX32 R225, R189, R0, 0x2, P6 ;  /* 0x00000000bde17211 */ /* 0x000fe200030f16ff */
[----:B------:R2:W-:Y:S01]  /*11ec0*/  STL.64 [R1+0x430], R36 ;  /* 0x0004302401007387 */ /* 0x0005e20000100a00 */
[----:B---3--:R-:W-:Y:S01]  /*11ed0*/  IMAD.MOV.U32 R220, RZ, RZ, R217 ;  /* 0x000000ffffdc7224 */ /* 0x008fe200078e00d9 */
[----:B------:R-:W-:Y:S01]  /*11ee0*/  LEA R222, P5, R186, R6, 0x2 ;  /* 0x00000006bade7211 */ /* 0x000fe200078a10ff */
[----:B------:R-:W-:Y:S01]  /*11ef0*/  IMAD.MOV.U32 R217, RZ, RZ, R214 ;  /* 0x000000ffffd97224 */ /* 0x000fe200078e00d6 */
[----:B------:R3:W-:Y:S01]  /*11f00*/  STL.64 [R1+0x428], R42 ;  /* 0x0004282a01007387 */ /* 0x0007e20000100a00 */
[----:B------:R-:W-:-:S02]  /*11f10*/  IMAD.MOV.U32 R215, RZ, RZ, R212 ;  /* 0x000000ffffd77224 */ /* 0x000fc400078e00d4 */
[----:B------:R-:W-:Y:S01]  /*11f20*/  IMAD.MOV.U32 R214, RZ, RZ, R211 ;  /* 0x000000ffffd67224 */ /* 0x000fe200078e00d3 */
[----:B------:R4:W-:Y:S01]  /*11f30*/  STL.64 [R1+0x420], R228 ;  /* 0x000420e401007387 */ /* 0x0009e20000100a00 */
[----:B------:R-:W-:Y:S01]  /*11f40*/  IMAD.MOV.U32 R212, RZ, RZ, R209 ;  /* 0x000000ffffd47224 */ /* 0x000fe200078e00d1 */
[-C--:B-1----:R-:W-:Y:S01]  /*11f50*/  LEA R230, P2, R183, R6.reuse, 0x2 ;  /* 0x00000006b7e67211 */ /* 0x082fe200078410ff */
[----:B------:R-:W-:Y:S01]  /*11f60*/  IMAD.MOV.U32 R211, RZ, RZ, R208 ;  /* 0x000000ffffd37224 */ /* 0x000fe200078e00d0 */
[-C--:B--2---:R-:W-:Y:S01]  /*11f70*/  LEA R36, P1, R180, R6.reuse, 0x2 ;  /* 0x00000006b4247211 */ /* 0x084fe200078210ff */
[----:B------:R-:W-:Y:S01]  /*11f80*/  IMAD.MOV.U32 R209, RZ, RZ, R206 ;  /* 0x000000ffffd17224 */ /* 0x000fe200078e00ce */
[----:B------:R-:W-:Y:S01]  /*11f90*/  STL.64 [R1+0x418], R226 ;  /* 0x000418e201007387 */ /* 0x000fe20000100a00 */
[----:B------:R-:W-:Y:S01]  /*11fa0*/  IMAD.MOV.U32 R206, RZ, RZ, R27 ;  /* 0x000000ffffce7224 */ /* 0x000fe200078e001b */
[----:B---3--:R-:W-:Y:S02]  /*11fb0*/  LEA R42, P0, R177, R6, 0x2 ;  /* 0x00000006b12a7211 */ /* 0x008fe400078010ff */
[----:B------:R1:W-:Y:S01]  /*11fc0*/  STL.64 [R1+0x410], R224 ;  /* 0x000410e001007387 */ /* 0x0003e20000100a00 */
[-C--:B------:R-:W-:Y:S01]  /*11fd0*/  LEA.HI.X.SX32 R223, R186, R0.reuse, 0x2, P5 ;  /* 0x00000000badf7211 */ /* 0x080fe200028f16ff */
[----:B------:R-:W-:Y:S01]  /*11fe0*/  IMAD.MOV.U32 R27, RZ, RZ, R40 ;  /* 0x000000ffff1b7224 */ /* 0x000fe200078e0028 */
[----:B------:R-:W-:Y:S01]  /*11ff0*/  LEA.HI.X.SX32 R37, R180, R0, 0x2, P1 ;  /* 0x00000000b4257211 */ /* 0x000fe200008f16ff */
[----:B------:R-:W-:Y:S01]  /*12000*/  IMAD.MOV.U32 R208, RZ, RZ, R29 ;  /* 0x000000ffffd07224 */ /* 0x000fe200078e001d */
[----:B----4-:R-:W-:-:S02]  /*12010*/  LEA R228, P4, R174, R6, 0x2 ;  /* 0x00000006aee47211 */ /* 0x010fc400078810ff */
[----:B------:R-:W-:Y:S02]  /*12020*/  LEA.HI.X.SX32 R231, R183, R0, 0x2, P2 ;  /* 0x00000000b7e77211 */ /* 0x000fe400010f16ff */
[----:B------:R-:W-:Y:S01]  /*12030*/  LEA R40, P3, R171, R6, 0x2 ;  /* 0x00000006ab287211 */ /* 0x000fe200078610ff */
[----:B-1----:R-:W-:Y:S02]  /*12040*/  IMAD.MOV.U32 R224, RZ, RZ, R220 ;  /* 0x000000ffffe07224 */ /* 0x002fe400078e00dc */
[----:B------:R-:W-:Y:S01]  /*12050*/  IMAD.MOV.U32 R220, RZ, RZ, R215 ;  /* 0x000000ffffdc7224 */ /* 0x000fe200078e00d7 */
[----:B------:R-:W-:Y:S01]  /*12060*/  LEA.HI.X.SX32 R43, R177, R0, 0x2, P0 ;  /* 0x00000000b12b7211 */ /* 0x000fe200000f16ff */
[----:B------:R-:W-:Y:S01]  /*12070*/  IMAD.MOV.U32 R215, RZ, RZ, R211 ;  /* 0x000000ffffd77224 */ /* 0x000fe200078e00d3 */
[-C--:B------:R-:W-:Y:S01]  /*12080*/  LEA R226, P6, R168, R6.reuse, 0x2 ;  /* 0x00000006a8e27211 */ /* 0x080fe200078c10ff */
[----:B------:R-:W-:Y:S01]  /*12090*/  IMAD.MOV.U32 R211, RZ, RZ, R206 ;  /* 0x000000ffffd37224 */ /* 0x000fe200078e00ce */
[----:B------:R-:W-:Y:S01]  /*120a0*/  STL.64 [R1+0x408], R222 ;  /* 0x000408de01007387 */ /* 0x000fe20000100a00 */
[----:B------:R-:W-:Y:S01]  /*120b0*/  IMAD.MOV.U32 R206, RZ, RZ, R44 ;  /* 0x000000ffffce7224 */ /* 0x000fe200078e002c */
[----:B------:R-:W-:Y:S01]  /*120c0*/  LEA R44, P5, R165, R6, 0x2 ;  /* 0x00000006a52c7211 */ /* 0x000fe200078a10ff */
[----:B------:R-:W-:Y:S01]  /*120d0*/  IMAD.MOV.U32 R221, RZ, RZ, R217 ;  /* 0x000000ffffdd7224 */ /* 0x000fe200078e00d9 */
[----:B------:R1:W-:Y:S01]  /*120e0*/  STL.64 [R1+0x3f8], R36 ;  /* 0x0003f82401007387 */ /* 0x0003e20000100a00 */
[----:B------:R-:W-:Y:S01]  /*120f0*/  IMAD.MOV.U32 R29, RZ, RZ, R41 ;  /* 0x000000ffff1d7224 */ /* 0x000fe200078e0029 */
[----:B------:R-:W-:Y:S01]  /*12100*/  LEA.HI.X.SX32 R229, R174, R0, 0x2, P4 ;  /* 0x00000000aee57211 */ /* 0x000fe200020f16ff */
[----:B------:R-:W-:Y:S01]  /*12110*/  IMAD.MOV.U32 R217, RZ, RZ, R212 ;  /* 0x000000ffffd97224 */ /* 0x000fe200078e00d4 */
[----:B------:R-:W-:Y:S01]  /*12120*/  LEA R232, P2, R162, R6, 0x2 ;  /* 0x00000006a2e87211 */ /* 0x000fe200078410ff */
[----:B------:R-:W-:Y:S01]  /*12130*/  IMAD.MOV.U32 R212, RZ, RZ, R208 ;  /* 0x000000ffffd47224 */ /* 0x000fe200078e00d0 */
[----:B------:R-:W-:Y:S01]  /*12140*/  STL.64 [R1+0x400], R230 ;  /* 0x000400e601007387 */ /* 0x000fe20000100a00 */
[-C--:B------:R-:W-:Y:S01]  /*12150*/  LEA.HI.X.SX32 R41, R171, R0.reuse, 0x2, P3 ;  /* 0x00000000ab297211 */ /* 0x080fe200018f16ff */
[----:B------:R-:W-:Y:S01]  /*12160*/  IMAD.MOV.U32 R208, RZ, RZ, R45 ;  /* 0x000000ffffd07224 */ /* 0x000fe200078e002d */
[-C--:B------:R-:W-:Y:S01]  /*12170*/  LEA.HI.X.SX32 R227, R168, R0.reuse, 0x2, P6 ;  /* 0x00000000a8e37211 */ /* 0x080fe200030f16ff */
[----:B------:R2:W-:Y:S01]  /*12180*/  STL.64 [R1+0x3f0], R42 ;  /* 0x0003f02a01007387 */ /* 0x0005e20000100a00 */
[----:B------:R-:W-:-:S02]  /*12190*/  LEA.HI.X.SX32 R45, R165, R0, 0x2, P5 ;  /* 0x00000000a52d7211 */ /* 0x000fc400028f16ff */
[C---:B-1----:R-:W-:Y:S01]  /*121a0*/  LEA R36, P1, R51.reuse, R6, 0x2 ;  /* 0x0000000633247211 */ /* 0x042fe200078210ff */
[----:B------:R-:W-:Y:S01]  /*121b0*/  STL.64 [R1+0x3e8], R228 ;  /* 0x0003e8e401007387 */ /* 0x000fe20000100a00 */
[-C--:B------:R-:W-:Y:S02]  /*121c0*/  LEA.HI.X.SX32 R233, R162, R0.reuse, 0x2, P2 ;  /* 0x00000000a2e97211 */ /* 0x080fe400010f16ff */
[----:B------:R-:W-:Y:S01]  /*121d0*/  LEA.HI.X.SX32 R37, R51, R0, 0x2, P1 ;  /* 0x0000000033257211 */ /* 0x000fe200008f16ff */
[----:B------:R-:W-:Y:S01]  /*121e0*/  STL.64 [R1+0x3e0], R40 ;  /* 0x0003e02801007387 */ /* 0x000fe20000100a00 */
[----:B--2---:R-:W-:-:S03]  /*121f0*/  LEA R42, P0, R50, R6, 0x2 ;  /* 0x00000006322a7211 */ /* 0x004fc600078010ff */
[----:B------:R-:W-:Y:S01]  /*12200*/  STL.64 [R1+0x3d8], R226 ;  /* 0x0003d8e201007387 */ /* 0x000fe20000100a00 */
[----:B------:R-:W-:-:S03]  /*12210*/  LEA.HI.X.SX32 R43, R50, R0, 0x2, P0 ;  /* 0x00000000322b7211 */ /* 0x000fc600000f16ff */
[----:B------:R1:W-:Y:S04]  /*12220*/  STL.64 [R1+0x3d0], R44 ;  /* 0x0003d02c01007387 */ /* 0x0003e80000100a00 */
[----:B-1----:R-:W2:Y:S04]  /*12230*/  LDL.LU.64 R44, [R1+0x5098] ;  /* 0x00509800012c7983 */ /* 0x002ea80000300a00 */
[----:B------:R-:W-:Y:S04]  /*12240*/  STL.64 [R1+0x3c8], R232 ;  /* 0x0003c8e801007387 */ /* 0x000fe80000100a00 */
[----:B------:R-:W-:Y:S04]  /*12250*/  STL.64 [R1+0x3c0], R36 ;  /* 0x0003c02401007387 */ /* 0x000fe80000100a00 */
[----:B------:R1:W-:Y:S04]  /*12260*/  STL.64 [R1+0x3b8], R42 ;  /* 0x0003b82a01007387 */ /* 0x0003e80000100a00 */
[----:B-1----:R-:W3:Y:S01]  /*12270*/  LDL.LU.64 R42, [R1+0x5090] ;  /* 0x00509000012a7983 */ /* 0x002ee20000300a00 */
[----:B------:R-:W-:-:S02]  /*12280*/  IMAD.MOV.U32 R223, RZ, RZ, R218 ;  /* 0x000000ffffdf7224 */ /* 0x000fc400078e00da */
[----:B------:R-:W-:Y:S01]  /*12290*/  IMAD.MOV.U32 R218, RZ, RZ, R214 ;  /* 0x000000ffffda7224 */ /* 0x000fe200078e00d6 */
[-C--:B------:R-:W-:Y:S01]  /*122a0*/  LEA R180, P4, R49, R6.reuse, 0x2 ;  /* 0x0000000631b47211 */ /* 0x080fe200078810ff */
[----:B------:R-:W-:Y:S01]  /*122b0*/  IMAD.MOV.U32 R230, RZ, RZ, R224 ;  /* 0x000000ffffe67224 */ /* 0x000fe200078e00e0 */
[----:B------:R-:W-:Y:S01]  /*122c0*/  LEA R40, P3, R48, R6, 0x2 ;  /* 0x0000000630287211 */ /* 0x000fe200078610ff */
[----:B------:R-:W-:Y:S02]  /*122d0*/  IMAD.MOV.U32 R224, RZ, RZ, R218 ;  /* 0x000000ffffe07224 */ /* 0x000fe400078e00da */
[----:B------:R-:W-:Y:S02]  /*122e0*/  IMAD.MOV.U32 R214, RZ, RZ, R209 ;  /* 0x000000ffffd67224 */ /* 0x000fe400078e00d1 */
[----:B------:R-:W-:Y:S02]  /*122f0*/  IMAD.MOV.U32 R229, RZ, RZ, R223 ;  /* 0x000000ffffe57224 */ /* 0x000fe400078e00df */
[----:B------:R-:W-:-:S02]  /*12300*/  IMAD.MOV.U32 R218, RZ, RZ, R212 ;  /* 0x000000ffffda7224 */ /* 0x000fc400078e00d4 */
[----:B------:R-:W-:Y:S02]  /*12310*/  IMAD.MOV.U32 R223, RZ, RZ, R217 ;  /* 0x000000ffffdf7224 */ /* 0x000fe400078e00d9 */
[----:B------:R-:W-:Y:S02]  /*12320*/  IMAD.MOV.U32 R212, RZ, RZ, R206 ;  /* 0x000000ffffd47224 */ /* 0x000fe400078e00ce */
[----:B------:R-:W-:Y:S01]  /*12330*/  IMAD.MOV.U32 R209, RZ, RZ, R181 ;  /* 0x000000ffffd17224 */ /* 0x000fe200078e00b5 */
[----:B------:R-:W-:Y:S01]  /*12340*/  LEA.HI.X.SX32 R181, R49, R0, 0x2, P4 ;  /* 0x0000000031b57211 */ /* 0x000fe200020f16ff */
[----:B------:R-:W-:Y:S02]  /*12350*/  IMAD.MOV.U32 R217, RZ, RZ, R211 ;  /* 0x000000ffffd97224 */ /* 0x000fe400078e00d3 */
[----:B------:R-:W-:Y:S01]  /*12360*/  IMAD.MOV.U32 R206, RZ, RZ, R24 ;  /* 0x000000ffffce7224 */ /* 0x000fe200078e0018 */
[----:B------:R-:W-:Y:S01]  /*12370*/  LEA R24, P6, R47, R6, 0x2 ;  /* 0x000000062f187211 */ /* 0x000fe200078c10ff */
[----:B------:R-:W-:Y:S01]  /*12380*/  IMAD.MOV.U32 R225, RZ, RZ, R220 ;  /* 0x000000ffffe17224 */ /* 0x000fe200078e00dc */
[----:B------:R-:W-:Y:S01]  /*12390*/  LEA.HI.X.SX32 R41, R48, R0, 0x2, P3 ;  /* 0x0000000030297211 */ /* 0x000fe200018f16ff */
[----:B------:R-:W-:-:S02]  /*123a0*/  IMAD.MOV.U32 R211, RZ, RZ, R179 ;  /* 0x000000ffffd37224 */ /* 0x000fc400078e00b3 */
[----:B------:R-:W-:Y:S02]  /*123b0*/  IMAD.MOV.U32 R220, RZ, RZ, R214 ;  /* 0x000000ffffdc7224 */ /* 0x000fe400078e00d6 */
[----:B------:R-:W-:Y:S01]  /*123c0*/  IMAD.MOV.U32 R179, RZ, RZ, R38 ;  /* 0x000000ffffb37224 */ /* 0x000fe200078e0026 */
[C---:B------:R-:W-:Y:S01]  /*123d0*/  LEA R38, P5, R46.reuse, R6, 0x2 ;  /* 0x000000062e267211 */ /* 0x040fe200078a10ff */
[----:B------:R-:W-:Y:S02]  /*123e0*/  IMAD.MOV.U32 R226, RZ, RZ, R221 ;  /* 0x000000ffffe27224 */ /* 0x000fe400078e00dd */
[----:B------:R-:W-:Y:S02]  /*123f0*/  IMAD.MOV.U32 R214, RZ, RZ, R208 ;  /* 0x000000ffffd67224 */ /* 0x000fe400078e00d0 */
[----:B------:R-:W-:Y:S02]  /*12400*/  IMAD.MOV.U32 R221, RZ, RZ, R215 ;  /* 0x000000ffffdd7224 */ /* 0x000fe400078e00d7 */
[----:B------:R-:W-:Y:S01]  /*12410*/  IMAD.MOV.U32 R208, RZ, RZ, R25 ;  /* 0x000000ffffd07224 */ /* 0x000fe200078e0019 */
[-C--:B------:R-:W-:Y:S01]  /*12420*/  LEA.HI.X.SX32 R25, R47, R0.reuse, 0x2, P6 ;  /* 0x000000002f197211 */ /* 0x080fe200030f16ff */
[----:B------:R-:W-:Y:S01]  /*12430*/  IMAD.MOV.U32 R215, RZ, RZ, R209 ;  /* 0x000000ffffd77224 */ /* 0x000fe200078e00d1 */
[----:B------:R-:W-:Y:S01]  /*12440*/  STL.64 [R1+0x3b0], R180 ;  /* 0x0003b0b401007387 */ /* 0x000fe20000100a00 */
[----:B------:R-:W-:Y:S01]  /*12450*/  IMAD.MOV.U32 R209, RZ, RZ, R39 ;  /* 0x000000ffffd17224 */ /* 0x000fe200078e0027 */
[----:B------:R-:W-:-:S02]  /*12460*/  LEA.HI.X.SX32 R39, R46, R0, 0x2, P5 ;  /* 0x000000002e277211 */ /* 0x000fc400028f16ff */
[----:B------:R1:W-:Y:S04]  /*12470*/  STL.64 [R1+0x3a8], R40 ;  /* 0x0003a82801007387 */ /* 0x0003e80000100a00 */
[----:B-1----:R-:W4:Y:S01]  /*12480*/  LDL.LU.64 R40, [R1+0x5088] ;  /* 0x0050880001287983 */ /* 0x002f220000300a00 */
[----:B---3--:R-:W-:-:S05]  /*12490*/  LEA R50, P0, R43, R6, 0x2 ;  /* 0x000000062b327211 */ /* 0x008fca00078010ff */
[----:B------:R-:W-:Y:S04]  /*124a0*/  STL [R1+0x380], R50 ;  /* 0x0003803201007387 */ /* 0x000fe80000100800 */
[----:B------:R1:W-:Y:S04]  /*124b0*/  STL.64 [R1+0x3a0], R24 ;  /* 0x0003a01801007387 */ /* 0x0003e80000100a00 */
[----:B-1----:R-:W3:Y:S04]  /*124c0*/  LDL.LU.64 R24, [R1+0x5080] ;  /* 0x0050800001187983 */ /* 0x002ee80000300a00 */
[----:B------:R1:W-:Y:S04]  /*124d0*/  STL.64 [R1+0x398], R38 ;  /* 0x0003982601007387 */ /* 0x0003e80000100a00 */
[----:B-1----:R-:W5:Y:S01]  /*124e0*/  LDL.LU.64 R38, [R1+0x5078] ;  /* 0x0050780001267983 */ /* 0x002f620000300a00 */
[----:B------:R-:W-:-:S02]  /*124f0*/  IMAD.MOV.U32 R228, RZ, RZ, R230 ;  /* 0x000000ffffe47224 */ /* 0x000fc400078e00e6 */
[----:B------:R-:W-:Y:S01]  /*12500*/  IMAD.MOV.U32 R230, RZ, RZ, R229 ;  /* 0x000000ffffe67224 */ /* 0x000fe200078e00e5 */
[CC--:B--2---:R-:W-:Y:S01]  /*12510*/  LEA R232, P2, R45.reuse, R6.reuse, 0x2 ;  /* 0x000000062de87211 */ /* 0x0c4fe200078410ff */
[----:B------:R-:W-:Y:S01]  /*12520*/  IMAD.MOV.U32 R229, RZ, RZ, R225 ;  /* 0x000000ffffe57224 */ /* 0x000fe200078e00e1 */
[C---:B------:R-:W-:Y:S01]  /*12530*/  LEA R36, P1, R44.reuse, R6, 0x2 ;  /* 0x000000062c247211 */ /* 0x040fe200078210ff */
[----:B------:R-:W-:Y:S02]  /*12540*/  IMAD.MOV.U32 R225, RZ, RZ, R224 ;  /* 0x000000ffffe17224 */ /* 0x000fe400078e00e0 */
[----:B------:R-:W-:Y:S02]  /*12550*/  IMAD.MOV.U32 R224, RZ, RZ, R223 ;  /* 0x000000ffffe07224 */ /* 0x000fe400078e00df */
[----:B------:R-:W-:Y:S01]  /*12560*/  IMAD.MOV.U32 R223, RZ, RZ, R221 ;  /* 0x000000ffffdf7224 */ /* 0x000fe200078e00dd */
[-C--:B------:R-:W-:Y:S01]  /*12570*/  LEA.HI.X.SX32 R233, R45, R0.reuse, 0x2, P2 ;  /* 0x000000002de97211 */ /* 0x080fe200010f16ff */
[----:B------:R-:W-:Y:S01]  /*12580*/  IMAD.MOV.U32 R221, RZ, RZ, R220 ;  /* 0x000000ffffdd7224 */ /* 0x000fe200078e00dc */
[----:B------:R-:W-:Y:S01]  /*12590*/  LEA.HI.X.SX32 R37, R44, R0, 0x2, P1 ;  /* 0x000000002c257211 */ /* 0x000fe200008f16ff */
[----:B------:R-:W-:-:S02]  /*125a0*/  IMAD.MOV.U32 R220, RZ, RZ, R218 ;  /* 0x000000ffffdc7224 */ /* 0x000fc400078e00da */
[----:B------:R-:W-:Y:S02]  /*125b0*/  IMAD.MOV.U32 R231, RZ, RZ, R228 ;  /* 0x000000ffffe77224 */ /* 0x000fe400078e00e4 */
[----:B------:R-:W-:Y:S01]  /*125c0*/  IMAD.MOV.U32 R218, RZ, RZ, R217 ;  /* 0x000000ffffda7224 */ /* 0x000fe200078e00d9 */
[----:B----4-:R-:W-:Y:S01]  /*125d0*/  LEA R48, P3, R41, R6, 0x2 ;  /* 0x0000000629307211 */ /* 0x010fe200078610ff */
[----:B------:R-:W-:Y:S02]  /*125e0*/  IMAD.MOV.U32 R228, RZ, RZ, R230 ;  /* 0x000000ffffe47224 */ /* 0x000fe400078e00e6 */
[----:B------:R-:W-:Y:S02]  /*125f0*/  IMAD.MOV.U32 R217, RZ, RZ, R215 ;  /* 0x000000ffffd97224 */ /* 0x000fe400078e00d7 */
[----:B------:R-:W-:Y:S01]  /*12600*/  IMAD.MOV.U32 R230, RZ, RZ, R224 ;  /* 0x000000ffffe67224 */ /* 0x000fe200078e00e0 */
[----:B------:R-:W-:Y:S01]  /*12610*/  STL [R1+0x370], R48 ;  /* 0x0003703001007387 */ /* 0x000fe20000100800 */
[----:B------:R-:W-:-:S02]  /*12620*/  IMAD.MOV.U32 R215, RZ, RZ, R214 ;  /* 0x000000ffffd77224 */ /* 0x000fc400078e00d6 */
[----:B------:R-:W-:Y:S02]  /*12630*/  IMAD.MOV.U32 R224, RZ, RZ, R223 ;  /* 0x000000ffffe07224 */ /* 0x000fe400078e00df */
[----:B------:R-:W-:Y:S01]  /*12640*/  IMAD.MOV.U32 R45, RZ, RZ, R51 ;  /* 0x000000ffff2d7224 */ /* 0x000fe200078e0033 */
[----:B------:R-:W-:Y:S01]  /*12650*/  LEA.HI.X.SX32 R45, R43, R0, 0x2, P0 ;  /* 0x000000002b2d7211 */ /* 0x000fe200000f16ff */
[----:B------:R-:W-:Y:S01]  /*12660*/  IMAD.MOV.U32 R214, RZ, RZ, R212 ;  /* 0x000000ffffd67224 */ /* 0x000fe200078e00d4 */
[----:B------:R-:W-:Y:S01]  /*12670*/  STL.64 [R1+0x390], R232 ;  /* 0x000390e801007387 */ /* 0x000fe20000100a00 */
[----:B------:R-:W-:Y:S02]  /*12680*/  IMAD.MOV.U32 R223, RZ, RZ, R221 ;  /* 0x000000ffffdf7224 */ /* 0x000fe400078e00dd */
[----:B------:R-:W-:Y:S01]  /*12690*/  IMAD.MOV.U32 R212, RZ, RZ, R211 ;  /* 0x000000ffffd47224 */ /* 0x000fe200078e00d3 */
[----:B------:R1:W-:Y:S01]  /*126a0*/  STL.64 [R1+0x388], R36 ;  /* 0x0003882401007387 */ /* 0x0003e20000100a00 */
[----:B------:R-:W-:-:S02]  /*126b0*/  IMAD.MOV.U32 R221, RZ, RZ, R220 ;  /* 0x000000ffffdd7224 */ /* 0x000fc400078e00dc */
[----:B------:R-:W-:Y:S02]  /*126c0*/  IMAD.MOV.U32 R211, RZ, RZ, R209 ;  /* 0x000000ffffd37224 */ /* 0x000fe400078e00d1 */
[----:B------:R-:W-:Y:S02]  /*126d0*/  IMAD.MOV.U32 R220, RZ, RZ, R218 ;  /* 0x000000ffffdc7224 */ /* 0x000fe400078e00da */
[----:B------:R-:W-:Y:S02]  /*126e0*/  IMAD.MOV.U32 R209, RZ, RZ, R208 ;  /* 0x000000ffffd17224 */ /* 0x000fe400078e00d0 */
[----:B------:R-:W-:Y:S01]  /*126f0*/  IMAD.MOV.U32 R181, RZ, RZ, R26 ;  /* 0x000000ffffb57224 */ /* 0x000fe200078e001a */
[----:B------:R-:W-:Y:S01]  /*12700*/  LEA R26, P4, R42, R6, 0x2 ;  /* 0x000000062a1a7211 */ /* 0x000fe200078810ff */
[----:B------:R-:W-:Y:S01]  /*12710*/  IMAD.MOV.U32 R218, RZ, RZ, R217 ;  /* 0x000000ffffda7224 */ /* 0x000fe200078e00d9 */
[----:B-1----:R-:W2:Y:S01]  /*12720*/  LDL.LU.64 R36, [R1+0x5070] ;  /* 0x0050700001247983 */ /* 0x002ea20000300a00 */
[----:B------:R-:W-:-:S02]  /*12730*/  IMAD.MOV.U32 R208, RZ, RZ, R206 ;  /* 0x000000ffffd07224 */ /* 0x000fc400078e00ce */
[----:B------:R-:W-:Y:S02]  /*12740*/  IMAD.MOV.U32 R217, RZ, RZ, R215 ;  /* 0x000000ffffd97224 */ /* 0x000fe400078e00d7 */
[----:B------:R-:W-:Y:S02]  /*12750*/  IMAD.MOV.U32 R206, RZ, RZ, R182 ;  /* 0x000000ffffce7224 */ /* 0x000fe400078e00b6 */
[----:B------:R-:W-:Y:S02]  /*12760*/  IMAD.MOV.U32 R241, RZ, RZ, R229 ;  /* 0x000000fffff17224 */ /* 0x000fe400078e00e5 */
[----:B------:R-:W-:Y:S02]  /*12770*/  IMAD.MOV.U32 R215, RZ, RZ, R214 ;  /* 0x000000ffffd77224 */ /* 0x000fe400078e00d6 */
[----:B------:R-:W-:Y:S02]  /*12780*/  IMAD.MOV.U32 R182, RZ, RZ, R179 ;  /* 0x000000ffffb67224 */ /* 0x000fe400078e00b3 */
[----:B------:R-:W-:-:S02]  /*12790*/  IMAD.MOV.U32 R214, RZ, RZ, R212 ;  /* 0x000000ffffd67224 */ /* 0x000fc400078e00d4 */
[----:B------:R-:W-:Y:S01]  /*127a0*/  IMAD.MOV.U32 R179, RZ, RZ, R27 ;  /* 0x000000ffffb37224 */ /* 0x000fe200078e001b */
[----:B------:R-:W-:Y:S01]  /*127b0*/  LEA.HI.X.SX32 R27, R42, R0, 0x2, P4 ;  /* 0x000000002a1b7211 */ /* 0x000fe200020f16ff */
[----:B------:R-:W-:Y:S02]  /*127c0*/  IMAD.MOV.U32 R212, RZ, RZ, R211 ;  /* 0x000000ffffd47224 */ /* 0x000fe400078e00d3 */
[----:B------:R-:W-:Y:S02]  /*127d0*/  IMAD.MOV.U32 R211, RZ, RZ, R209 ;  /* 0x000000ffffd37224 */ /* 0x000fe400078e00d1 */
[----:B------:R-:W-:Y:S02]  /*127e0*/  IMAD.MOV.U32 R233, RZ, RZ, R30 ;  /* 0x000000ffffe97224 */ /* 0x000fe400078e001e */
[----:B------:R-:W-:Y:S02]  /*127f0*/  IMAD.MOV.U32 R209, RZ, RZ, R208 ;  /* 0x000000ffffd17224 */ /* 0x000fe400078e00d0 */
[----:B------:R-:W-:-:S02]  /*12800*/  IMAD.MOV.U32 R227, RZ, RZ, R241 ;  /* 0x000000ffffe37224 */ /* 0x000fc400078e00f1 */
[----:B------:R-:W-:Y:S02]  /*12810*/  IMAD.MOV.U32 R208, RZ, RZ, R206 ;  /* 0x000000ffffd07224 */ /* 0x000fe400078e00ce */
[----:B------:R-:W-:Y:S02]  /*12820*/  IMAD.MOV.U32 R206, RZ, RZ, R200 ;  /* 0x000000ffffce7224 */ /* 0x000fe400078e00c8 */
[----:B------:R-:W-:Y:S02]  /*12830*/  IMAD.MOV.U32 R200, RZ, RZ, R182 ;  /* 0x000000ffffc87224 */ /* 0x000fe400078e00b6 */
[----:B------:R-:W-:Y:S02]  /*12840*/  IMAD.MOV.U32 R232, RZ, RZ, R233 ;  /* 0x000000ffffe87224 */ /* 0x000fe400078e00e9 */
[----:B------:R-:W-:Y:S02]  /*12850*/  IMAD.MOV.U32 R229, RZ, RZ, R184 ;  /* 0x000000ffffe57224 */ /* 0x000fe400078e00b8 */
[----:B------:R-:W-:-:S02]  /*12860*/  IMAD.MOV.U32 R182, RZ, RZ, R179 ;  /* 0x000000ffffb67224 */ /* 0x000fc400078e00b3 */
[----:B------:R-:W-:Y:S02]  /*12870*/  IMAD.MOV.U32 R233, RZ, RZ, R227 ;  /* 0x000000ffffe97224 */ /* 0x000fe400078e00e3 */
[----:B------:R-:W-:Y:S02]  /*12880*/  IMAD.MOV.U32 R184, RZ, RZ, R181 ;  /* 0x000000ffffb87224 */ /* 0x000fe400078e00b5 */
[----:B------:R-:W-:Y:S01]  /*12890*/  IMAD.MOV.U32 R179, RZ, RZ, R28 ;  /* 0x000000ffffb37224 */ /* 0x000fe200078e001c */
[C---:B------:R-:W-:Y:S01]  /*128a0*/  LEA R28, P6, R40.reuse, R6, 0x2 ;  /* 0x00000006281c7211 */ /* 0x040fe200078c10ff */
[----:B------:R-:W-:Y:S02]  /*128b0*/  IMAD.MOV.U32 R227, RZ, RZ, R34 ;  /* 0x000000ffffe37224 */ /* 0x000fe400078e0022 */
[----:B------:R-:W-:Y:S02]  /*128c0*/  IMAD.MOV.U32 R181, RZ, RZ, R29 ;  /* 0x000000ffffb57224 */ /* 0x000fe400078e001d */
[----:B------:R-:W-:Y:S01]  /*128d0*/  IMAD.MOV.U32 R241, RZ, RZ, R200 ;  /* 0x000000fffff17224 */ /* 0x000fe200078e00c8 */
[----:B------:R-:W-:Y:S01]  /*128e0*/  LEA.HI.X.SX32 R29, R40, R0, 0x2, P6 ;  /* 0x00000000281d7211 */ /* 0x000fe200030f16ff */
        /* <DEDUP_REMOVED lines=10> */
[----:B-----5:R-:W-:-:S05]  /*12990*/  LEA R46, P5, R39, R6, 0x2 ;  /* 0x00000006272e7211 */ /* 0x020fca00078a10ff */
[----:B------:R-:W-:Y:S04]  /*129a0*/  STL [R1+0x360], R46 ;  /* 0x0003602e01007387 */ /* 0x000fe80000100800 */
[----:B------:R1:W-:Y:S02]  /*129b0*/  STL [R1+0x384], R45 ;  /* 0x0003842d01007387 */ /* 0x0003e40000100800 */
[----:B-1----:R-:W-:Y:S02]  /*129c0*/  IMAD.MOV.U32 R45, RZ, RZ, R49 ;  /* 0x000000ffff2d7224 */ /* 0x002fe400078e0031 */
[----:B------:R1:W-:Y:S02]  /*129d0*/  STL.64 [R1+0x378], R26 ;  /* 0x0003781a01007387 */ /* 0x0003e40000100a00 */
[----:B------:R-:W-:Y:S01]  /*129e0*/  IMAD.MOV.U32 R43, RZ, RZ, R45 ;  /* 0x000000ffff2b7224 */ /* 0x000fe200078e002d */
[----:B------:R-:W-:Y:S01]  /*129f0*/  LEA.HI.X.SX32 R43, R41, R0, 0x2, P3 ;  /* 0x00000000292b7211 */ /* 0x000fe200018f16ff */
[----:B------:R-:W-:Y:S01]  /*12a00*/  IMAD.MOV.U32 R45, RZ, RZ, R47 ;  /* 0x000000ffff2d7224 */ /* 0x000fe200078e002f */
[C---:B------:R-:W-:Y:S01]  /*12a10*/  LEA R30, P2, R38.reuse, R6, 0x2 ;  /* 0x00000006261e7211 */ /* 0x040fe200078410ff */
[----:B-1----:R-:W4:Y:S04]  /*12a20*/  LDL.LU.64 R26, [R1+0x5068] ;  /* 0x00506800011a7983 */ /* 0x002f280000300a00 */
[----:B------:R-:W5:Y:S04]  /*12a30*/  LDL.LU R34, [R1+0x5060] ;  /* 0x0050600001227983 */ /* 0x000f680000300800 */
[----:B------:R1:W-:Y:S01]  /*12a40*/  STL [R1+0x374], R43 ;  /* 0x0003742b01007387 */ /* 0x0003e20000100800 */
[----:B------:R-:W-:Y:S01]  /*12a50*/  LEA.HI.X.SX32 R31, R38, R0, 0x2, P2 ;  /* 0x00000000261f7211 */ /* 0x000fe200010f16ff */
[----:B-1----:R-:W-:-:S02]  /*12a60*/  IMAD.MOV.U32 R43, RZ, RZ, R45 ;  /* 0x000000ffff2b7224 */ /* 0x002fc400078e002d */
[----:B------:R1:W-:Y:S02]  /*12a70*/  STL.64 [R1+0x368], R28 ;  /* 0x0003681c01007387 */ /* 0x0003e40000100a00 */
[----:B------:R-:W-:Y:S01]  /*12a80*/  IMAD.MOV.U32 R41, RZ, RZ, R43 ;  /* 0x000000ffff297224 */ /* 0x000fe200078e002b */
[----:B------:R-:W-:Y:S01]  /*12a90*/  LEA.HI.X.SX32 R41, R39, R0, 0x2, P5 ;  /* 0x0000000027297211 */ /* 0x000fe200028f16ff */
[----:B-1----:R-:W3:Y:S04]  /*12aa0*/  LDL.LU.64 R28, [R1+0x5058] ;  /* 0x00505800011c7983 */ /* 0x002ee80000300a00 */
[----:B------:R-:W3:Y:S04]  /*12ab0*/  LDL.LU R32, [R1+0x5050] ;  /* 0x0050500001207983 */ /* 0x000ee80000300800 */
[----:B------:R-:W-:Y:S04]  /*12ac0*/  STL [R1+0x364], R41 ;  /* 0x0003642901007387 */ /* 0x000fe80000100800 */
[----:B------:R1:W-:Y:S04]  /*12ad0*/  STL.64 [R1+0x358], R30 ;  /* 0x0003581e01007387 */ /* 0x0003e80000100a00 */
[----:B-1----:R-:W3:Y:S01]  /*12ae0*/  LDL.LU.64 R30, [R1+0x5048] ;  /* 0x00504800011e7983 */ /* 0x002ee20000300a00 */
[----:B------:R-:W-:-:S02]  /*12af0*/  IMAD.MOV.U32 R44, RZ, RZ, R50 ;  /* 0x000000ffff2c7224 */ /* 0x000fc400078e0032 */
[----:B------:R-:W-:-:S04]  /*12b00*/  IMAD.MOV.U32 R44, RZ, RZ, R48 ;  /* 0x000000ffff2c7224 */ /* 0x000fc800078e0030 */
[----:B------:R-:W-:Y:S02]  /*12b10*/  IMAD.MOV.U32 R42, RZ, RZ, R44 ;  /* 0x000000ffff2a7224 */ /* 0x000fe400078e002c */
[----:B------:R-:W-:Y:S01]  /*12b20*/  IMAD.MOV.U32 R44, RZ, RZ, R46 ;  /* 0x000000ffff2c7224 */ /* 0x000fe200078e002e */
[----:B--2---:R-:W-:-:S03]  /*12b30*/  LEA R50, P1, R37, R6, 0x2 ;  /* 0x0000000625327211 */ /* 0x004fc600078210ff */
[----:B------:R-:W-:Y:S01]  /*12b40*/  IMAD.MOV.U32 R42, RZ, RZ, R44 ;  /* 0x000000ffff2a7224 */ /* 0x000fe200078e002c */
[CC--:B------:R-:W-:Y:S02]  /*12b50*/  LEA R48, P0, R36.reuse, R6.reuse, 0x2 ;  /* 0x0000000624307211 */ /* 0x0c0fe400078010ff */
[-C--:B------:R-:W-:Y:S01]  /*12b60*/  LEA R46, P4, R35, R6.reuse, 0x2 ;  /* 0x00000006232e7211 */ /* 0x080fe200078810ff */
[----:B------:R-:W-:Y:S01]  /*12b70*/  IMAD.MOV.U32 R40, RZ, RZ, R42 ;  /* 0x000000ffff287224 */ /* 0x000fe200078e002a */
[----:B------:R-:W-:Y:S02]  /*12b80*/  LEA R42, P6, R33, R6, 0x2 ;  /* 0x00000006212a7211 */ /* 0x000fe400078c10ff */
[-C--:B------:R-:W-:Y:S02]  /*12b90*/  LEA.HI.X.SX32 R51, R37, R0.reuse, 0x2, P1 ;  /* 0x0000000025337211 */ /* 0x080fe400008f16ff */
[-C--:B------:R-:W-:Y:S02]  /*12ba0*/  LEA.HI.X.SX32 R49, R36, R0.reuse, 0x2, P0 ;  /* 0x0000000024317211 */ /* 0x080fe400000f16ff */
[-C--:B------:R-:W-:Y:S01]  /*12bb0*/  LEA.HI.X.SX32 R47, R35, R0.reuse, 0x2, P4 ;  /* 0x00000000232f7211 */ /* 0x080fe200020f16ff */
[----:B------:R-:W-:Y:S01]  /*12bc0*/  STL.64 [R1+0x350], R50 ;  /* 0x0003503201007387 */ /* 0x000fe20000100a00 */
[----:B------:R-:W-:-:S03]  /*12bd0*/  LEA.HI.X.SX32 R43, R33, R0, 0x2, P6 ;  /* 0x00000000212b7211 */ /* 0x000fc600030f16ff */
[----:B------:R-:W-:Y:S01]  /*12be0*/  STL.64 [R1+0x348], R48 ;  /* 0x0003483001007387 */ /* 0x000fe20000100a00 */
[----:B------:R-:W-:Y:S01]  /*12bf0*/  IMAD R23, R23, UR36, RZ ;  /* 0x0000002417177c24 */ /* 0x000fe2000f8e02ff */
[----:B------:R-:W-:Y:S02]  /*12c00*/  ULDC UR36, c[0x0][0x240] ;  /* 0x0000900000247ab9 */ /* 0x000fe40000000800 */
[----:B------:R-:W-:Y:S01]  /*12c10*/  STL.64 [R1+0x340], R46 ;  /* 0x0003402e01007387 */ /* 0x000fe20000100a00 */
        /* <DEDUP_REMOVED lines=22> */
[----:B-----5:R-:W-:-:S04]  /*12d80*/  LEA R44, P3, R34, R6, 0x2 ;  /* 0x00000006222c7211 */ /* 0x020fc800078610ff */
[----:B------:R-:W-:-:S05]  /*12d90*/  LEA.HI.X.SX32 R45, R34, R0, 0x2, P3 ;  /* 0x00000000222d7211 */ /* 0x000fca00018f16ff */
[----:B------:R4:W-:Y:S04]  /*12da0*/  STL.64 [R1+0x338], R44 ;  /* 0x0003382c01007387 */ /* 0x0009e80000100a00 */
[----:B------:R1:W-:Y:S01]  /*12db0*/  STL.64 [R1+0x330], R42 ;  /* 0x0003302a01007387 */ /* 0x0003e20000100a00 */
[-C--:B----4-:R-:W-:Y:S02]  /*12dc0*/  LEA R44, P3, R27, R6.reuse, 0x2 ;  /* 0x000000061b2c7211 */ /* 0x090fe400078610ff */
[CC--:B---3--:R-:W-:Y:S02]  /*12dd0*/  LEA R40, P5, R32.reuse, R6.reuse, 0x2 ;  /* 0x0000000620287211 */ /* 0x0c8fe400078a10ff */
[----:B------:R-:W-:Y:S02]  /*12de0*/  LEA R48, P0, R29, R6, 0x2 ;  /* 0x000000061d307211 */ /* 0x000fe400078010ff */
[----:B------:R-:W-:-:S02]  /*12df0*/  LEA.HI.X.SX32 R41, R32, R0, 0x2, P5 ;  /* 0x0000000020297211 */ /* 0x000fc400028f16ff */
[-C--:B------:R-:W-:Y:S02]  /*12e00*/  LEA R46, P4, R28, R6.reuse, 0x2 ;  /* 0x000000061c2e7211 */ /* 0x080fe400078810ff */
[----:B-1----:R-:W-:Y:S01]  /*12e10*/  LEA R42, P6, R26, R6, 0x2 ;  /* 0x000000061a2a7211 */ /* 0x002fe200078c10ff */
[----:B------:R1:W-:Y:S01]  /*12e20*/  STL.64 [R1+0x328], R40 ;  /* 0x0003282801007387 */ /* 0x0003e20000100a00 */
[----:B------:R-:W-:Y:S02]  /*12e30*/  LEA.HI.X.SX32 R49, R29, R0, 0x2, P0 ;  /* 0x000000001d317211 */ /* 0x000fe400000f16ff */
[CC--:B------:R-:W-:Y:S02]  /*12e40*/  LEA R38, P2, R31.reuse, R6.reuse, 0x2 ;  /* 0x000000061f267211 */ /* 0x0c0fe400078410ff */
[----:B------:R-:W-:Y:S02]  /*12e50*/  LEA R50, P1, R30, R6, 0x2 ;  /* 0x000000061e327211 */ /* 0x000fe400078210ff */
[----:B------:R-:W-:-:S02]  /*12e60*/  LEA.HI.X.SX32 R39, R31, R0, 0x2, P2 ;  /* 0x000000001f277211 */ /* 0x000fc400010f16ff */
[----:B------:R-:W-:Y:S02]  /*12e70*/  LEA.HI.X.SX32 R51, R30, R0, 0x2, P1 ;  /* 0x000000001e337211 */ /* 0x000fe400008f16ff */
[----:B-1----:R-:W-:Y:S01]  /*12e80*/  LEA R40, P5, R25, R6, 0x2 ;  /* 0x0000000619287211 */ /* 0x002fe200078a10ff */
[----:B------:R1:W-:Y:S01]  /*12e90*/  STL.64 [R1+0x320], R38 ;  /* 0x0003202601007387 */ /* 0x0003e20000100a00 */
[-C--:B------:R-:W-:Y:S02]  /*12ea0*/  LEA.HI.X.SX32 R47, R28, R0.reuse, 0x2, P4 ;  /* 0x000000001c2f7211 */ /* 0x080fe400020f16ff */
[----:B------:R-:W-:Y:S01]  /*12eb0*/  LEA.HI.X.SX32 R45, R27, R0, 0x2, P3 ;  /* 0x000000001b2d7211 */ /* 0x000fe200018f16ff */
[----:B------:R-:W-:Y:S01]  /*12ec0*/  STL.64 [R1+0x318], R50 ;  /* 0x0003183201007387 */ /* 0x000fe20000100a00 */
[----:B------:R-:W-:Y:S02]  /*12ed0*/  LEA R36, P1, R23, R6, 0x2 ;  /* 0x0000000617247211 */ /* 0x000fe400078210ff */
[-C--:B------:R-:W-:Y:S01]  /*12ee0*/  LEA.HI.X.SX32 R43, R26, R0.reuse, 0x2, P6 ;  /* 0x000000001a2b7211 */ /* 0x080fe200030f16ff */
[----:B------:R-:W-:Y:S01]  /*12ef0*/  STL.64 [R1+0x310], R48 ;  /* 0x0003103001007387 */ /* 0x000fe20000100a00 */
[----:B------:R-:W-:-:S02]  /*12f00*/  LEA.HI.X.SX32 R41, R25, R0, 0x2, P5 ;  /* 0x0000000019297211 */ /* 0x000fc400028f16ff */
[-C--:B-1----:R-:W-:Y:S01]  /*12f10*/  LEA R38, P2, R24, R6.reuse, 0x2 ;  /* 0x0000000618267211 */ /* 0x082fe200078410ff */
[----:B------:R-:W-:Y:S01]  /*12f20*/  STL.64 [R1+0x308], R46 ;  /* 0x0003082e01007387 */ /* 0x000fe20000100a00 */
[----:B------:R-:W-:Y:S02]  /*12f30*/  LEA R34, P0, R22, R6, 0x2 ;  /* 0x0000000616227211 */ /* 0x000fe400078010ff */
[----:B------:R-:W-:Y:S01]  /*12f40*/  LEA.HI.X.SX32 R39, R24, R0, 0x2, P2 ;  /* 0x0000000018277211 */ /* 0x000fe200010f16ff */
[----:B------:R-:W-:Y:S01]  /*12f50*/  STL.64 [R1+0x300], R44 ;  /* 0x0003002c01007387 */ /* 0x000fe20000100a00 */
[----:B------:R-:W-:Y:S02]  /*12f60*/  LEA R32, P4, R21, R6, 0x2 ;  /* 0x0000000615207211 */ /* 0x000fe400078810ff */
[----:B------:R-:W-:Y:S01]  /*12f70*/  LEA.HI.X.SX32 R37, R23, R0, 0x2, P1 ;  /* 0x0000000017257211 */ /* 0x000fe200008f16ff */
[----:B------:R-:W-:Y:S01]  /*12f80*/  STL.64 [R1+0x2f8], R42 ;  /* 0x0002f82a01007387 */ /* 0x000fe20000100a00 */
[----:B------:R-:W-:-:S02]  /*12f90*/  LEA R30, P3, R20, R6, 0x2 ;  /* 0x00000006141e7211 */ /* 0x000fc400078610ff */
[-C--:B------:R-:W-:Y:S01]  /*12fa0*/  LEA R28, P6, R19, R6.reuse, 0x2 ;  /* 0x00000006131c7211 */ /* 0x080fe200078c10ff */
[----:B------:R-:W-:Y:S01]  /*12fb0*/  STL.64 [R1+0x2f0], R40 ;  /* 0x0002f02801007387 */ /* 0x000fe20000100a00 */
[----:B------:R-:W-:Y:S02]  /*12fc0*/  LEA R26, P5, R18, R6, 0x2 ;  /* 0x00000006121a7211 */ /* 0x000fe400078a10ff */
[-C--:B------:R-:W-:Y:S01]  /*12fd0*/  LEA.HI.X.SX32 R35, R22, R0.reuse, 0x2, P0 ;  /* 0x0000000016237211 */ /* 0x080fe200000f16ff */
[----:B------:R1:W-:Y:S01]  /*12fe0*/  STL.64 [R1+0x2e8], R38 ;  /* 0x0002e82601007387 */ /* 0x0003e20000100a00 */
[-C--:B------:R-:W-:Y:S02]  /*12ff0*/  LEA.HI.X.SX32 R33, R21, R0.reuse, 0x2, P4 ;  /* 0x0000000015217211 */ /* 0x080fe400020f16ff */
[-C--:B------:R-:W-:Y:S01]  /*13000*/  LEA.HI.X.SX32 R31, R20, R0.reuse, 0x2, P3 ;  /* 0x00000000141f7211 */ /* 0x080fe200018f16ff */
[----:B------:R2:W-:Y:S01]  /*13010*/  STL.64 [R1+0x2e0], R36 ;  /* 0x0002e02401007387 */ /* 0x0005e20000100a00 */
[----:B------:R-:W-:-:S02]  /*13020*/  LEA.HI.X.SX32 R29, R19, R0, 0x2, P6 ;  /* 0x00000000131d7211 */ /* 0x000fc400030f16ff */
[----:B------:R-:W-:Y:S01]  /*13030*/  LEA.HI.X.SX32 R27, R18, R0, 0x2, P5 ;  /* 0x00000000121b7211 */ /* 0x000fe200028f16ff */
[----:B------:R3:W-:Y:S01]  /*13040*/  STL.64 [R1+0x2d8], R34 ;  /* 0x0002d82201007387 */ /* 0x0007e20000100a00 */
[----:B-1----:R-:W-:-:S03]  /*13050*/  LEA R38, P2, R17, R6, 0x2 ;  /* 0x0000000611267211 */ /* 0x002fc600078410ff */
[----:B------:R-:W-:Y:S01]  /*13060*/  STL.64 [R1+0x2d0], R32 ;  /* 0x0002d02001007387 */ /* 0x000fe20000100a00 */
[C---:B--2---:R-:W-:Y:S02]  /*13070*/  LEA R36, P1, R16.reuse, R6, 0x2 ;  /* 0x0000000610247211 */ /* 0x044fe400078210ff */
[-C--:B------:R-:W-:Y:S01]  /*13080*/  LEA.HI.X.SX32 R39, R17, R0.reuse, 0x2, P2 ;  /* 0x0000000011277211 */ /* 0x080fe200010f16ff */
[----:B------:R1:W-:Y:S01]  /*13090*/  STL.64 [R1+0x2c8], R30 ;  /* 0x0002c81e01007387 */ /* 0x0003e20000100a00 */
[----:B------:R-:W-:-:S03]  /*130a0*/  LEA.HI.X.SX32 R37, R16, R0, 0x2, P1 ;  /* 0x0000000010257211 */ /* 0x000fc600008f16ff */
[----:B------:R2:W-:Y:S04]  /*130b0*/  STL.64 [R1+0x2c0], R28 ;  /* 0x0002c01c01007387 */ /* 0x0005e80000100a00 */
[----:B------:R4:W-:Y:S04]  /*130c0*/  STL.64 [R1+0x2b8], R26 ;  /* 0x0002b81a01007387 */ /* 0x0009e80000100a00 */
[----:B------:R-:W-:Y:S04]  /*130d0*/  STL.64 [R1+0x2b0], R38 ;  /* 0x0002b02601007387 */ /* 0x000fe80000100a00 */
[----:B------:R-:W5:Y:S04]  /*130e0*/  LDL.LU R200, [R1+0x554] ;  /* 0x0005540001c87983 */ /* 0x000f680000300800 */
[----:B------:R-:W-:Y:S04]  /*130f0*/  STL.64 [R1+0x2a8], R36 ;  /* 0x0002a82401007387 */ /* 0x000fe80000100a00 */
[----:B------:R-:W5:Y:S01]  /*13100*/  LDL.LU R8, [R1+0x5044] ;  /* 0x0050440001087983 */ /* 0x000f620000300800 */
[----:B------:R-:W-:Y:S01]  /*13110*/  IMAD R14, R14, UR27, RZ ;  /* 0x0000001b0e0e7c24 */ /* 0x000fe2000f8e02ff */
[-C--:B---3--:R-:W-:Y:S01]  /*13120*/  LEA R34, P0, R15, R6.reuse, 0x2 ;  /* 0x000000060f227211 */ /* 0x088fe200078010ff */
[----:B------:R-:W-:Y:S01]  /*13130*/  IMAD R252, R252, UR59, RZ ;  /* 0x0000003bfcfc7c24 */ /* 0x000fe2000f8e02ff */
[-C--:B-1----:R-:W-:Y:S01]  /*13140*/  LEA R30, P3, R13, R6.reuse, 0x2 ;  /* 0x000000060d1e7211 */ /* 0x082fe200078610ff */
[----:B------:R-:W-:Y:S01]  /*13150*/  IMAD R251, R251, UR58, RZ ;  /* 0x0000003afbfb7c24 */ /* 0x000fe2000f8e02ff */
[-C--:B------:R-:W-:Y:S01]  /*13160*/  LEA R32, P4, R14, R6.reuse, 0x2 ;  /* 0x000000060e207211 */ /* 0x080fe200078810ff */
[----:B------:R-:W-:Y:S01]  /*13170*/  IMAD R248, R248, UR57, RZ ;  /* 0x00000039f8f87c24 */ /* 0x000fe2000f8e02ff */
[-C--:B--2---:R-:W-:Y:S01]  /*13180*/  LEA R28, P6, R12, R6.reuse, 0x2 ;  /* 0x000000060c1c7211 */ /* 0x084fe200078c10ff */
[----:B------:R-:W-:Y:S01]  /*13190*/  IMAD R149, R149, UR38, RZ ;  /* 0x0000002695957c24 */ /* 0x000fe2000f8e02ff */
[----:B----4-:R-:W-:Y:S01]  /*131a0*/  LEA R26, P5, R11, R6, 0x2 ;  /* 0x000000060b1a7211 */ /* 0x010fe200078a10ff */
[----:B------:R-:W-:Y:S01]  /*131b0*/  IMAD R148, R148, UR37, RZ ;  /* 0x0000002594947c24 */ /* 0x000fe2000f8e02ff */
[----:B------:R-:W-:Y:S01]  /*131c0*/  LEA.HI.X.SX32 R35, R15, R0, 0x2, P0 ;  /* 0x000000000f237211 */ /* 0x000fe200000f16ff */
[----:B------:R-:W-:Y:S01]  /*131d0*/  IMAD R147, R147, UR36, RZ ;  /* 0x0000002493937c24 */ /* 0x000fe2000f8e02ff */
[----:B------:R-:W-:Y:S01]  /*131e0*/  LEA R24, P2, R10, R6, 0x2 ;  /* 0x000000060a187211 */ /* 0x000fe200078410ff */
[----:B------:R-:W-:Y:S01]  /*131f0*/  IMAD R146, R146, UR35, RZ ;  /* 0x0000002392927c24 */ /* 0x000fe2000f8e02ff */
[----:B------:R-:W-:Y:S01]  /*13200*/  LEA.HI.X.SX32 R33, R14, R0, 0x2, P4 ;  /* 0x000000000e217211 */ /* 0x000fe200020f16ff */
[----:B------:R-:W-:Y:S01]  /*13210*/  IMAD R145, R145, UR34, RZ ;  /* 0x0000002291917c24 */ /* 0x000fe2000f8e02ff */
[----:B------:R-:W-:Y:S01]  /*13220*/  LEA R22, P1, R9, R6, 0x2 ;  /* 0x0000000609167211 */ /* 0x000fe200078210ff */
[----:B------:R-:W-:Y:S01]  /*13230*/  IMAD R144, R144, UR33, RZ ;  /* 0x0000002190907c24 */ /* 0x000fe2000f8e02ff */
[-C--:B------:R-:W-:Y:S01]  /*13240*/  LEA.HI.X.SX32 R31, R13, R0.reuse, 0x2, P3 ;  /* 0x000000000d1f7211 */ /* 0x080fe200018f16ff */
[----:B------:R-:W-:Y:S01]  /*13250*/  IMAD R143, R143, UR32, RZ ;  /* 0x000000208f8f7c24 */ /* 0x000fe2000f8e02ff */
[----:B------:R-:W-:Y:S01]  /*13260*/  LEA.HI.X.SX32 R29, R12, R0, 0x2, P6 ;  /* 0x000000000c1d7211 */ /* 0x000fe200030f16ff */
[----:B------:R-:W-:Y:S01]  /*13270*/  STL.64 [R1+0x2a0], R34 ;  /* 0x0002a02201007387 */ /* 0x000fe20000100a00 */
[----:B------:R-:W-:Y:S01]  /*13280*/  LEA R18, P4, R7, R6, 0x2 ;  /* 0x0000000607127211 */ /* 0x000fe200078810ff */
        /* <DEDUP_REMOVED lines=8> */
[----:B------:R-:W-:Y:S01]  /*13310*/  ULDC UR27, c[0x0][0x240] ;  /* 0x00009000001b7ab9 */ /* 0x000fe20000000800 */
[----:B------:R-:W-:Y:S01]  /*13320*/  LEA.HI.X.SX32 R23, R9, R0, 0x2, P1 ;  /* 0x0000000009177211 */ /* 0x000fe200008f16ff */
[----:B------:R-:W-:Y:S01]  /*13330*/  STL.64 [R1+0x288], R28 ;  /* 0x0002881c01007387 */ /* 0x000fe20000100a00 */
[----:B------:R-:W-:Y:S01]  /*13340*/  LEA R12, P5, R234, R6, 0x2 ;  /* 0x00000006ea0c7211 */ /* 0x000fe200078a10ff */
[----:B------:R-:W-:Y:S01]  /*13350*/  IMAD R117, R117, UR6, RZ ;  /* 0x0000000675757c24 */ /* 0x000fe2000f8e02ff */
[-C--:B------:R-:W-:Y:S01]  /*13360*/  LEA.HI.X.SX32 R19, R7, R0.reuse, 0x2, P4 ;  /* 0x0000000007137211 */ /* 0x080fe200020f16ff */
[----:B------:R-:W-:Y:S01]  /*13370*/  STL.64 [R1+0x280], R26 ;  /* 0x0002801a01007387 */ /* 0x000fe20000100a00 */
[-C--:B------:R-:W-:Y:S01]  /*13380*/  LEA.HI.X.SX32 R17, R5, R0.reuse, 0x2, P3 ;  /* 0x0000000005117211 */ /* 0x080fe200018f16ff */
[----:B------:R-:W-:Y:S01]  /*13390*/  ULDC UR59, c[0x0][0x240] ;  /* 0x00009000003b7ab9 */ /* 0x000fe20000000800 */
[-C--:B------:R-:W-:Y:S01]  /*133a0*/  LEA.HI.X.SX32 R15, R4, R0.reuse, 0x2, P6 ;  /* 0x00000000040f7211 */ /* 0x080fe200030f16ff */
[----:B------:R1:W-:Y:S01]  /*133b0*/  STL.64 [R1+0x278], R24 ;  /* 0x0002781801007387 */ /* 0x0003e20000100a00 */
[----:B------:R-:W-:Y:S01]  /*133c0*/  LEA.HI.X.SX32 R13, R234, R0, 0x2, P5 ;  /* 0x00000000ea0d7211 */ /* 0x000fe200028f16ff */
[----:B------:R-:W-:Y:S01]  /*133d0*/  IMAD R138, R138, UR27, RZ ;  /* 0x0000001b8a8a7c24 */ /* 0x000fe2000f8e02ff */
[----:B------:R-:W-:Y:S01]  /*133e0*/  ULDC UR58, c[0x0][0x240] ;  /* 0x00009000003a7ab9 */ /* 0x000fe20000000800 */
[----:B------:R2:W-:Y:S01]  /*133f0*/  STL.64 [R1+0x270], R22 ;  /* 0x0002701601007387 */ /* 0x0005e20000100a00 */
[----:B------:R-:W-:Y:S01]  /*13400*/  IMAD R116, R116, UR5, RZ ;  /* 0x0000000574747c24 */ /* 0x000fe2000f8e02ff */
[----:B------:R-:W-:Y:S01]  /*13410*/  ULDC UR36, c[0x0][0x240] ;  /* 0x0000900000247ab9 */ /* 0x000fe20000000800 */
[----:B------:R-:W-:Y:S01]  /*13420*/  IMAD R115, R115, UR4, RZ ;  /* 0x0000000473737c24 */ /* 0x000fe2000f8e02ff */
[----:B------:R-:W-:Y:S01]  /*13430*/  ULDC UR35, c[0x0][0x240] ;  /* 0x0000900000237ab9 */ /* 0x000fe20000000800 */
[----:B------:R-:W-:Y:S01]  /*13440*/  IMAD R114, R114, UR59, RZ ;  /* 0x0000003b72727c24 */ /* 0x000fe2000f8e02ff */
[----:B------:R-:W-:Y:S01]  /*13450*/  ULDC UR32, c[0x0][0x240] ;  /* 0x0000900000207ab9 */ /* 0x000fe20000000800 */
[----:B------:R-:W-:Y:S01]  /*13460*/  IMAD.MOV.U32 R51, RZ, RZ, R205 ;  /* 0x000000ffff337224 */ /* 0x000fe200078e00cd */
[CC--:B-1----:R-:W-:Y:S01]  /*13470*/  LEA R24, P2, R238.reuse, R6.reuse, 0x2 ;  /* 0x00000006ee187211 */ /* 0x0c2fe200078410ff */
[----:B------:R-:W-:Y:S01]  /*13480*/  IMAD.MOV.U32 R35, RZ, RZ, R176 ;  /* 0x000000ffff237224 */ /* 0x000fe200078e00b0 */
[----:B------:R-:W-:Y:S01]  /*13490*/  ULDC UR57, c[0x0][0x240] ;  /* 0x0000900000397ab9 */ /* 0x000fe20000000800 */
[----:B------:R-:W-:Y:S01]  /*134a0*/  IMAD.MOV.U32 R44, RZ, RZ, R163 ;  /* 0x000000ffff2c7224 */ /* 0x000fe200078e00a3 */
[----:B--2---:R-:W-:Y:S01]  /*134b0*/  LEA R22, P1, R243, R6, 0x2 ;  /* 0x00000006f3167211 */ /* 0x004fe200078210ff */
[----:B------:R-:W-:Y:S01]  /*134c0*/  IMAD R113, R113, UR58, RZ ;  /* 0x0000003a71717c24 */ /* 0x000fe2000f8e02ff */
[-C--:B------:R-:W-:Y:S01]  /*134d0*/  LEA.HI.X.SX32 R25, R238, R0.reuse, 0x2, P2 ;  /* 0x00000000ee197211 */ /* 0x080fe200010f16ff */
[----:B------:R-:W-:Y:S01]  /*134e0*/  IMAD R89, R89, UR36, RZ ;  /* 0x0000002459597c24 */ /* 0x000fe2000f8e02ff */
[----:B------:R-:W-:Y:S01]  /*134f0*/  LEA.HI.X.SX32 R23, R243, R0, 0x2, P1 ;  /* 0x00000000f3177211 */ /* 0x000fe200008f16ff */
[----:B------:R-:W-:Y:S01]  /*13500*/  ULDC UR36, c[0x0][0x240] ;  /* 0x0000900000247ab9 */ /* 0x000fe20000000800 */
[----:B------:R-:W-:Y:S01]  /*13510*/  LEA R10, P2, R222, R6, 0x2 ;  /* 0x00000006de0a7211 */ /* 0x000fe200078410ff */
[----:B------:R-:W-:Y:S01]  /*13520*/  IMAD R88, R88, UR35, RZ ;  /* 0x0000002358587c24 */ /* 0x000fe2000f8e02ff */
[----:B------:R-:W-:Y:S01]  /*13530*/  ULDC UR35, c[0x0][0x240] ;  /* 0x0000900000237ab9 */ /* 0x000fe20000000800 */
[----:B------:R-:W-:Y:S01]  /*13540*/  IMAD R85, R85, UR32, RZ ;  /* 0x0000002055557c24 */ /* 0x000fe2000f8e02ff */
[----:B------:R-:W-:Y:S01]  /*13550*/  LEA.HI.X.SX32 R11, R222, R0, 0x2, P2 ;  /* 0x00000000de0b7211 */ /* 0x000fe200010f16ff */
[----:B------:R-:W-:Y:S01]  /*13560*/  IMAD R190, R190, UR36, RZ ;  /* 0x00000024bebe7c24 */ /* 0x000fe2000f8e02ff */
[----:B------:R-:W-:Y:S01]  /*13570*/  ULDC UR4, c[0x0][0x240] ;  /* 0x0000900000047ab9 */ /* 0x000fe20000000800 */
[----:B------:R-:W-:Y:S01]  /*13580*/  IMAD R191, R191, UR35, RZ ;  /* 0x00000023bfbf7c24 */ /* 0x000fe2000f8e02ff */
[----:B------:R-:W-:Y:S01]  /*13590*/  ULDC UR37, c[0x0][0x240] ;  /* 0x0000900000257ab9 */ /* 0x000fe20000000800 */
[----:B------:R-:W-:Y:S01]  /*135a0*/  IMAD.MOV.U32 R27, RZ, RZ, R190 ;  /* 0x000000ffff1b7224 */ /* 0x000fe200078e00be */
[----:B------:R-:W-:Y:S01]  /*135b0*/  ULDC UR27, c[0x0][0x240] ;  /* 0x00009000001b7ab9 */ /* 0x000fe20000000800 */
[----:B------:R-:W-:Y:S01]  /*135c0*/  IMAD.MOV.U32 R28, RZ, RZ, R191 ;  /* 0x000000ffff1c7224 */ /* 0x000fe200078e00bf */
        /* <DEDUP_REMOVED lines=13> */
[----:B------:R-:W-:Y:S01]  /*136a0*/  IMAD.MOV.U32 R213, RZ, RZ, R226 ;  /* 0x000000ffffd57224 */ /* 0x000fe200078e00e2 */
        /* <DEDUP_REMOVED lines=16> */
[----:B-----5:R-:W-:-:S04]  /*137b0*/  LEA R20, P0, R8, R6, 0x2 ;  /* 0x0000000608147211 */ /* 0x020fc800078010ff */
[----:B------:R-:W-:-:S05]  /*137c0*/  LEA.HI.X.SX32 R21, R8, R0, 0x2, P0 ;  /* 0x0000000008157211 */ /* 0x000fca00000f16ff */
[----:B------:R1:W-:Y:S04]  /*137d0*/  STL.64 [R1+0x268], R20 ;  /* 0x0002681401007387 */ /* 0x0003e80000100a00 */
[----:B------:R2:W-:Y:S04]  /*137e0*/  STL.64 [R1+0x260], R18 ;  /* 0x0002601201007387 */ /* 0x0005e80000100a00 */
[----:B------:R3:W-:Y:S01]  /*137f0*/  STL.64 [R1+0x258], R16 ;  /* 0x0002581001007387 */ /* 0x0007e20000100a00 */
[----:B-1----:R-:W-:-:S03]  /*13800*/  LEA R20, P0, R246, R6, 0x2 ;  /* 0x00000006f6147211 */ /* 0x002fc600078010ff */
[----:B------:R1:W-:Y:S01]  /*13810*/  STL.64 [R1+0x250], R14 ;  /* 0x0002500e01007387 */ /* 0x0003e20000100a00 */
[----:B--2---:R-:W-:-:S03]  /*13820*/  LEA R18, P4, R249, R6, 0x2 ;  /* 0x00000006f9127211 */ /* 0x004fc600078810ff */
[----:B------:R2:W-:Y:S01]  /*13830*/  STL.64 [R1+0x248], R12 ;  /* 0x0002480c01007387 */ /* 0x0005e20000100a00 */
[----:B------:R-:W-:Y:S02]  /*13840*/  LEA.HI.X.SX32 R21, R246, R0, 0x2, P0 ;  /* 0x00000000f6157211 */ /* 0x000fe400000f16ff */
[----:B---3--:R-:W-:Y:S02]  /*13850*/  LEA R16, P3, R250, R6, 0x2 ;  /* 0x00000006fa107211 */ /* 0x008fe400078610ff */
[----:B------:R-:W-:Y:S02]  /*13860*/  LEA.HI.X.SX32 R19, R249, R0, 0x2, P4 ;  /* 0x00000000f9137211 */ /* 0x000fe400020f16ff */
[-C--:B-1----:R-:W-:Y:S01]  /*13870*/  LEA R14, P6, R216, R6.reuse, 0x2 ;  /* 0x00000006d80e7211 */ /* 0x082fe200078c10ff */
[----:B------:R-:W-:Y:S01]  /*13880*/  STL.64 [R1+0x240], R24 ;  /* 0x0002401801007387 */ /* 0x000fe20000100a00 */
[-C--:B------:R-:W-:Y:S02]  /*13890*/  LEA R8, P1, R232, R6.reuse, 0x2 ;  /* 0x00000006e8087211 */ /* 0x080fe400078210ff */
[----:B--2---:R-:W-:-:S02]  /*138a0*/  LEA R12, P5, R219, R6, 0x2 ;  /* 0x00000006db0c7211 */ /* 0x004fc400078a10ff */
[-C--:B------:R-:W-:Y:S01]  /*138b0*/  LEA.HI.X.SX32 R17, R250, R0.reuse, 0x2, P3 ;  /* 0x00000000fa117211 */ /* 0x080fe200018f16ff */
[----:B------:R-:W-:Y:S01]  /*138c0*/  STL.64 [R1+0x238], R22 ;  /* 0x0002381601007387 */ /* 0x000fe20000100a00 */
[-C--:B------:R-:W-:Y:S02]  /*138d0*/  LEA.HI.X.SX32 R15, R216, R0.reuse, 0x2, P6 ;  /* 0x00000000d80f7211 */ /* 0x080fe400030f16ff */
[----:B------:R-:W-:Y:S01]  /*138e0*/  LEA.HI.X.SX32 R13, R219, R0, 0x2, P5 ;  /* 0x00000000db0d7211 */ /* 0x000fe200028f16ff */
[----:B------:R-:W-:Y:S01]  /*138f0*/  STL.64 [R1+0x230], R20 ;  /* 0x0002301401007387 */ /* 0x000fe20000100a00 */
[C---:B------:R-:W-:Y:S02]  /*13900*/  LEA R4, P0, R233.reuse, R6, 0x2 ;  /* 0x00000006e9047211 */ /* 0x040fe400078010ff */
[-C--:B------:R-:W-:Y:S01]  /*13910*/  LEA.HI.X.SX32 R9, R232, R0.reuse, 0x2, P1 ;  /* 0x00000000e8097211 */ /* 0x080fe200008f16ff */
[----:B------:R1:W-:Y:S01]  /*13920*/  STL.64 [R1+0x228], R18 ;  /* 0x0002281201007387 */ /* 0x0003e20000100a00 */
[----:B------:R-:W-:-:S03]  /*13930*/  LEA.HI.X.SX32 R5, R233, R0, 0x2, P0 ;  /* 0x00000000e9057211 */ /* 0x000fc600000f16ff */
[----:B------:R2:W-:Y:S04]  /*13940*/  STL.64 [R1+0x220], R16 ;  /* 0x0002201001007387 */ /* 0x0005e80000100a00 */
[----:B------:R3:W-:Y:S01]  /*13950*/  STL.64 [R1+0x218], R14 ;  /* 0x0002180e01007387 */ /* 0x0007e20000100a00 */
[----:B-1----:R-:W-:-:S03]  /*13960*/  LEA R18, P4, R227, R6, 0x2 ;  /* 0x00000006e3127211 */ /* 0x002fc600078810ff */
[----:B------:R1:W-:Y:S01]  /*13970*/  STL.64 [R1+0x210], R12 ;  /* 0x0002100c01007387 */ /* 0x0003e20000100a00 */
[----:B--2---:R-:W-:-:S03]  /*13980*/  LEA R16, P3, R241, R6, 0x2 ;  /* 0x00000006f1107211 */ /* 0x004fc600078610ff */
[----:B------:R2:W-:Y:S01]  /*13990*/  STL.64 [R1+0x208], R10 ;  /* 0x0002080a01007387 */ /* 0x0005e20000100a00 */
[----:B------:R-:W-:Y:S02]  /*139a0*/  LEA.HI.X.SX32 R19, R227, R0, 0x2, P4 ;  /* 0x00000000e3137211 */ /* 0x000fe400020f16ff */
[----:B---3--:R-:W-:Y:S01]  /*139b0*/  LEA R14, P6, R231, R6, 0x2 ;  /* 0x00000006e70e7211 */ /* 0x008fe200078c10ff */
[----:B------:R3:W-:Y:S01]  /*139c0*/  STL.64 [R1+0x200], R8 ;  /* 0x0002000801007387 */ /* 0x0007e20000100a00 */
[----:B------:R-:W-:Y:S02]  /*139d0*/  LEA.HI.X.SX32 R17, R241, R0, 0x2, P3 ;  /* 0x00000000f1117211 */ /* 0x000fe400018f16ff */
[C---:B-1----:R-:W-:Y:S02]  /*139e0*/  LEA R12, P5, R252.reuse, R6, 0x2 ;  /* 0x00000006fc0c7211 */ /* 0x042fe400078a10ff */
[----:B------:R-:W-:Y:S02]  /*139f0*/  LEA.HI.X.SX32 R15, R231, R0, 0x2, P6 ;  /* 0x00000000e70f7211 */ /* 0x000fe400030f16ff */
[----:B--2---:R-:W-:Y:S01]  /*13a00*/  LEA R10, P2, R251, R6, 0x2 ;  /* 0x00000006fb0a7211 */ /* 0x004fe200078410ff */
[----:B------:R1:W-:Y:S01]  /*13a10*/  STL.64 [R1+0x1f8], R4 ;  /* 0x0001f80401007387 */ /* 0x0003e20000100a00 */
[----:B------:R-:W-:-:S02]  /*13a20*/  LEA.HI.X.SX32 R13, R252, R0, 0x2, P5 ;  /* 0x00000000fc0d7211 */ /* 0x000fc400028f16ff */
[C---:B---3--:R-:W-:Y:S01]  /*13a30*/  LEA R8, P1, R248.reuse, R6, 0x2 ;  /* 0x00000006f8087211 */ /* 0x048fe200078210ff */
[----:B------:R2:W-:Y:S01]  /*13a40*/  STL.64 [R1+0x1f0], R18 ;  /* 0x0001f01201007387 */ /* 0x0005e20000100a00 */
[-C--:B------:R-:W-:Y:S02]  /*13a50*/  LEA.HI.X.SX32 R11, R251, R0.reuse, 0x2, P2 ;  /* 0x00000000fb0b7211 */ /* 0x080fe400010f16ff */
[----:B------:R-:W-:Y:S01]  /*13a60*/  LEA.HI.X.SX32 R9, R248, R0, 0x2, P1 ;  /* 0x00000000f8097211 */ /* 0x000fe200008f16ff */
[----:B------:R3:W-:Y:S01]  /*13a70*/  STL.64 [R1+0x1e8], R16 ;  /* 0x0001e81001007387 */ /* 0x0007e20000100a00 */
[----:B------:R-:W-:Y:S01]  /*13a80*/  IMAD.MOV.U32 R219, RZ, RZ, R224 ;  /* 0x000000ffffdb7224 */ /* 0x000fe200078e00e0 */
[----:B------:R-:W4:Y:S01]  /*13a90*/  LDC R248, c[0x0][0x238] ;  /* 0x00008e00fff87b82 */ /* 0x000f220000000800 */
[-C--:B-1----:R-:W-:Y:S01]  /*13aa0*/  LEA R4, P0, R247, R6.reuse, 0x2 ;  /* 0x00000006f7047211 */ /* 0x082fe200078010ff */
[----:B------:R1:W-:Y:S01]  /*13ab0*/  STL.64 [R1+0x1e0], R14 ;  /* 0x0001e00e01007387 */ /* 0x0003e20000100a00 */
[----:B--2---:R-:W-:-:S03]  /*13ac0*/  LEA R18, P4, R245, R6, 0x2 ;  /* 0x00000006f5127211 */ /* 0x004fc600078810ff */
[----:B------:R2:W-:Y:S01]  /*13ad0*/  STL.64 [R1+0x1d8], R12 ;  /* 0x0001d80c01007387 */ /* 0x0005e20000100a00 */
[----:B------:R-:W-:Y:S02]  /*13ae0*/  LEA.HI.X.SX32 R5, R247, R0, 0x2, P0 ;  /* 0x00000000f7057211 */ /* 0x000fe400000f16ff */
[----:B---3--:R-:W-:Y:S01]  /*13af0*/  LEA R16, P3, R244, R6, 0x2 ;  /* 0x00000006f4107211 */ /* 0x008fe200078610ff */
[----:B------:R3:W-:Y:S01]  /*13b00*/  STL.64 [R1+0x1d0], R10 ;  /* 0x0001d00a01007387 */ /* 0x0007e20000100a00 */
[----:B------:R-:W-:Y:S02]  /*13b10*/  LEA.HI.X.SX32 R19, R245, R0, 0x2, P4 ;  /* 0x00000000f5137211 */ /* 0x000fe400020f16ff */
[----:B-1----:R-:W-:Y:S01]  /*13b20*/  LEA R14, P6, R242, R6, 0x2 ;  /* 0x00000006f20e7211 */ /* 0x002fe200078c10ff */
[----:B------:R1:W-:Y:S01]  /*13b30*/  STL.64 [R1+0x1c8], R8 ;  /* 0x0001c80801007387 */ /* 0x0003e20000100a00 */
[----:B------:R-:W-:Y:S01]  /*13b40*/  LEA.HI.X.SX32 R17, R244, R0, 0x2, P3 ;  /* 0x00000000f4117211 */ /* 0x000fe200018f16ff */
[----:B------:R-:W-:Y:S01]  /*13b50*/  IMAD.MOV.U32 R216, RZ, RZ, R225 ;  /* 0x000000ffffd87224 */ /* 0x000fe200078e00e1 */
[----:B--2---:R-:W-:Y:S01]  /*13b60*/  LEA R12, P5, R240, R6, 0x2 ;  /* 0x00000006f00c7211 */ /* 0x004fe200078a10ff */
[----:B------:R-:W-:Y:S01]  /*13b70*/  IMAD.MOV.U32 R241, RZ, RZ, R220 ;  /* 0x000000fffff17224 */ /* 0x000fe200078e00dc */
[----:B------:R-:W-:-:S02]  /*13b80*/  LEA.HI.X.SX32 R15, R242, R0, 0x2, P6 ;  /* 0x00000000f20f7211 */ /* 0x000fc400030f16ff */
[----:B---3--:R-:W-:Y:S01]  /*13b90*/  LEA R10, P2, R239, R6, 0x2 ;  /* 0x00000006ef0a7211 */ /* 0x008fe200078410ff */
[----:B------:R2:W-:Y:S01]  /*13ba0*/  STL.64 [R1+0x1c0], R4 ;  /* 0x0001c00401007387 */ /* 0x0005e20000100a00 */
[----:B------:R-:W-:Y:S01]  /*13bb0*/  LEA.HI.X.SX32 R13, R240, R0, 0x2, P5 ;  /* 0x00000000f00d7211 */ /* 0x000fe200028f16ff */
[----:B------:R-:W-:Y:S01]  /*13bc0*/  IMAD.MOV.U32 R232, RZ, RZ, R223 ;  /* 0x000000ffffe87224 */ /* 0x000fe200078e00df */
[----:B------:R-:W3:Y:S01]  /*13bd0*/  LDC R245, c[0x0][0x230] ;  /* 0x00008c00fff57b82 */ /* 0x000ee20000000800 */
[----:B-1----:R-:W-:Y:S01]  /*13be0*/  LEA R8, P1, R237, R6, 0x2 ;  /* 0x00000006ed087211 */ /* 0x002fe200078210ff */
[----:B------:R1:W-:Y:S01]  /*13bf0*/  STL.64 [R1+0x1b8], R18 ;  /* 0x0001b81201007387 */ /* 0x0003e20000100a00 */
[-C--:B------:R-:W-:Y:S02]  /*13c00*/  LEA.HI.X.SX32 R11, R239, R0.reuse, 0x2, P2 ;  /* 0x00000000ef0b7211 */ /* 0x080fe400010f16ff */
[----:B------:R-:W-:Y:S01]  /*13c10*/  LEA.HI.X.SX32 R9, R237, R0, 0x2, P1 ;  /* 0x00000000ed097211 */ /* 0x000fe200008f16ff */
[----:B------:R5:W-:Y:S01]  /*13c20*/  STL.64 [R1+0x1b0], R16 ;  /* 0x0001b01001007387 */ /* 0x000be20000100a00 */
[----:B------:R-:W-:Y:S01]  /*13c30*/  IMAD.MOV.U32 R21, RZ, RZ, R214 ;  /* 0x000000ffff157224 */ /* 0x000fe200078e00d6 */
[----:B------:R-:W4:Y:S01]  /*13c40*/  LDC R244, c[0x0][0x230] ;  /* 0x00008c00fff47b82 */ /* 0x000f220000000800 */
[-C--:B--2---:R-:W-:Y:S01]  /*13c50*/  LEA R4, P0, R236, R6.reuse, 0x2 ;  /* 0x00000006ec047211 */ /* 0x084fe200078010ff */
[----:B------:R2:W-:Y:S01]  /*13c60*/  STL.64 [R1+0x1a8], R14 ;  /* 0x0001a80e01007387 */ /* 0x0005e20000100a00 */
[----:B-1----:R-:W-:-:S03]  /*13c70*/  LEA R18, P4, R228, R6, 0x2 ;  /* 0x00000006e4127211 */ /* 0x002fc600078810ff */
[----:B------:R1:W-:Y:S01]  /*13c80*/  STL.64 [R1+0x1a0], R12 ;  /* 0x0001a00c01007387 */ /* 0x0003e20000100a00 */
[----:B------:R-:W-:Y:S02]  /*13c90*/  LEA.HI.X.SX32 R5, R236, R0, 0x2, P0 ;  /* 0x00000000ec057211 */ /* 0x000fe400000f16ff */
[----:B-----5:R-:W-:Y:S01]  /*13ca0*/  LEA R16, P3, R230, R6, 0x2 ;  /* 0x00000006e6107211 */ /* 0x020fe200078610ff */
[----:B------:R5:W-:Y:S01]  /*13cb0*/  STL.64 [R1+0x198], R10 ;  /* 0x0001980a01007387 */ /* 0x000be20000100a00 */
[----:B------:R-:W-:Y:S02]  /*13cc0*/  LEA.HI.X.SX32 R19, R228, R0, 0x2, P4 ;  /* 0x00000000e4137211 */ /* 0x000fe400020f16ff */
[----:B--2---:R-:W-:Y:S01]  /*13cd0*/  LEA R14, P6, R159, R6, 0x2 ;  /* 0x000000069f0e7211 */ /* 0x004fe200078c10ff */
[----:B------:R2:W-:Y:S01]  /*13ce0*/  STL.64 [R1+0x190], R8 ;  /* 0x0001900801007387 */ /* 0x0005e20000100a00 */
[----:B------:R-:W-:Y:S02]  /*13cf0*/  LEA.HI.X.SX32 R17, R230, R0, 0x2, P3 ;  /* 0x00000000e6117211 */ /* 0x000fe400018f16ff */
[----:B-1----:R-:W-:-:S02]  /*13d00*/  LEA R12, P5, R158, R6, 0x2 ;  /* 0x000000069e0c7211 */ /* 0x002fc400078a10ff */
[----:B------:R-:W-:Y:S02]  /*13d10*/  LEA.HI.X.SX32 R15, R159, R0, 0x2, P6 ;  /* 0x000000009f0f7211 */ /* 0x000fe400030f16ff */
[C---:B-----5:R-:W-:Y:S01]  /*13d20*/  LEA R10, P2, R157.reuse, R6, 0x2 ;  /* 0x000000069d0a7211 */ /* 0x060fe200078410ff */
[----:B------:R1:W-:Y:S01]  /*13d30*/  STL.64 [R1+0x188], R4 ;  /* 0x0001880401007387 */ /* 0x0003e20000100a00 */
[----:B------:R-:W-:Y:S02]  /*13d40*/  LEA.HI.X.SX32 R13, R158, R0, 0x2, P5 ;  /* 0x000000009e0d7211 */ /* 0x000fe400028f16ff */
[C---:B--2---:R-:W-:Y:S01]  /*13d50*/  LEA R8, P1, R156.reuse, R6, 0x2 ;  /* 0x000000069c087211 */ /* 0x044fe200078210ff */
[----:B------:R2:W-:Y:S01]  /*13d60*/  STL.64 [R1+0x180], R18 ;  /* 0x0001801201007387 */ /* 0x0005e20000100a00 */
[-C--:B------:R-:W-:Y:S02]  /*13d70*/  LEA.HI.X.SX32 R11, R157, R0.reuse, 0x2, P2 ;  /* 0x000000009d0b7211 */ /* 0x080fe400010f16ff */
[----:B------:R-:W-:Y:S01]  /*13d80*/  LEA.HI.X.SX32 R9, R156, R0, 0x2, P1 ;  /* 0x000000009c097211 */ /* 0x000fe200008f16ff */
[----:B------:R5:W-:Y:S01]  /*13d90*/  STL.64 [R1+0x178], R16 ;  /* 0x0001781001007387 */ /* 0x000be20000100a00 */
[----:B-1----:R-:W-:-:S03]  /*13da0*/  LEA R4, P0, R155, R6, 0x2 ;  /* 0x000000069b047211 */ /* 0x002fc600078010ff */
[----:B------:R1:W-:Y:S01]  /*13db0*/  STL.64 [R1+0x170], R14 ;  /* 0x0001700e01007387 */ /* 0x0003e20000100a00 */
[----:B--2---:R-:W-:-:S03]  /*13dc0*/  LEA R18, P4, R154, R6, 0x2 ;  /* 0x000000069a127211 */ /* 0x004fc600078810ff */
[----:B------:R2:W-:Y:S01]  /*13dd0*/  STL.64 [R1+0x168], R12 ;  /* 0x0001680c01007387 */ /* 0x0005e20000100a00 */
[----:B------:R-:W-:Y:S02]  /*13de0*/  LEA.HI.X.SX32 R5, R155, R0, 0x2, P0 ;  /* 0x000000009b057211 */ /* 0x000fe400000f16ff */
[C---:B-----5:R-:W-:Y:S01]  /*13df0*/  LEA R16, P3, R153.reuse, R6, 0x2 ;  /* 0x0000000699107211 */ /* 0x060fe200078610ff */
[----:B------:R5:W-:Y:S01]  /*13e00*/  STL.64 [R1+0x160], R10 ;  /* 0x0001600a01007387 */ /* 0x000be20000100a00 */
[----:B------:R-:W-:Y:S02]  /*13e10*/  LEA.HI.X.SX32 R19, R154, R0, 0x2, P4 ;  /* 0x000000009a137211 */ /* 0x000fe400020f16ff */
[----:B-1----:R-:W-:Y:S01]  /*13e20*/  LEA R14, P6, R152, R6, 0x2 ;  /* 0x00000006980e7211 */ /* 0x002fe200078c10ff */
[----:B------:R1:W-:Y:S01]  /*13e30*/  STL.64 [R1+0x158], R8 ;  /* 0x0001580801007387 */ /* 0x0003e20000100a00 */
[----:B------:R-:W-:Y:S02]  /*13e40*/  LEA.HI.X.SX32 R17, R153, R0, 0x2, P3 ;  /* 0x0000000099117211 */ /* 0x000fe400018f16ff */
[----:B--2---:R-:W-:-:S02]  /*13e50*/  LEA R12, P5, R151, R6, 0x2 ;  /* 0x00000006970c7211 */ /* 0x004fc400078a10ff */
[----:B------:R-:W-:Y:S02]  /*13e60*/  LEA.HI.X.SX32 R15, R152, R0, 0x2, P6 ;  /* 0x00000000980f7211 */ /* 0x000fe400030f16ff */
[C---:B-----5:R-:W-:Y:S01]  /*13e70*/  LEA R10, P2, R150.reuse, R6, 0x2 ;  /* 0x00000006960a7211 */ /* 0x060fe200078410ff */
[----:B------:R2:W-:Y:S01]  /*13e80*/  STL.64 [R1+0x150], R4 ;  /* 0x0001500401007387 */ /* 0x0005e20000100a00 */
[----:B------:R-:W-:Y:S02]  /*13e90*/  LEA.HI.X.SX32 R13, R151, R0, 0x2, P5 ;  /* 0x00000000970d7211 */ /* 0x000fe400028f16ff */
[C---:B-1----:R-:W-:Y:S01]  /*13ea0*/  LEA R8, P1, R149.reuse, R6, 0x2 ;  /* 0x0000000695087211 */ /* 0x042fe200078210ff */
[----:B------:R1:W-:Y:S01]  /*13eb0*/  STL.64 [R1+0x148], R18 ;  /* 0x0001481201007387 */ /* 0x0003e20000100a00 */
[-C--:B------:R-:W-:Y:S02]  /*13ec0*/  LEA.HI.X.SX32 R11, R150, R0.reuse, 0x2, P2 ;  /* 0x00000000960b7211 */ /* 0x080fe400010f16ff */
[----:B------:R-:W-:Y:S01]  /*13ed0*/  LEA.HI.X.SX32 R9, R149, R0, 0x2, P1 ;  /* 0x0000000095097211 */ /* 0x000fe200008f16ff */
[----:B------:R5:W-:Y:S01]  /*13ee0*/  STL.64 [R1+0x140], R16 ;  /* 0x0001401001007387 */ /* 0x000be20000100a00 */
[----:B--2---:R-:W-:-:S03]  /*13ef0*/  LEA R4, P0, R148, R6, 0x2 ;  /* 0x0000000694047211 */ /* 0x004fc600078010ff */
[----:B------:R2:W-:Y:S01]  /*13f00*/  STL.64 [R1+0x138], R14 ;  /* 0x0001380e01007387 */ /* 0x0005e20000100a00 */
[----:B-1----:R-:W-:-:S03]  /*13f10*/  LEA R18, P4, R147, R6, 0x2 ;  /* 0x0000000693127211 */ /* 0x002fc600078810ff */
[----:B------:R1:W-:Y:S01]  /*13f20*/  STL.64 [R1+0x130], R12 ;  /* 0x0001300c01007387 */ /* 0x0003e20000100a00 */
[----:B------:R-:W-:Y:S02]  /*13f30*/  LEA.HI.X.SX32 R5, R148, R0, 0x2, P0 ;  /* 0x0000000094057211 */ /* 0x000fe400000f16ff */
[C---:B-----5:R-:W-:Y:S01]  /*13f40*/  LEA R16, P3, R146.reuse, R6, 0x2 ;  /* 0x0000000692107211 */ /* 0x060fe200078610ff */
        /* <DEDUP_REMOVED lines=95> */
[----:B------:R-:W-:Y:S01]  /*14540*/  STL.64 [R1+0x30], R18 ;  /* 0x0000301201007387 */ /* 0x000fe20000100a00 */
[-C--:B------:R-:W-:Y:S02]  /*14550*/  LEA.HI.X.SX32 R11, R115, R0.reuse, 0x2, P2 ;  /* 0x00000000730b7211 */ /* 0x080fe400010f16ff */
[----:B------:R-:W-:Y:S01]  /*14560*/  LEA.HI.X.SX32 R9, R114, R0, 0x2, P1 ;  /* 0x0000000072097211 */ /* 0x000fe200008f16ff */
[----:B------:R-:W-:Y:S01]  /*14570*/  STL.64 [R1+0x28], R16 ;  /* 0x0000281001007387 */ /* 0x000fe20000100a00 */
[----:B-1----:R-:W-:-:S03]  /*14580*/  LEA R4, P0, R113, R6, 0x2 ;  /* 0x0000000671047211 */ /* 0x002fc600078010ff */
[----:B------:R-:W-:Y:S04]  /*14590*/  STL.64 [R1+0x20], R14 ;  /* 0x0000200e01007387 */ /* 0x000fe80000100a00 */
[----:B------:R1:W-:Y:S01]  /*145a0*/  STL.64 [R1+0x18], R12 ;  /* 0x0000180c01007387 */ /* 0x0003e20000100a00 */
[----:B------:R-:W-:-:S03]  /*145b0*/  LEA.HI.X.SX32 R5, R113, R0, 0x2, P0 ;  /* 0x0000000071057211 */ /* 0x000fc600000f16ff */
[----:B------:R-:W-:Y:S04]  /*145c0*/  STL.64 [R1+0x10], R10 ;  /* 0x0000100a01007387 */ /* 0x000fe80000100a00 */
[----:B------:R2:W-:Y:S01]  /*145d0*/  STL.64 [R1+0x8], R8 ;  /* 0x0000080801007387 */ /* 0x0005e20000100a00 */
[----:B-1----:R-:W-:Y:S02]  /*145e0*/  IMAD.MOV.U32 R13, RZ, RZ, R219 ;  /* 0x000000ffff0d7224 */ /* 0x002fe400078e00db */
[----:B--2---:R-:W-:Y:S01]  /*145f0*/  IMAD.MOV.U32 R9, RZ, RZ, R218 ;  /* 0x000000ffff097224 */ /* 0x004fe200078e00da */
[----:B------:R-:W-:-:S04]  /*14600*/  LEA R218, P0, R106, R6, 0x2 ;  /* 0x000000066ada7211 */ /* 0x000fc800078010ff */
[----:B------:R-:W-:Y:S02]  /*14610*/  LEA.HI.X.SX32 R219, R106, R0, 0x2, P0 ;  /* 0x000000006adb7211 */ /* 0x000fe400000f16ff */
        /* <DEDUP_REMOVED lines=10> */
[-C--:B------:R-:W-:Y:S02]  /*146c0*/  LEA R134, P0, R64, R6.reuse, 0x2 ;  /* 0x0000000640867211 */ /* 0x080fe400078010ff */
[-C--:B------:R-:W-:Y:S02]  /*146d0*/  LEA R230, P4, R112, R6.reuse, 0x2 ;  /* 0x0000000670e67211 */ /* 0x080fe400078810ff */
[-C--:B------:R-:W-:Y:S01]  /*146e0*/  LEA R228, P3, R111, R6.reuse, 0x2 ;  /* 0x000000066fe47211 */ /* 0x080fe200078610ff */
[----:B------:R-:W-:Y:S01]  /*146f0*/  IMAD.MOV.U32 R18, RZ, RZ, R161 ;  /* 0x000000ffff127224 */ /* 0x000fe200078e00a1 */
[----:B------:R-:W-:Y:S02]  /*14700*/  LEA R226, P6, R110, R6, 0x2 ;  /* 0x000000066ee27211 */ /* 0x000fe400078c10ff */
[----:B------:R-:W-:-:S02]  /*14710*/  LEA.HI.X.SX32 R135, R64, R0, 0x2, P0 ;  /* 0x0000000040877211 */ /* 0x000fc400000f16ff */
[-C--:B------:R-:W-:Y:S02]  /*14720*/  LEA R224, P5, R109, R6.reuse, 0x2 ;  /* 0x000000066de07211 */ /* 0x080fe400078a10ff */
[-C--:B------:R-:W-:Y:S02]  /*14730*/  LEA R120, P0, R57, R6.reuse, 0x2 ;  /* 0x0000000639787211 */ /* 0x080fe400078010ff */
[----:B------:R-:W-:Y:S02]  /*14740*/  LEA R222, P2, R108, R6, 0x2 ;  /* 0x000000066cde7211 */ /* 0x000fe400078410ff */
[----:B------:R-:W-:Y:S01]  /*14750*/  LEA.HI.X.SX32 R231, R112, R0, 0x2, P4 ;  /* 0x0000000070e77211 */ /* 0x000fe200020f16ff */
[----:B------:R-:W-:Y:S01]  /*14760*/  IMAD.MOV.U32 R14, RZ, RZ, R216 ;  /* 0x000000ffff0e7224 */ /* 0x000fe200078e00d8 */
[----:B------:R-:W-:Y:S02]  /*14770*/  LEA R220, P1, R107, R6, 0x2 ;  /* 0x000000066bdc7211 */ /* 0x000fe400078210ff */
[----:B------:R-:W-:-:S02]  /*14780*/  LEA.HI.X.SX32 R229, R111, R0, 0x2, P3 ;  /* 0x000000006fe57211 */ /* 0x000fc400018f16ff */
[----:B------:R-:W-:Y:S01]  /*14790*/  LEA.HI.X.SX32 R227, R110, R0, 0x2, P6 ;  /* 0x000000006ee37211 */ /* 0x000fe200030f16ff */
[----:B------:R-:W-:Y:S01]  /*147a0*/  IMAD.MOV.U32 R233, RZ, RZ, R221 ;  /* 0x000000ffffe97224 */ /* 0x000fe200078e00dd */
[----:B------:R-:W-:Y:S01]  /*147b0*/  LEA R216, P4, R105, R6, 0x2 ;  /* 0x0000000669d87211 */ /* 0x000fe200078810ff */
[----:B------:R1:W-:Y:S01]  /*147c0*/  STL.64 [R1], R4 ;  /* 0x0000000401007387 */ /* 0x0003e20000100a00 */
[-C--:B------:R-:W-:Y:S02]  /*147d0*/  LEA.HI.X.SX32 R225, R109, R0.reuse, 0x2, P5 ;  /* 0x000000006de17211 */ /* 0x080fe400028f16ff */
[----:B------:R-:W-:Y:S01]  /*147e0*/  LEA.HI.X.SX32 R121, R57, R0, 0x2, P0 ;  /* 0x0000000039797211 */ /* 0x000fe200000f16ff */
[----:B------:R-:W-:Y:S01]  /*147f0*/  STL.64 [R1+0x4ff0], R230 ;  /* 0x004ff0e601007387 */ /* 0x000fe20000100a00 */
[----:B------:R-:W-:Y:S02]  /*14800*/  LEA R214, P3, R104, R6, 0x2 ;  /* 0x0000000668d67211 */ /* 0x000fe400078610ff */
[----:B------:R-:W-:-:S02]  /*14810*/  LEA.HI.X.SX32 R223, R108, R0, 0x2, P2 ;  /* 0x000000006cdf7211 */ /* 0x000fc400010f16ff */
[----:B------:R-:W-:Y:S01]  /*14820*/  LEA R106, P0, R18, R6, 0x2 ;  /* 0x00000006126a7211 */ /* 0x000fe200078010ff */
[----:B------:R-:W-:Y:S01]  /*14830*/  IMAD.MOV.U32 R8, RZ, RZ, R217 ;  /* 0x000000ffff087224 */ /* 0x000fe200078e00d9 */
[-C--:B------:R-:W-:Y:S01]  /*14840*/  LEA.HI.X.SX32 R221, R107, R0.reuse, 0x2, P1 ;  /* 0x000000006bdd7211 */ /* 0x080fe200008f16ff */
[----:B------:R-:W-:Y:S01]  /*14850*/  STL.64 [R1+0x4ff8], R228 ;  /* 0x004ff8e401007387 */ /* 0x000fe20000100a00 */
[-C--:B------:R-:W-:Y:S02]  /*14860*/  LEA.HI.X.SX32 R217, R105, R0.reuse, 0x2, P4 ;  /* 0x0000000069d97211 */ /* 0x080fe400020f16ff */
[-C--:B------:R-:W-:Y:S01]  /*14870*/  LEA.HI.X.SX32 R215, R104, R0.reuse, 0x2, P3 ;  /* 0x0000000068d77211 */ /* 0x080fe200018f16ff */
[----:B------:R-:W-:Y:S01]  /*14880*/  STL.64 [R1+0x5000], R226 ;  /* 0x005000e201007387 */ /* 0x000fe20000100a00 */
[----:B------:R-:W-:Y:S01]  /*14890*/  LEA.HI.X.SX32 R107, R18, R0, 0x2, P0 ;  /* 0x00000000126b7211 */ /* 0x000fe200000f16ff */
[----:B------:R-:W-:Y:S02]  /*148a0*/  IMAD.MOV.U32 R18, RZ, RZ, R26 ;  /* 0x000000ffff127224 */ /* 0x000fe400078e001a */
[----:B------:R-:W-:Y:S01]  /*148b0*/  STL.64 [R1+0x5008], R224 ;  /* 0x005008e001007387 */ /* 0x000fe20000100a00 */
[----:B------:R-:W-:-:S03]  /*148c0*/  IMAD.MOV.U32 R26, RZ, RZ, R28 ;  /* 0x000000ffff1a7224 */ /* 0x000fc600078e001c */
[----:B------:R-:W-:Y:S01]  /*148d0*/  STL.64 [R1+0x5010], R222 ;  /* 0x005010de01007387 */ /* 0x000fe20000100a00 */
[----:B------:R-:W-:-:S03]  /*148e0*/  IMAD.MOV.U32 R28, RZ, RZ, R31 ;  /* 0x000000ffff1c7224 */ /* 0x000fc600078e001f */
[----:B------:R-:W-:Y:S01]  /*148f0*/  STL.64 [R1+0x5018], R220 ;  /* 0x005018dc01007387 */ /* 0x000fe20000100a00 */
[----:B------:R-:W-:-:S03]  /*14900*/  IMAD.MOV.U32 R31, RZ, RZ, R34 ;  /* 0x000000ffff1f7224 */ /* 0x000fc600078e0022 */
[----:B------:R-:W-:Y:S01]  /*14910*/  STL.64 [R1+0x5020], R218 ;  /* 0x005020da01007387 */ /* 0x000fe20000100a00 */
[----:B------:R-:W-:-:S03]  /*14920*/  IMAD.MOV.U32 R34, RZ, RZ, R36 ;  /* 0x000000ffff227224 */ /* 0x000fc600078e0024 */
[----:B------:R-:W-:Y:S04]  /*14930*/  STL.64 [R1+0x5028], R216 ;  /* 0x005028d801007387 */ /* 0x000fe80000100a00 */
[----:B------:R2:W-:Y:S04]  /*14940*/  STL.64 [R1+0x5030], R214 ;  /* 0x005030d601007387 */ /* 0x0005e80000100a00 */
[----:B------:R-:W5:Y:S01]  /*14950*/  LDL.LU R36, [R1+0x514] ;  /* 0x0005140001247983 */ /* 0x000f620000300800 */
[----:B------:R-:W-:Y:S01]  /*14960*/  IMAD R80, R80, UR27, RZ ;  /* 0x0000001b50507c24 */ /* 0x000fe2000f8e02ff */
[----:B------:R-:W-:Y:S01]  /*14970*/  ULDC UR27, c[0x0][0x240] ;  /* 0x00009000001b7ab9 */ /* 0x000fe20000000800 */
[----:B------:R-:W-:Y:S01]  /*14980*/  IMAD.MOV.U32 R50, RZ, RZ, R202 ;  /* 0x000000ffff327224 */ /* 0x000fe200078e00ca */
[----:B------:R-:W-:Y:S01]  /*14990*/  LEA R202, P4, R98, R6, 0x2 ;  /* 0x0000000662ca7211 */ /* 0x000fe200078810ff */
[----:B------:R-:W-:-:S02]  /*149a0*/  IMAD R203, R203, UR27, RZ ;  /* 0x0000001bcbcb7c24 */ /* 0x000fc4000f8e02ff */
[----:B------:R-:W-:Y:S01]  /*149b0*/  IMAD R91, R91, UR38, RZ ;  /* 0x000000265b5b7c24 */ /* 0x000fe2000f8e02ff */
[----:B------:R-:W-:Y:S01]  /*149c0*/  ULDC UR38, c[0x0][0x240] ;  /* 0x0000900000267ab9 */ /* 0x000fe20000000800 */
[----:B------:R-:W-:Y:S01]  /*149d0*/  IMAD.MOV.U32 R37, RZ, RZ, R203 ;  /* 0x000000ffff257224 */ /* 0x000fe200078e00cb */
[----:B------:R-:W-:Y:S01]  /*149e0*/  LEA.HI.X.SX32 R203, R98, R0, 0x2, P4 ;  /* 0x0000000062cb7211 */ /* 0x000fe200020f16ff */
[----:B------:R-:W-:Y:S01]  /*149f0*/  IMAD R84, R84, UR31, RZ ;  /* 0x0000001f54547c24 */ /* 0x000fe2000f8e02ff */
[C---:B------:R-:W-:Y:S01]  /*14a00*/  LEA R188, P4, R91.reuse, R6, 0x2 ;  /* 0x000000065bbc7211 */ /* 0x040fe200078810ff */
[----:B------:R-:W-:Y:S01]  /*14a10*/  IMAD.MOV.U32 R42, RZ, RZ, R160 ;  /* 0x000000ffff2a7224 */ /* 0x000fe200078e00a0 */
[----:B------:R-:W-:Y:S02]  /*14a20*/  ULDC UR31, c[0x0][0x240] ;  /* 0x00009000001f7ab9 */ /* 0x000fe40000000800 */
[----:B------:R-:W-:Y:S02]  /*14a30*/  LEA.HI.X.SX32 R189, R91, R0, 0x2, P4 ;  /* 0x000000005bbd7211 */ /* 0x000fe400020f16ff */
[----:B------:R-:W-:-:S04]  /*14a40*/  LEA R174, P4, R84, R6, 0x2 ;  /* 0x0000000654ae7211 */ /* 0x000fc800078810ff */
[----:B------:R-:W-:Y:S02]  /*14a50*/  LEA.HI.X.SX32 R175, R84, R0, 0x2, P4 ;  /* 0x0000000054af7211 */ /* 0x000fe400020f16ff */
[----:B------:R-:W-:-:S04]  /*14a60*/  LEA R160, P4, R77, R6, 0x2 ;  /* 0x000000064da07211 */ /* 0x000fc800078810ff */
[----:B------:R-:W-:Y:S02]  /*14a70*/  LEA.HI.X.SX32 R161, R77, R0, 0x2, P4 ;  /* 0x000000004da17211 */ /* 0x000fe400020f16ff */
[----:B------:R-:W-:Y:S01]  /*14a80*/  LEA R146, P4, R70, R6, 0x2 ;  /* 0x0000000646927211 */ /* 0x000fe200078810ff */
[----:B------:R-:W-:-:S03]  /*14a90*/  IMAD R56, R56, UR59, RZ ;  /* 0x0000003b38387c24 */ /* 0x000fc6000f8e02ff */
[----:B------:R-:W-:Y:S02]  /*14aa0*/  LEA.HI.X.SX32 R147, R70, R0, 0x2, P4 ;  /* 0x0000000046937211 */ /* 0x000fe400020f16ff */
[----:B------:R-:W-:Y:S01]  /*14ab0*/  LEA R132, P4, R63, R6, 0x2 ;  /* 0x000000063f847211 */ /* 0x000fe200078810ff */
[----:B------:R-:W-:Y:S01]  /*14ac0*/  IMAD R87, R87, UR34, RZ ;  /* 0x0000002257577c24 */ /* 0x000fe2000f8e02ff */
[----:B------:R-:W-:Y:S01]  /*14ad0*/  ULDC UR34, c[0x0][0x240] ;  /* 0x0000900000227ab9 */ /* 0x000fe20000000800 */
[----:B------:R-:W-:Y:S01]  /*14ae0*/  IMAD R187, R187, UR38, RZ ;  /* 0x00000026bbbb7c24 */ /* 0x000fe2000f8e02ff */
[----:B------:R-:W-:Y:S01]  /*14af0*/  LEA.HI.X.SX32 R133, R63, R0, 0x2, P4 ;  /* 0x000000003f857211 */ /* 0x000fe200020f16ff */
[----:B------:R-:W-:Y:S01]  /*14b00*/  IMAD R193, R193, UR34, RZ ;  /* 0x00000022c1c17c24 */ /* 0x000fe2000f8e02ff */
[C---:B------:R-:W-:Y:S01]  /*14b10*/  LEA R118, P4, R56.reuse, R6, 0x2 ;  /* 0x0000000638767211 */ /* 0x040fe200078810ff */
[----:B------:R-:W-:Y:S02]  /*14b20*/  IMAD.MOV.U32 R19, RZ, RZ, R206 ;  /* 0x000000ffff137224 */ /* 0x000fe400078e00ce */
[----:B------:R-:W-:Y:S01]  /*14b30*/  IMAD.MOV.U32 R25, RZ, RZ, R187 ;  /* 0x000000ffff197224 */ /* 0x000fe200078e00bb */
[----:B------:R-:W-:Y:S01]  /*14b40*/  LEA.HI.X.SX32 R119, R56, R0, 0x2, P4 ;  /* 0x0000000038777211 */ /* 0x000fe200020f16ff */
[----:B------:R-:W-:Y:S01]  /*14b50*/  IMAD.MOV.U32 R29, RZ, RZ, R193 ;  /* 0x000000ffff1d7224 */ /* 0x000fe200078e00c1 */
[----:B------:R-:W-:Y:S01]  /*14b60*/  LEA R104, P4, R19, R6, 0x2 ;  /* 0x0000000613687211 */ /* 0x000fe200078810ff */
[----:B------:R-:W-:-:S02]  /*14b70*/  IMAD.MOV.U32 R17, RZ, RZ, R25 ;  /* 0x000000ffff117224 */ /* 0x000fc400078e0019 */
[----:B------:R-:W-:Y:S02]  /*14b80*/  IMAD.MOV.U32 R32, RZ, RZ, R173 ;  /* 0x000000ffff207224 */ /* 0x000fe400078e00ad */
[----:B------:R-:W-:Y:S01]  /*14b90*/  IMAD.MOV.U32 R25, RZ, RZ, R27 ;  /* 0x000000ffff197224 */ /* 0x000fe200078e001b */
[----:B------:R-:W-:Y:S01]  /*14ba0*/  LEA.HI.X.SX32 R105, R19, R0, 0x2, P4 ;  /* 0x0000000013697211 */ /* 0x000fe200020f16ff */
        /* <DEDUP_REMOVED lines=11> */
[----:B------:R-:W-:Y:S01]  /*14c60*/  IMAD.MOV.U32 R31, RZ, RZ, R32 ;  /* 0x000000ffff1f7224 */ /* 0x000fe200078e0020 */
[----:B------:R-:W3:Y:S01]  /*14c70*/  LDL.LU R3, [R1+0x5040] ;  /* 0x0050400001037983 */ /* 0x000ee20000300800 */
[----:B------:R-:W-:Y:S02]  /*14c80*/  IMAD.MOV.U32 R32, RZ, RZ, R34 ;  /* 0x000000ffff207224 */ /* 0x000fe400078e0022 */
[----:B------:R-:W-:Y:S02]  /*14c90*/  IMAD.MOV.U32 R34, RZ, RZ, R35 ;  /* 0x000000ffff227224 */ /* 0x000fe400078e0023 */
[----:B-----5:R-:W-:Y:S02]  /*14ca0*/  IMAD.MOV.U32 R35, RZ, RZ, R36 ;  /* 0x000000ffff237224 */ /* 0x020fe400078e0024 */
[----:B------:R-:W-:-:S02]  /*14cb0*/  IMAD.MOV.U32 R36, RZ, RZ, R37 ;  /* 0x000000ffff247224 */ /* 0x000fc400078e0025 */
[----:B------:R-:W-:Y:S02]  /*14cc0*/  IMAD.MOV.U32 R37, RZ, RZ, R42 ;  /* 0x000000ffff257224 */ /* 0x000fe400078e002a */
[----:B------:R-:W5:Y:S01]  /*14cd0*/  LDL.LU R42, [R1+0x508] ;  /* 0x00050800012a7983 */ /* 0x000f620000300800 */
[----:B------:R-:W-:Y:S02]  /*14ce0*/  IMAD.MOV.U32 R11, RZ, RZ, R233 ;  /* 0x000000ffff0b7224 */ /* 0x000fe400078e00e9 */
[----:B------:R-:W-:Y:S01]  /*14cf0*/  IMAD.MOV.U32 R233, RZ, RZ, R200 ;  /* 0x000000ffffe97224 */ /* 0x000fe200078e00c8 */
[----:B------:R-:W-:Y:S01]  /*14d00*/  LEA R200, P3, R97, R6, 0x2 ;  /* 0x0000000661c87211 */ /* 0x000fe200078610ff */
[----:B------:R-:W-:Y:S01]  /*14d10*/  IMAD R83, R83, UR30, RZ ;  /* 0x0000001e53537c24 */ /* 0x000fe2000f8e02ff */
[----:B------:R-:W-:Y:S02]  /*14d20*/  ULDC UR30, c[0x0][0x240] ;  /* 0x00009000001e7ab9 */ /* 0x000fe40000000800 */
[----:B------:R-:W-:-:S02]  /*14d30*/  LEA.HI.X.SX32 R201, R97, R0, 0x2, P3 ;  /* 0x0000000061c97211 */ /* 0x000fc400018f16ff */
[----:B------:R-:W-:Y:S01]  /*14d40*/  LEA R186, P3, R90, R6, 0x2 ;  /* 0x000000065aba7211 */ /* 0x000fe200078610ff */
[----:B------:R-:W-:-:S03]  /*14d50*/  IMAD.MOV.U32 R39, RZ, RZ, R172 ;  /* 0x000000ffff277224 */ /* 0x000fc600078e00ac */
        /* <DEDUP_REMOVED lines=8> */
[-C--:B------:R-:W-:Y:S01]  /*14de0*/  LEA R130, P3, R62, R6.reuse, 0x2 ;  /* 0x000000063e827211 */ /* 0x080fe200078610ff */
[----:B------:R-:W-:Y:S01]  /*14df0*/  IMAD.MOV.U32 R16, RZ, RZ, R210 ;  /* 0x000000ffff107224 */ /* 0x000fe200078e00d2 */
[----:B------:R-:W-:Y:S01]  /*14e00*/  LEA R210, P5, R102, R6, 0x2 ;  /* 0x0000000666d27211 */ /* 0x000fe200078a10ff */
[----:B------:R-:W-:Y:S01]  /*14e10*/  IMAD.MOV.U32 R20, RZ, RZ, R208 ;  /* 0x000000ffff147224 */ /* 0x000fe200078e00d0 */
[----:B------:R-:W-:Y:S02]  /*14e20*/  LEA.HI.X.SX32 R131, R62, R0, 0x2, P3 ;  /* 0x000000003e837211 */ /* 0x000fe400018f16ff */
[-C--:B------:R-:W-:Y:S01]  /*14e30*/  LEA R116, P3, R55, R6.reuse, 0x2 ;  /* 0x0000000637747211 */ /* 0x080fe200078610ff */
[----:B------:R-:W-:Y:S01]  /*14e40*/  IMAD.MOV.U32 R24, RZ, RZ, R212 ;  /* 0x000000ffff187224 */ /* 0x000fe200078e00d4 */
[----:B------:R-:W-:Y:S01]  /*14e50*/  LEA R212, P6, R103, R6, 0x2 ;  /* 0x0000000667d47211 */ /* 0x000fe200078c10ff */
[----:B------:R-:W-:Y:S01]  /*14e60*/  IMAD.MOV.U32 R23, RZ, RZ, R211 ;  /* 0x000000ffff177224 */ /* 0x000fe200078e00d3 */
[----:B------:R-:W-:-:S02]  /*14e70*/  LEA.HI.X.SX32 R211, R102, R0, 0x2, P5 ;  /* 0x0000000066d37211 */ /* 0x000fc400028f16ff */
[----:B------:R-:W-:Y:S02]  /*14e80*/  LEA.HI.X.SX32 R117, R55, R0, 0x2, P3 ;  /* 0x0000000037757211 */ /* 0x000fe400018f16ff */
[C---:B------:R-:W-:Y:S01]  /*14e90*/  LEA R102, P3, R20.reuse, R6, 0x2 ;  /* 0x0000000614667211 */ /* 0x040fe200078610ff */
[----:B------:R-:W-:Y:S01]  /*14ea0*/  IMAD.MOV.U32 R15, RZ, RZ, R213 ;  /* 0x000000ffff0f7224 */ /* 0x000fe200078e00d5 */
[-C--:B------:R-:W-:Y:S02]  /*14eb0*/  LEA.HI.X.SX32 R213, R103, R0.reuse, 0x2, P6 ;  /* 0x0000000067d57211 */ /* 0x080fe400030f16ff */
[----:B------:R-:W-:Y:S01]  /*14ec0*/  LEA.HI.X.SX32 R103, R20, R0, 0x2, P3 ;  /* 0x0000000014677211 */ /* 0x000fe200018f16ff */
[----:B------:R-:W-:Y:S02]  /*14ed0*/  IMAD.MOV.U32 R20, RZ, RZ, R25 ;  /* 0x000000ffff147224 */ /* 0x000fe400078e0019 */
[----:B------:R-:W-:Y:S02]  /*14ee0*/  IMAD.MOV.U32 R25, RZ, RZ, R26 ;  /* 0x000000ffff197224 */ /* 0x000fe400078e001a */
[----:B------:R-:W-:-:S02]  /*14ef0*/  IMAD.MOV.U32 R26, RZ, RZ, R28 ;  /* 0x000000ffff1a7224 */ /* 0x000fc400078e001c */
[----:B------:R-:W-:Y:S02]  /*14f00*/  IMAD.MOV.U32 R28, RZ, RZ, R31 ;  /* 0x000000ffff1c7224 */ /* 0x000fe400078e001f */
[----:B------:R-:W-:Y:S02]  /*14f10*/  IMAD.MOV.U32 R31, RZ, RZ, R32 ;  /* 0x000000ffff1f7224 */ /* 0x000fe400078e0020 */
[----:B------:R-:W-:Y:S02]  /*14f20*/  IMAD.MOV.U32 R32, RZ, RZ, R34 ;  /* 0x000000ffff207224 */ /* 0x000fe400078e0022 */
[----:B------:R-:W-:Y:S02]  /*14f30*/  IMAD.MOV.U32 R34, RZ, RZ, R35 ;  /* 0x000000ffff227224 */ /* 0x000fe400078e0023 */
[----:B-----5:R-:W-:Y:S02]  /*14f40*/  IMAD.MOV.U32 R35, RZ, RZ, R42 ;  /* 0x000000ffff237224 */ /* 0x020fe400078e002a */
[----:B------:R-:W-:-:S02]  /*14f50*/  IMAD.MOV.U32 R42, RZ, RZ, R44 ;  /* 0x000000ffff2a7224 */ /* 0x000fc400078e002c */
[----:B------:R-:W5:Y:S01]  /*14f60*/  LDL.LU R44, [R1+0x4e0] ;  /* 0x0004e000012c7983 */ /* 0x000f620000300800 */
[----:B------:R-:W-:Y:S01]  /*14f70*/  IMAD R199, R199, UR30, RZ ;  /* 0x0000001ec7c77c24 */ /* 0x000fe2000f8e02ff */
[----:B------:R-:W-:Y:S01]  /*14f80*/  LEA R198, P6, R96, R6, 0x2 ;  /* 0x0000000660c67211 */ /* 0x000fe200078c10ff */
[----:B------:R-:W-:Y:S01]  /*14f90*/  IMAD R86, R86, UR33, RZ ;  /* 0x0000002156567c24 */ /* 0x000fe2000f8e02ff */
[----:B------:R-:W-:Y:S01]  /*14fa0*/  ULDC UR33, c[0x0][0x240] ;  /* 0x0000900000217ab9 */ /* 0x000fe20000000800 */
[----:B------:R-:W-:Y:S01]  /*14fb0*/  IMAD.MOV.U32 R43, RZ, RZ, R199 ;  /* 0x000000ffff2b7224 */ /* 0x000fe200078e00c7 */
[----:B------:R-:W-:Y:S01]  /*14fc0*/  LEA.HI.X.SX32 R199, R96, R0, 0x2, P6 ;  /* 0x0000000060c77211 */ /* 0x000fe200030f16ff */
[----:B------:R-:W-:Y:S01]  /*14fd0*/  IMAD.MOV.U32 R41, RZ, RZ, R184 ;  /* 0x000000ffff297224 */ /* 0x000fe200078e00b8 */
[-C--:B------:R-:W-:Y:S01]  /*14fe0*/  LEA R184, P6, R89, R6.reuse, 0x2 ;  /* 0x0000000659b87211 */ /* 0x080fe200078c10ff */
[----:B------:R-:W-:Y:S01]  /*14ff0*/  IMAD R194, R194, UR33, RZ ;  /* 0x00000021c2c27c24 */ /* 0x000fe2000f8e02ff */
[----:B------:R-:W-:Y:S01]  /*15000*/  LEA R208, P2, R101, R6, 0x2 ;  /* 0x0000000665d07211 */ /* 0x000fe200078410ff */
[----:B------:R-:W-:-:S02]  /*15010*/  IMAD R196, R196, UR32, RZ ;  /* 0x00000020c4c47c24 */ /* 0x000fc4000f8e02ff */
[----:B------:R-:W-:Y:S02]  /*15020*/  IMAD.MOV.U32 R12, RZ, RZ, R232 ;  /* 0x000000ffff0c7224 */ /* 0x000fe400078e00e8 */
[----:B------:R-:W-:Y:S01]  /*15030*/  IMAD.MOV.U32 R232, RZ, RZ, R185 ;  /* 0x000000ffffe87224 */ /* 0x000fe200078e00b9 */
[----:B------:R-:W-:Y:S01]  /*15040*/  LEA.HI.X.SX32 R185, R89, R0, 0x2, P6 ;  /* 0x0000000059b97211 */ /* 0x000fe200030f16ff */
[----:B------:R-:W-:Y:S01]  /*15050*/  IMAD.MOV.U32 R22, RZ, RZ, R209 ;  /* 0x000000ffff167224 */ /* 0x000fe200078e00d1 */
[----:B------:R-:W-:Y:S01]  /*15060*/  LEA R170, P6, R82, R6, 0x2 ;  /* 0x0000000652aa7211 */ /* 0x000fe200078c10ff */
[----:B------:R-:W-:Y:S01]  /*15070*/  IMAD R197, R197, UR31, RZ ;  /* 0x0000001fc5c57c24 */ /* 0x000fe2000f8e02ff */
[----:B------:R-:W-:Y:S01]  /*15080*/  LEA.HI.X.SX32 R209, R101, R0, 0x2, P2 ;  /* 0x0000000065d17211 */ /* 0x000fe200010f16ff */
[----:B------:R-:W-:Y:S01]  /*15090*/  IMAD.MOV.U32 R46, RZ, RZ, R196 ;  /* 0x000000ffff2e7224 */ /* 0x000fe200078e00c4 */
[-C--:B------:R-:W-:Y:S01]  /*150a0*/  LEA R196, P5, R95, R6.reuse, 0x2 ;  /* 0x000000065fc47211 */ /* 0x080fe200078a10ff */
[----:B------:R-:W-:Y:S01]  /*150b0*/  IMAD.MOV.U32 R33, RZ, RZ, R194 ;  /* 0x000000ffff217224 */ /* 0x000fe200078e00c2 */
[----:B------:R-:W-:Y:S01]  /*150c0*/  LEA R194, P2, R94, R6, 0x2 ;  /* 0x000000065ec27211 */ /* 0x000fe200078410ff */
[----:B------:R-:W-:Y:S01]  /*150d0*/  IMAD.MOV.U32 R45, RZ, RZ, R197 ;  /* 0x000000ffff2d7224 */ /* 0x000fe200078e00c5 */
[----:B------:R-:W-:Y:S01]  /*150e0*/  LEA.HI.X.SX32 R171, R82, R0, 0x2, P6 ;  /* 0x0000000052ab7211 */ /* 0x000fe200030f16ff */
[----:B------:R-:W-:Y:S01]  /*150f0*/  IMAD.MOV.U32 R40, RZ, RZ, R182 ;  /* 0x000000ffff287224 */ /* 0x000fe200078e00b6 */
[----:B------:R-:W-:-:S02]  /*15100*/  LEA R156, P6, R75, R6, 0x2 ;  /* 0x000000064b9c7211 */ /* 0x000fc400078c10ff */
[-C--:B------:R-:W-:Y:S02]  /*15110*/  LEA.HI.X.SX32 R197, R95, R0.reuse, 0x2, P5 ;  /* 0x000000005fc57211 */ /* 0x080fe400028f16ff */
[----:B------:R-:W-:Y:S02]  /*15120*/  LEA.HI.X.SX32 R195, R94, R0, 0x2, P2 ;  /* 0x000000005ec37211 */ /* 0x000fe400010f16ff */
[-C--:B------:R-:W-:Y:S02]  /*15130*/  LEA R182, P5, R88, R6.reuse, 0x2 ;  /* 0x0000000658b67211 */ /* 0x080fe400078a10ff */
        /* <DEDUP_REMOVED lines=9> */
[----:B------:R-:W-:Y:S01]  /*151d0*/  IMAD R54, R54, UR57, RZ ;  /* 0x0000003936367c24 */ /* 0x000fe2000f8e02ff */
[----:B------:R-:W-:Y:S01]  /*151e0*/  LEA.HI.X.SX32 R143, R68, R0, 0x2, P6 ;  /* 0x00000000448f7211 */ /* 0x000fe200030f16ff */
[----:B------:R-:W-:Y:S01]  /*151f0*/  IMAD.MOV.U32 R30, RZ, RZ, R169 ;  /* 0x000000ffff1e7224 */ /* 0x000fe200078e00a9 */
[----:B------:R-:W-:Y:S01]  /*15200*/  LEA R128, P6, R61, R6, 0x2 ;  /* 0x000000063d807211 */ /* 0x000fe200078c10ff */
[----:B------:R-:W-:Y:S01]  /*15210*/  IMAD.MOV.U32 R48, RZ, RZ, R167 ;  /* 0x000000ffff307224 */ /* 0x000fe200078e00a7 */
[----:B------:R-:W-:-:S02]  /*15220*/  LEA.HI.X.SX32 R169, R81, R0, 0x2, P5 ;  /* 0x0000000051a97211 */ /* 0x000fc400028f16ff */
[----:B------:R-:W-:Y:S02]  /*15230*/  LEA.HI.X.SX32 R167, R80, R0, 0x2, P2 ;  /* 0x0000000050a77211 */ /* 0x000fe400010f16ff */
[-C--:B------:R-:W-:Y:S02]  /*15240*/  LEA R154, P5, R74, R6.reuse, 0x2 ;  /* 0x000000064a9a7211 */ /* 0x080fe400078a10ff */
[----:B------:R-:W-:Y:S02]  /*15250*/  LEA R152, P2, R73, R6, 0x2 ;  /* 0x0000000649987211 */ /* 0x000fe400078410ff */
[----:B------:R-:W-:Y:S02]  /*15260*/  LEA.HI.X.SX32 R129, R61, R0, 0x2, P6 ;  /* 0x000000003d817211 */ /* 0x000fe400030f16ff */
[-C--:B------:R-:W-:Y:S02]  /*15270*/  LEA R206, P1, R100, R6.reuse, 0x2 ;  /* 0x0000000664ce7211 */ /* 0x080fe400078210ff */
[----:B------:R-:W-:Y:S01]  /*15280*/  LEA R114, P6, R54, R6, 0x2 ;  /* 0x0000000636727211 */ /* 0x000fe200078c10ff */
[----:B------:R-:W-:Y:S01]  /*15290*/  IMAD R59, R59, UR6, RZ ;  /* 0x000000063b3b7c24 */ /* 0x000fe2000f8e02ff */
[-C--:B------:R-:W-:Y:S01]  /*152a0*/  LEA.HI.X.SX32 R155, R74, R0.reuse, 0x2, P5 ;  /* 0x000000004a9b7211 */ /* 0x080fe200028f16ff */
[----:B------:R-:W-:Y:S01]  /*152b0*/  IMAD R53, R53, UR56, RZ ;  /* 0x0000003835357c24 */ /* 0x000fe2000f8e02ff */
[----:B------:R-:W-:Y:S01]  /*152c0*/  LEA.HI.X.SX32 R153, R73, R0, 0x2, P2 ;  /* 0x0000000049997211 */ /* 0x000fe200010f16ff */
[----:B------:R-:W-:Y:S01]  /*152d0*/  IMAD R52, R52, UR55, RZ ;  /* 0x0000003734347c24 */ /* 0x000fe2000f8e02ff */
[CC--:B------:R-:W-:Y:S01]  /*152e0*/  LEA R140, P5, R67.reuse, R6.reuse, 0x2 ;  /* 0x00000006438c7211 */ /* 0x0c0fe200078a10ff */
[----:B------:R-:W-:Y:S01]  /*152f0*/  IMAD.MOV.U32 R10, RZ, RZ, R241 ;  /* 0x000000ffff0a7224 */ /* 0x000fe200078e00f1 */
[----:B------:R-:W-:Y:S01]  /*15300*/  LEA R138, P2, R66, R6, 0x2 ;  /* 0x00000006428a7211 */ /* 0x000fe200078410ff */
[----:B------:R-:W-:Y:S01]  /*15310*/  IMAD.MOV.U32 R47, RZ, RZ, R164 ;  /* 0x000000ffff2f7224 */ /* 0x000fe200078e00a4 */
[-C--:B------:R-:W-:Y:S01]  /*15320*/  LEA.HI.X.SX32 R207, R100, R0.reuse, 0x2, P1 ;  /* 0x0000000064cf7211 */ /* 0x080fe200008f16ff */
[----:B------:R-:W-:Y:S01]  /*15330*/  IMAD R58, R58, UR5, RZ ;  /* 0x000000053a3a7c24 */ /* 0x000fe2000f8e02ff */
[----:B------:R-:W-:Y:S01]  /*15340*/  LEA.HI.X.SX32 R115, R54, R0, 0x2, P6 ;  /* 0x0000000036737211 */ /* 0x000fe200030f16ff */
[----:B------:R-:W-:Y:S01]  /*15350*/  IMAD.MOV.U32 R238, RZ, RZ, R232 ;  /* 0x000000ffffee7224 */ /* 0x000fe200078e00e8 */
[----:B------:R-:W-:Y:S01]  /*15360*/  LEA R100, P6, R22, R6, 0x2 ;  /* 0x0000000616647211 */ /* 0x000fe200078c10ff */
[----:B-1----:R-:W-:Y:S01]  /*15370*/  IMAD.MOV.U32 R5, RZ, RZ, R233 ;  /* 0x000000ffff057224 */ /* 0x002fe200078e00e9 */
[----:B------:R-:W-:-:S02]  /*15380*/  LEA.HI.X.SX32 R141, R67, R0, 0x2, P5 ;  /* 0x00000000438d7211 */ /* 0x000fc400028f16ff */
[----:B------:R-:W-:Y:S01]  /*15390*/  LEA R92, P0, R7, R6, 0x2 ;  /* 0x00000006075c7211 */ /* 0x000fe200078010ff */
[----:B------:R-:W-:Y:S01]  /*153a0*/  IMAD.MOV.U32 R251, RZ, RZ, R36 ;  /* 0x000000fffffb7224 */ /* 0x000fe200078e0024 */
[----:B------:R-:W-:Y:S01]  /*153b0*/  LEA.HI.X.SX32 R139, R66, R0, 0x2, P2 ;  /* 0x00000000428b7211 */ /* 0x000fe200010f16ff */
[----:B------:R-:W-:Y:S01]  /*153c0*/  ULDC UR6, c[0x0][0x240] ;  /* 0x0000900000067ab9 */ /* 0x000fe20000000800 */
[-C--:B------:R-:W-:Y:S02]  /*153d0*/  LEA R126, P5, R60, R6.reuse, 0x2 ;  /* 0x000000063c7e7211 */ /* 0x080fe400078a10ff */
[C---:B------:R-:W-:Y:S02]  /*153e0*/  LEA R124, P2, R59.reuse, R6, 0x2 ;  /* 0x000000063b7c7211 */ /* 0x040fe400078410ff */
[-C--:B------:R-:W-:Y:S01]  /*153f0*/  LEA.HI.X.SX32 R101, R22, R0.reuse, 0x2, P6 ;  /* 0x0000000016657211 */ /* 0x080fe200030f16ff */
[----:B------:R-:W-:Y:S01]  /*15400*/  IMAD.MOV.U32 R22, RZ, RZ, R25 ;  /* 0x000000ffff167224 */ /* 0x000fe200078e0019 */
[-C--:B------:R-:W-:Y:S01]  /*15410*/  LEA.HI.X.SX32 R127, R60, R0.reuse, 0x2, P5 ;  /* 0x000000003c7f7211 */ /* 0x080fe200028f16ff */
[----:B------:R-:W-:Y:S01]  /*15420*/  IMAD.MOV.U32 R25, RZ, RZ, R26 ;  /* 0x000000ffff197224 */ /* 0x000fe200078e001a */
[----:B------:R-:W-:Y:S01]  /*15430*/  LEA.HI.X.SX32 R125, R59, R0, 0x2, P2 ;  /* 0x000000003b7d7211 */ /* 0x000fe200010f16ff */
[----:B------:R-:W-:Y:S01]  /*15440*/  IMAD.MOV.U32 R26, RZ, RZ, R28 ;  /* 0x000000ffff1a7224 */ /* 0x000fe200078e001c */
[CC--:B------:R-:W-:Y:S01]  /*15450*/  LEA R112, P5, R53.reuse, R6.reuse, 0x2 ;  /* 0x0000000635707211 */ /* 0x0c0fe200078a10ff */
[----:B------:R-:W-:Y:S01]  /*15460*/  IMAD.MOV.U32 R28, RZ, RZ, R31 ;  /* 0x000000ffff1c7224 */ /* 0x000fe200078e001f */
[C---:B------:R-:W-:Y:S01]  /*15470*/  LEA R110, P2, R52.reuse, R6, 0x2 ;  /* 0x00000006346e7211 */ /* 0x040fe200078410ff */
[----:B------:R-:W-:Y:S01]  /*15480*/  IMAD.MOV.U32 R31, RZ, RZ, R32 ;  /* 0x000000ffff1f7224 */ /* 0x000fe200078e0020 */
[-C--:B------:R-:W-:Y:S01]  /*15490*/  LEA.HI.X.SX32 R113, R53, R0.reuse, 0x2, P5 ;  /* 0x0000000035717211 */ /* 0x080fe200028f16ff */
[----:B------:R-:W-:Y:S01]  /*154a0*/  IMAD.MOV.U32 R32, RZ, RZ, R34 ;  /* 0x000000ffff207224 */ /* 0x000fe200078e0022 */
[----:B------:R-:W-:Y:S01]  /*154b0*/  LEA.HI.X.SX32 R111, R52, R0, 0x2, P2 ;  /* 0x00000000346f7211 */ /* 0x000fe200010f16ff */
[----:B------:R-:W-:Y:S01]  /*154c0*/  IMAD.MOV.U32 R34, RZ, RZ, R35 ;  /* 0x000000ffff227224 */ /* 0x000fe200078e0023 */
[-C--:B------:R-:W-:Y:S01]  /*154d0*/  LEA R98, P5, R23, R6.reuse, 0x2 ;  /* 0x0000000617627211 */ /* 0x080fe200078a10ff */
[----:B------:R-:W-:Y:S01]  /*154e0*/  IMAD.MOV.U32 R35, RZ, RZ, R42 ;  /* 0x000000ffff237224 */ /* 0x000fe200078e002a */
[----:B------:R-:W-:-:S02]  /*154f0*/  LEA R96, P2, R24, R6, 0x2 ;  /* 0x0000000618607211 */ /* 0x000fc400078410ff */
[-C--:B------:R-:W-:Y:S01]  /*15500*/  LEA.HI.X.SX32 R99, R23, R0.reuse, 0x2, P5 ;  /* 0x0000000017637211 */ /* 0x080fe200028f16ff */
[----:B------:R-:W-:Y:S01]  /*15510*/  IMAD.MOV.U32 R23, RZ, RZ, R26 ;  /* 0x000000ffff177224 */ /* 0x000fe200078e001a */
[----:B------:R-:W-:Y:S01]  /*15520*/  LEA.HI.X.SX32 R97, R24, R0, 0x2, P2 ;  /* 0x0000000018617211 */ /* 0x000fe200010f16ff */
[----:B------:R-:W-:Y:S02]  /*15530*/  IMAD.MOV.U32 R24, RZ, RZ, R28 ;  /* 0x000000ffff187224 */ /* 0x000fe400078e001c */
[----:B------:R-:W-:Y:S02]  /*15540*/  IMAD.MOV.U32 R26, RZ, RZ, R31 ;  /* 0x000000ffff1a7224 */ /* 0x000fe400078e001f */
[----:B-----5:R-:W-:Y:S02]  /*15550*/  IMAD.MOV.U32 R42, RZ, RZ, R44 ;  /* 0x000000ffff2a7224 */ /* 0x020fe400078e002c */
[----:B------:R-:W-:Y:S02]  /*15560*/  IMAD.MOV.U32 R44, RZ, RZ, R49 ;  /* 0x000000ffff2c7224 */ /* 0x000fe400078e0031 */
[----:B------:R-:W-:Y:S01]  /*15570*/  IMAD.MOV.U32 R28, RZ, RZ, R42 ;  /* 0x000000ffff1c7224 */ /* 0x000fe200078e002a */
[----:B------:R-:W5:Y:S01]  /*15580*/  LDL.LU R49, [R1+0x52c] ;  /* 0x00052c0001317983 */ /* 0x000f620000300800 */
[----:B------:R-:W-:-:S02]  /*15590*/  IMAD.MOV.U32 R31, RZ, RZ, R44 ;  /* 0x000000ffff1f7224 */ /* 0x000fc400078e002c */
[----:B------:R-:W-:Y:S01]  /*155a0*/  IMAD.MOV.U32 R42, RZ, RZ, R48 ;  /* 0x000000ffff2a7224 */ /* 0x000fe200078e0030 */
[----:B------:R-:W4:Y:S01]  /*155b0*/  LDL.LU R44, [R1+0x510] ;  /* 0x00051000012c7983 */ /* 0x000f220000300800 */
[----:B---3--:R-:W-:-:S03]  /*155c0*/  IMAD.MOV.U32 R48, RZ, RZ, R3 ;  /* 0x000000ffff307224 */ /* 0x008fc600078e0003 */
[----:B------:R-:W3:Y:S01]  /*155d0*/  LDL.LU R3, [R1+0x503c] ;  /* 0x00503c0001037983 */ /* 0x000ee20000300800 */
[----:B------:R-:W-:-:S04]  /*155e0*/  LEA R192, P1, R93, R6, 0x2 ;  /* 0x000000065dc07211 */ /* 0x000fc800078210ff */
[----:B------:R-:W-:Y:S02]  /*155f0*/  LEA.HI.X.SX32 R193, R93, R0, 0x2, P1 ;  /* 0x000000005dc17211 */ /* 0x000fe400008f16ff */
[----:B------:R-:W-:Y:S01]  /*15600*/  LEA R178, P1, R86, R6, 0x2 ;  /* 0x0000000656b27211 */ /* 0x000fe200078210ff */
[----:B------:R-:W-:-:S03]  /*15610*/  IMAD.MOV.U32 R241, RZ, RZ, R179 ;  /* 0x000000fffff17224 */ /* 0x000fc600078e00b3 */
        /* <DEDUP_REMOVED lines=12> */
[----:B------:R-:W-:Y:S01]  /*156e0*/  LEA.HI.X.SX32 R95, R21, R0, 0x2, P1 ;  /* 0x00000000155f7211 */ /* 0x000fe200008f16ff */
[----:B------:R-:W-:Y:S02]  /*156f0*/  IMAD.MOV.U32 R21, RZ, RZ, R24 ;  /* 0x000000ffff157224 */ /* 0x000fe400078e0018 */
[----:B------:R-:W-:Y:S02]  /*15700*/  IMAD.MOV.U32 R24, RZ, RZ, R28 ;  /* 0x000000ffff187224 */ /* 0x000fe400078e001c */
[----:B------:R-:W-:Y:S02]  /*15710*/  IMAD.MOV.U32 R4, RZ, RZ, R241 ;  /* 0x000000ffff047224 */ /* 0x000fe400078e00f1 */
[----:B---3--:R-:W-:Y:S02]  /*15720*/  IMAD.MOV.U32 R28, RZ, RZ, R3 ;  /* 0x000000ffff1c7224 */ /* 0x008fe400078e0003 */
[----:B------:R-:W3:Y:S04]  /*15730*/  LDL.LU R3, [R1+0x5038] ;  /* 0x0050380001037983 */ /* 0x000ee80000300800 */
[----:B------:R-:W2:Y:S04]  /*15740*/  LDL.LU R241, [R1+0x548] ;  /* 0x0005480001f17983 */ /* 0x000ea80000300800 */
[----:B------:R-:W2:Y:S04]  /*15750*/  LDL.LU R232, [R1+0x544] ;  /* 0x0005440001e87983 */ /* 0x000ea80000300800 */
[----:B------:R-:W2:Y:S01]  /*15760*/  LDL.LU R233, [R1+0x540] ;  /* 0x0005400001e97983 */ /* 0x000ea20000300800 */
[----:B------:R-:W-:-:S02]  /*15770*/  LEA R90, P4, R8, R6, 0x2 ;  /* 0x00000006085a7211 */ /* 0x000fc400078810ff */
[-C--:B------:R-:W-:Y:S02]  /*15780*/  LEA R88, P3, R9, R6.reuse, 0x2 ;  /* 0x0000000609587211 */ /* 0x080fe400078610ff */
[-C--:B------:R-:W-:Y:S02]  /*15790*/  LEA R86, P6, R10, R6.reuse, 0x2 ;  /* 0x000000060a567211 */ /* 0x080fe400078c10ff */
[-C--:B------:R-:W-:Y:S02]  /*157a0*/  LEA R84, P5, R11, R6.reuse, 0x2 ;  /* 0x000000060b547211 */ /* 0x080fe400078a10ff */
[-C--:B------:R-:W-:Y:S02]  /*157b0*/  LEA R82, P2, R12, R6.reuse, 0x2 ;  /* 0x000000060c527211 */ /* 0x080fe400078410ff */
[----:B------:R-:W-:Y:S02]  /*157c0*/  LEA R80, P1, R13, R6, 0x2 ;  /* 0x000000060d507211 */ /* 0x000fe400078210ff */
[----:B------:R-:W-:-:S02]  /*157d0*/  LEA.HI.X.SX32 R93, R7, R0, 0x2, P0 ;  /* 0x00000000075d7211 */ /* 0x000fc400000f16ff */
[----:B------:R-:W-:Y:S02]  /*157e0*/  LEA R78, P0, R14, R6, 0x2 ;  /* 0x000000060e4e7211 */ /* 0x000fe400078010ff */
[----:B------:R-:W-:Y:S02]  /*157f0*/  LEA.HI.X.SX32 R91, R8, R0, 0x2, P4 ;  /* 0x00000000085b7211 */ /* 0x000fe400020f16ff */
[----:B------:R-:W-:Y:S02]  /*15800*/  LEA R76, P4, R15, R6, 0x2 ;  /* 0x000000060f4c7211 */ /* 0x000fe400078810ff */
[-C--:B------:R-:W-:Y:S02]  /*15810*/  LEA.HI.X.SX32 R89, R9, R0.reuse, 0x2, P3 ;  /* 0x0000000009597211 */ /* 0x080fe400018f16ff */
[-C--:B------:R-:W-:Y:S02]  /*15820*/  LEA.HI.X.SX32 R87, R10, R0.reuse, 0x2, P6 ;  /* 0x000000000a577211 */ /* 0x080fe400030f16ff */
[----:B------:R-:W-:-:S02]  /*15830*/  LEA.HI.X.SX32 R85, R11, R0, 0x2, P5 ;  /* 0x000000000b557211 */ /* 0x000fc400028f16ff */
[-C--:B------:R-:W-:Y:S02]  /*15840*/  LEA.HI.X.SX32 R83, R12, R0.reuse, 0x2, P2 ;  /* 0x000000000c537211 */ /* 0x080fe400010f16ff */
[----:B------:R-:W-:Y:S02]  /*15850*/  LEA.HI.X.SX32 R81, R13, R0, 0x2, P1 ;  /* 0x000000000d517211 */ /* 0x000fe400008f16ff */
[-C--:B------:R-:W-:Y:S02]  /*15860*/  LEA R74, P3, R16, R6.reuse, 0x2 ;  /* 0x00000006104a7211 */ /* 0x080fe400078610ff */
[-C--:B------:R-:W-:Y:S02]  /*15870*/  LEA R72, P6, R17, R6.reuse, 0x2 ;  /* 0x0000000611487211 */ /* 0x080fe400078c10ff */
[-C--:B------:R-:W-:Y:S02]  /*15880*/  LEA R70, P5, R18, R6.reuse, 0x2 ;  /* 0x0000000612467211 */ /* 0x080fe400078a10ff */
[----:B------:R-:W-:-:S02]  /*15890*/  LEA R68, P2, R19, R6, 0x2 ;  /* 0x0000000613447211 */ /* 0x000fc400078410ff */
[----:B------:R-:W-:Y:S02]  /*158a0*/  LEA R66, P1, R20, R6, 0x2 ;  /* 0x0000000614427211 */ /* 0x000fe400078210ff */
[----:B------:R-:W-:Y:S02]  /*158b0*/  LEA.HI.X.SX32 R79, R14, R0, 0x2, P0 ;  /* 0x000000000e4f7211 */ /* 0x000fe400000f16ff */
[----:B------:R-:W-:Y:S01]  /*158c0*/  LEA R64, P0, R22, R6, 0x2 ;  /* 0x0000000616407211 */ /* 0x000fe200078010ff */
[----:B------:R-:W-:Y:S01]  /*158d0*/  IMAD.MOV.U32 R14, RZ, RZ, R34 ;  /* 0x000000ffff0e7224 */ /* 0x000fe200078e0022 */
[----:B------:R-:W-:Y:S01]  /*158e0*/  LEA.HI.X.SX32 R77, R15, R0, 0x2, P4 ;  /* 0x000000000f4d7211 */ /* 0x000fe200020f16ff */
[----:B------:R-:W-:Y:S01]  /*158f0*/  IMAD.MOV.U32 R34, RZ, RZ, R50 ;  /* 0x000000ffff227224 */ /* 0x000fe200078e0032 */
[----:B------:R-:W-:Y:S02]  /*15900*/  LEA R62, P4, R33, R6, 0x2 ;  /* 0x00000006213e7211 */ /* 0x000fe400078810ff */
[----:B------:R-:W-:-:S02]  /*15910*/  LEA.HI.X.SX32 R75, R16, R0, 0x2, P3 ;  /* 0x00000000104b7211 */ /* 0x000fc400018f16ff */
[-C--:B------:R-:W-:Y:S02]  /*15920*/  LEA.HI.X.SX32 R73, R17, R0.reuse, 0x2, P6 ;  /* 0x0000000011497211 */ /* 0x080fe400030f16ff */
[-C--:B------:R-:W-:Y:S02]  /*15930*/  LEA.HI.X.SX32 R71, R18, R0.reuse, 0x2, P5 ;  /* 0x0000000012477211 */ /* 0x080fe400028f16ff */
[-C--:B------:R-:W-:Y:S02]  /*15940*/  LEA.HI.X.SX32 R69, R19, R0.reuse, 0x2, P2 ;  /* 0x0000000013457211 */ /* 0x080fe400010f16ff */
[----:B------:R-:W-:Y:S02]  /*15950*/  LEA.HI.X.SX32 R67, R20, R0, 0x2, P1 ;  /* 0x0000000014437211 */ /* 0x000fe400008f16ff */
[-C--:B------:R-:W-:Y:S02]  /*15960*/  LEA R60, P3, R46, R6.reuse, 0x2 ;  /* 0x000000062e3c7211 */ /* 0x080fe400078610ff */
[----:B------:R-:W-:-:S02]  /*15970*/  LEA R58, P6, R45, R6, 0x2 ;  /* 0x000000062d3a7211 */ /* 0x000fc400078c10ff */
[-C--:B------:R-:W-:Y:S02]  /*15980*/  LEA R56, P5, R43, R6.reuse, 0x2 ;  /* 0x000000062b387211 */ /* 0x080fe400078a10ff */
[-C--:B------:R-:W-:Y:S02]  /*15990*/  LEA R54, P2, R24, R6.reuse, 0x2 ;  /* 0x0000000618367211 */ /* 0x080fe400078410ff */
[----:B------:R-:W-:Y:S02]  /*159a0*/  LEA R52, P1, R39, R6, 0x2 ;  /* 0x0000000627347211 */ /* 0x000fe400078210ff */
[----:B------:R-:W-:Y:S02]  /*159b0*/  LEA.HI.X.SX32 R65, R22, R0, 0x2, P0 ;  /* 0x0000000016417211 */ /* 0x000fe400000f16ff */
[----:B------:R-:W-:Y:S01]  /*159c0*/  LEA R50, P0, R26, R6, 0x2 ;  /* 0x000000061a327211 */ /* 0x000fe200078010ff */
[----:B------:R-:W-:Y:S01]  /*159d0*/  IMAD.MOV.U32 R15, RZ, RZ, R32 ;  /* 0x000000ffff0f7224 */ /* 0x000fe200078e0020 */
[-C--:B------:R-:W-:Y:S01]  /*159e0*/  LEA.HI.X.SX32 R63, R33, R0.reuse, 0x2, P4 ;  /* 0x00000000213f7211 */ /* 0x080fe200020f16ff */
[----:B------:R-:W-:Y:S01]  /*159f0*/  IMAD.MOV.U32 R13, RZ, RZ, R35 ;  /* 0x000000ffff0d7224 */ /* 0x000fe200078e0023 */
[-C--:B------:R-:W-:Y:S01]  /*15a00*/  LEA.HI.X.SX32 R61, R46, R0.reuse, 0x2, P3 ;  /* 0x000000002e3d7211 */ /* 0x080fe200018f16ff */
[----:B------:R-:W-:Y:S01]  /*15a10*/  IMAD.MOV.U32 R35, RZ, RZ, R51 ;  /* 0x000000ffff237224 */ /* 0x000fe200078e0033 */
[-C--:B------:R-:W-:Y:S01]  /*15a20*/  LEA.HI.X.SX32 R59, R45, R0.reuse, 0x2, P6 ;  /* 0x000000002d3b7211 */ /* 0x080fe200030f16ff */
[----:B------:R-:W-:Y:S01]  /*15a30*/  IMAD.MOV.U32 R32, RZ, RZ, R42 ;  /* 0x000000ffff207224 */ /* 0x000fe200078e002a */
[-C--:B------:R-:W-:Y:S01]  /*15a40*/  LEA.HI.X.SX32 R57, R43, R0.reuse, 0x2, P5 ;  /* 0x000000002b397211 */ /* 0x080fe200028f16ff */
[----:B----4-:R-:W-:Y:S01]  /*15a50*/  IMAD.MOV.U32 R33, RZ, RZ, R44 ;  /* 0x000000ffff217224 */ /* 0x010fe200078e002c */
[-C--:B------:R-:W-:Y:S01]  /*15a60*/  LEA.HI.X.SX32 R55, R24, R0.reuse, 0x2, P2 ;  /* 0x0000000018377211 */ /* 0x080fe200010f16ff */
[----:B------:R-:W-:Y:S01]  /*15a70*/  IMAD.MOV.U32 R11, RZ, RZ, R48 ;  /* 0x000000ffff0b7224 */ /* 0x000fe200078e0030 */
[----:B------:R-:W-:Y:S01]  /*15a80*/  LEA.HI.X.SX32 R53, R39, R0, 0x2, P1 ;  /* 0x0000000027357211 */ /* 0x000fe200008f16ff */
[----:B------:R-:W-:Y:S01]  /*15a90*/  IMAD.MOV.U32 R16, RZ, RZ, R38 ;  /* 0x000000ffff107224 */ /* 0x000fe200078e0026 */
[-C--:B------:R-:W-:Y:S01]  /*15aa0*/  LEA R48, P4, R28, R6.reuse, 0x2 ;  /* 0x000000061c307211 */ /* 0x080fe200078810ff */
[----:B------:R-:W-:Y:S01]  /*15ab0*/  IMAD.MOV.U32 R18, RZ, RZ, R40 ;  /* 0x000000ffff127224 */ /* 0x000fe200078e0028 */
[-C--:B------:R-:W-:Y:S01]  /*15ac0*/  LEA R46, P3, R30, R6.reuse, 0x2 ;  /* 0x000000061e2e7211 */ /* 0x080fe200078610ff */
[----:B------:R-:W-:Y:S01]  /*15ad0*/  IMAD.MOV.U32 R17, RZ, RZ, R21 ;  /* 0x000000ffff117224 */ /* 0x000fe200078e0015 */
[-C--:B------:R-:W-:Y:S01]  /*15ae0*/  LEA R44, P6, R31, R6.reuse, 0x2 ;  /* 0x000000061f2c7211 */ /* 0x080fe200078c10ff */
[----:B-----5:R-:W-:Y:S01]  /*15af0*/  IMAD.MOV.U32 R9, RZ, RZ, R49 ;  /* 0x000000ffff097224 */ /* 0x020fe200078e0031 */
[-C--:B------:R-:W-:Y:S01]  /*15b00*/  LEA R42, P5, R29, R6.reuse, 0x2 ;  /* 0x000000061d2a7211 */ /* 0x080fe200078a10ff */
[----:B------:R-:W-:Y:S01]  /*15b10*/  IMAD.MOV.U32 R7, RZ, RZ, R47 ;  /* 0x000000ffff077224 */ /* 0x000fe200078e002f */
[----:B------:R-:W-:-:S02]  /*15b20*/  LEA R40, P2, R27, R6, 0x2 ;  /* 0x000000061b287211 */ /* 0x000fc400078410ff */
        /* <DEDUP_REMOVED lines=14> */
[----:B------:R-:W-:Y:S01]  /*15c10*/  LEA.HI.X.SX32 R39, R25, R0, 0x2, P1 ;  /* 0x0000000019277211 */ /* 0x000fe200008f16ff */
[----:B------:R-:W-:Y:S01]  /*15c20*/  IMAD R235, R235, UR6, RZ ;  /* 0x00000006ebeb7c24 */ /* 0x000fe2000f8e02ff */
[-C--:B------:R-:W-:Y:S01]  /*15c30*/  LEA R34, P4, R14, R6.reuse, 0x2 ;  /* 0x000000060e227211 */ /* 0x080fe200078810ff */
[----:B------:R-:W-:Y:S01]  /*15c40*/  IMAD.MOV.U32 R246, RZ, RZ, R16 ;  /* 0x000000fffff67224 */ /* 0x000fe200078e0010 */
[-C--:B------:R-:W-:Y:S01]  /*15c50*/  LEA R32, P3, R17, R6.reuse, 0x2 ;  /* 0x0000000611207211 */ /* 0x080fe200078610ff */
[----:B------:R-:W-:Y:S01]  /*15c60*/  IMAD.MOV.U32 R234, RZ, RZ, R18 ;  /* 0x000000ffffea7224 */ /* 0x000fe200078e0012 */
[-C--:B------:R-:W-:Y:S01]  /*15c70*/  LEA R30, P6, R15, R6.reuse, 0x2 ;  /* 0x000000060f1e7211 */ /* 0x080fe200078c10ff */
[----:B------:R-:W-:Y:S01]  /*15c80*/  IMAD.MOV.U32 R243, RZ, RZ, R19 ;  /* 0x000000fffff37224 */ /* 0x000fe200078e0013 */
[-C--:B------:R-:W-:Y:S01]  /*15c90*/  LEA R28, P5, R13, R6.reuse, 0x2 ;  /* 0x000000060d1c7211 */ /* 0x080fe200078a10ff */
[----:B------:R-:W1:Y:S01]  /*15ca0*/  S2UR UR5, SR_CgaCtaId ;  /* 0x00000000000579c3 */ /* 0x000e620000008800 */
[-C--:B------:R-:W-:Y:S01]  /*15cb0*/  LEA R26, P2, R11, R6.reuse, 0x2 ;  /* 0x000000060b1a7211 */ /* 0x080fe200078410ff */
[----:B------:R-:W-:Y:S01]  /*15cc0*/  ULDC.64 UR6, c[0x0][0x210] ;  /* 0x0000840000067ab9 */ /* 0x000fe20000000a00 */
[----:B------:R-:W-:-:S02]  /*15cd0*/  LEA R24, P1, R9, R6, 0x2 ;  /* 0x0000000609187211 */ /* 0x000fc400078210ff */
[----:B------:R-:W-:Y:S02]  /*15ce0*/  LEA.HI.X.SX32 R37, R23, R0, 0x2, P0 ;  /* 0x0000000017257211 */ /* 0x000fe400000f16ff */
[----:B------:R-:W-:Y:S02]  /*15cf0*/  LEA R22, P0, R7, R6, 0x2 ;  /* 0x0000000607167211 */ /* 0x000fe400078010ff */
[-C--:B------:R-:W-:Y:S02]  /*15d00*/  LEA.HI.X.SX32 R35, R14, R0.reuse, 0x2, P4 ;  /* 0x000000000e237211 */ /* 0x080fe400020f16ff */
        /* <DEDUP_REMOVED lines=9> */
[-C--:B------:R-:W-:Y:S02]  /*15da0*/  LEA R10, P2, R20, R6.reuse, 0x2 ;  /* 0x00000006140a7211 */ /* 0x080fe400078410ff */
[----:B------:R-:W-:Y:S02]  /*15db0*/  LEA R8, P1, R21, R6, 0x2 ;  /* 0x0000000615087211 */ /* 0x000fe400078210ff */
[----:B------:R-:W-:Y:S02]  /*15dc0*/  LEA.HI.X.SX32 R23, R7, R0, 0x2, P0 ;  /* 0x0000000007177211 */ /* 0x000fe400000f16ff */
[----:B------:R-:W-:Y:S02]  /*15dd0*/  LEA R6, P0, R235, R6, 0x2 ;  /* 0x00000006eb067211 */ /* 0x000fe400078010ff */
[-C--:B------:R-:W-:Y:S02]  /*15de0*/  LEA.HI.X.SX32 R19, R251, R0.reuse, 0x2, P4 ;  /* 0x00000000fb137211 */ /* 0x080fe400020f16ff */
[-C--:B------:R-:W-:Y:S01]  /*15df0*/  LEA.HI.X.SX32 R17, R252, R0.reuse, 0x2, P3 ;  /* 0x00000000fc117211 */ /* 0x080fe200018f16ff */
[----:B------:R-:W-:Y:S01]  /*15e00*/  UMOV UR4, 0x400 ;  /* 0x0000040000047882 */ /* 0x000fe20000000000 */
[----:B------:R-:W-:-:S02]  /*15e10*/  LEA.HI.X.SX32 R15, R250, R0, 0x2, P6 ;  /* 0x00000000fa0f7211 */ /* 0x000fc400030f16ff */
[-C--:B------:R-:W-:Y:S02]  /*15e20*/  LEA.HI.X.SX32 R13, R249, R0.reuse, 0x2, P5 ;  /* 0x00000000f90d7211 */ /* 0x080fe400028f16ff */
[-C--:B------:R-:W-:Y:S01]  /*15e30*/  LEA.HI.X.SX32 R11, R20, R0.reuse, 0x2, P2 ;  /* 0x00000000140b7211 */ /* 0x080fe200010f16ff */
[----:B------:R-:W4:Y:S01]  /*15e40*/  LDC R249, c[0x0][0x230] ;  /* 0x00008c00fff97b82 */ /* 0x000f220000000800 */
[-C--:B------:R-:W-:Y:S02]  /*15e50*/  LEA.HI.X.SX32 R9, R21, R0.reuse, 0x2, P1 ;  /* 0x0000000015097211 */ /* 0x080fe400008f16ff */
[----:B------:R-:W-:-:S05]  /*15e60*/  LEA.HI.X.SX32 R7, R235, R0, 0x2, P0 ;  /* 0x00000000eb077211 */ /* 0x000fca00000f16ff */
[----:B------:R-:W5:Y:S08]  /*15e70*/  LDC R20, c[0x0][0x230] ;  /* 0x00008c00ff147b82 */ /* 0x000f700000000800 */
[----:B------:R-:W4:Y:S01]  /*15e80*/  LDC R21, c[0x0][0x230] ;  /* 0x00008c00ff157b82 */ /* 0x000f220000000800 */
[----:B------:R-:W-:Y:S01]  /*15e90*/  ISETP.GE.U32.AND P1, PT, R246, 0x7fffff90, PT ;  /* 0x7fffff90f600780c */ /* 0x000fe20003f26070 */
[----:B-1----:R-:W-:Y:S01]  /*15ea0*/  ULEA UR4, UR5, UR4, 0x18 ;  /* 0x0000000405047291 */ /* 0x002fe2000f8ec03f */
[----:B------:R-:W-:-:S02]  /*15eb0*/  ULDC.64 UR32, c[0x0][0x208] ;  /* 0x0000820000207ab9 */ /* 0x000fc40000000a00 */
[----:B------:R-:W-:-:S03]  /*15ec0*/  ULDC UR5, c[0x0][0x230] ;  /* 0x00008c0000057ab9 */ /* 0x000fc60000000800 */
[----:B------:R-:W1:Y:S01]  /*15ed0*/  LDC R250, c[0x0][0x230] ;  /* 0x00008c00fffa7b82 */ /* 0x000e620000000800 */
[----:B-----5:R-:W-:-:S07]  /*15ee0*/  VIADD R20, R20, 0xffffffff ;  /* 0xffffffff14147836 */ /* 0x020fce0000000000 */
[----:B------:R-:W5:Y:S01]  /*15ef0*/  LDC R251, c[0x0][0x230] ;  /* 0x00008c00fffb7b82 */ /* 0x000f620000000800 */
[----:B------:R-:W-:Y:S01]  /*15f00*/  ISETP.GE.U32.AND P3, PT, R20, 0x7fffffc0, PT ;  /* 0x7fffffc01400780c */ /* 0x000fe20003f66070 */
[----:B----4-:R-:W-:-:S06]  /*15f10*/  VIADD R21, R21, 0xfffffffb ;  /* 0xfffffffb15157836 */ /* 0x010fcc0000000000 */
[----:B------:R-:W4:Y:S01]  /*15f20*/  LDC R252, c[0x0][0x230] ;  /* 0x00008c00fffc7b82 */ /* 0x000f220000000800 */
[----:B------:R-:W-:Y:S01]  /*15f30*/  ISETP.GE.U32.AND P2, PT, R21, 0x7fffffbc, PT ;  /* 0x7fffffbc1500780c */ /* 0x000fe20003f46070 */
[-C--:B---3--:R-:W-:Y:S02]  /*15f40*/  IMAD R0, R243, R3.reuse, RZ ;  /* 0x00000003f3007224 */ /* 0x088fe400078e02ff */
[-C--:B------:R-:W-:Y:S02]  /*15f50*/  IMAD R2, R238, R3.reuse, RZ ;  /* 0x00000003ee027224 */ /* 0x080fe400078e02ff */
[-C--:B------:R-:W-:Y:S02]  /*15f60*/  IMAD R5, R5, R3.reuse, RZ ;  /* 0x0000000305057224 */ /* 0x080fe400078e02ff */
[-C--:B------:R-:W-:Y:S02]  /*15f70*/  IMAD R4, R4, R3.reuse, RZ ;  /* 0x0000000304047224 */ /* 0x080fe400078e02ff */
[----:B------:R-:W-:-:S02]  /*15f80*/  IMAD R239, R234, R3, RZ ;  /* 0x00000003eaef7224 */ /* 0x000fc400078e02ff */
[-C--:B--2---:R-:W-:Y:S02]  /*15f90*/  IMAD R241, R241, R3.reuse, RZ ;  /* 0x00000003f1f17224 */ /* 0x084fe400078e02ff */
[-C--:B------:R-:W-:Y:S02]  /*15fa0*/  IMAD R243, R232, R3.reuse, RZ ;  /* 0x00000003e8f37224 */ /* 0x080fe400078e02ff */
[----:B------:R-:W-:Y:S02]  /*15fb0*/  IMAD R3, R233, R3, RZ ;  /* 0x00000003e9037224 */ /* 0x000fe400078e02ff */
[----:B------:R-:W2:Y:S01]  /*15fc0*/  LDC R233, c[0x0][0x230] ;  /* 0x00008c00ffe97b82 */ /* 0x000ea20000000800 */
[----:B------:R-:W-:Y:S02]  /*15fd0*/  LEA R20, P4, R2, UR6, 0x2 ;  /* 0x0000000602147c11 */ /* 0x000fe4000f8810ff */
[----:B------:R-:W-:Y:S01]  /*15fe0*/  LEA R246, P0, R0, UR6, 0x2 ;  /* 0x0000000600f67c11 */ /* 0x000fe2000f8010ff */
[----:B--2---:R-:W-:-:S02]  /*15ff0*/  VIADD R237, R233, 0xfffffff7 ;  /* 0xfffffff7e9ed7836 */ /* 0x004fc40000000000 */
[----:B------:R-:W2:Y:S01]  /*16000*/  S2R R233, SR_TID.X ;  /* 0x0000000000e97919 */ /* 0x000ea20000002100 */
[----:B------:R-:W-:Y:S02]  /*16010*/  LEA R234, P5, R5, UR6, 0x2 ;  /* 0x0000000605ea7c11 */ /* 0x000fe4000f8a10ff */
[----:B------:R-:W-:Y:S02]  /*16020*/  LEA.HI.X.SX32 R21, R2, UR7, 0x2, P4 ;  /* 0x0000000702157c11 */ /* 0x000fe4000a0f16ff */
[----:B------:R-:W-:Y:S02]  /*16030*/  LEA.HI.X.SX32 R247, R0, UR7, 0x2, P0 ;  /* 0x0000000700f77c11 */ /* 0x000fe400080f16ff */
[----:B------:R-:W-:Y:S02]  /*16040*/  LEA R238, P4, R239, UR6, 0x2 ;  /* 0x00000006efee7c11 */ /* 0x000fe4000f8810ff */
[----:B------:R-:W-:Y:S02]  /*16050*/  LEA R236, P0, R4, UR6, 0x2 ;  /* 0x0000000604ec7c11 */ /* 0x000fe4000f8010ff */
[----:B------:R-:W-:Y:S01]  /*16060*/  LEA.HI.X.SX32 R235, R5, UR7, 0x2, P5 ;  /* 0x0000000705eb7c11 */ /* 0x000fe2000a8f16ff */
[----:B------:R-:W-:Y:S01]  /*16070*/  VIADD R0, R244, 0xfffffff3 ;  /* 0xfffffff3f4007836 */ /* 0x000fe20000000000 */
[----:B------:R-:W-:Y:S01]  /*16080*/  ISETP.GE.U32.AND P5, PT, R237, 0x7fffffb8, PT ;  /* 0x7fffffb8ed00780c */ /* 0x000fe20003fa6070 */
[----:B------:R-:W3:Y:S01]  /*16090*/  LDC R5, c[0x0][0x230] ;  /* 0x00008c00ff057b82 */ /* 0x000ee20000000800 */
[----:B------:R-:W-:-:S02]  /*160a0*/  LEA.HI.X.SX32 R239, R239, UR7, 0x2, P4 ;  /* 0x00000007efef7c11 */ /* 0x000fc4000a0f16ff */
[----:B------:R-:W-:Y:S02]  /*160b0*/  LEA.HI.X.SX32 R237, R4, UR7, 0x2, P0 ;  /* 0x0000000704ed7c11 */ /* 0x000fe400080f16ff */
[----:B------:R-:W-:Y:S02]  /*160c0*/  LEA R242, P4, R243, UR6, 0x2 ;  /* 0x00000006f3f27c11 */ /* 0x000fe4000f8810ff */
[----:B------:R-:W-:Y:S02]  /*160d0*/  LEA R240, P0, R241, UR6, 0x2 ;  /* 0x00000006f1f07c11 */ /* 0x000fe4000f8010ff */
[----:B--2---:R-:W-:Y:S01]  /*160e0*/  LOP3.LUT R233, R233, 0x3f, RZ, 0xc0, !PT ;  /* 0x0000003fe9e97812 */ /* 0x004fe200078ec0ff */
[----:B------:R-:W-:Y:S01]  /*160f0*/  IMAD.SHL.U32 R2, R248, 0x4, RZ ;  /* 0x00000004f8027824 */ /* 0x000fe200078e00ff */
[----:B------:R-:W-:Y:S01]  /*16100*/  LEA.HI.X.SX32 R243, R243, UR7, 0x2, P4 ;  /* 0x00000007f3f37c11 */ /* 0x000fe2000a0f16ff */
[----:B------:R-:W2:Y:S01]  /*16110*/  LDC R4, c[0x0][0x230] ;  /* 0x00008c00ff047b82 */ /* 0x000ea20000000800 */
[----:B------:R-:W-:-:S02]  /*16120*/  LEA.HI.X.SX32 R241, R241, UR7, 0x2, P0 ;  /* 0x00000007f1f17c11 */ /* 0x000fc400080f16ff */
[----:B------:R-:W-:Y:S01]  /*16130*/  ISETP.GE.U32.AND P4, PT, R0, 0x7fffffb4, PT ;  /* 0x7fffffb40000780c */ /* 0x000fe20003f86070 */
[----:B------:R-:W-:Y:S01]  /*16140*/  VIADD R0, R245, 0xffffffef ;  /* 0xffffffeff5007836 */ /* 0x000fe20000000000 */
[----:B------:R-:W-:Y:S01]  /*16150*/  LEA R244, P0, R3, UR6, 0x2 ;  /* 0x0000000603f47c11 */ /* 0x000fe2000f8010ff */
[----:B------:R-:W-:-:S03]  /*16160*/  IMAD.SHL.U32 R214, R233, 0x4, RZ ;  /* 0x00000004e9d67824 */ /* 0x000fc600078e00ff */
[----:B------:R-:W-:Y:S02]  /*16170*/  LEA.HI.X.SX32 R245, R3, UR7, 0x2, P0 ;  /* 0x0000000703f57c11 */ /* 0x000fe400080f16ff */
[----:B------:R-:W-:Y:S01]  /*16180*/  ISETP.GE.U32.AND P0, PT, R0, 0x7fffffb0, PT ;  /* 0x7fffffb00000780c */ /* 0x000fe20003f06070 */
[----:B------:R-:W-:Y:S02]  /*16190*/  VIADD R0, R214, UR4 ;  /* 0x00000004d6007c36 */ /* 0x000fe40008000000 */
[----:B------:R-:W-:Y:S02]  /*161a0*/  VIADD R3, R249, 0xffffffeb ;  /* 0xffffffebf9037836 */ /* 0x000fe40000000000 */
[C---:B------:R-:W-:Y:S01]  /*161b0*/  IMAD.WIDE R230, R2.reuse, 0x4, R246 ;  /* 0x0000000402e67825 */ /* 0x040fe200078e02f6 */
[----:B------:R-:W-:Y:S01]  /*161c0*/  @!PT LDS RZ, [RZ] ;  /* 0x00000000fffff984 */ /* 0x000fe20000000800 */
[----:B------:R-:W-:Y:S01]  /*161d0*/  @!PT LDS RZ, [RZ] ;  /* 0x00000000fffff984 */ /* 0x000fe20000000800 */
[----:B------:R-:W-:Y:S01]  /*161e0*/  @!PT LDS RZ, [RZ] ;  /* 0x00000000fffff984 */ /* 0x000fe20000000800 */
[----:B------:R-:W-:Y:S01]  /*161f0*/  LDGSTS.E [R0], desc[UR32][R246.64], !P3 ;  /* 0x00000000f6007fae */ /* 0x000fe2000d921860 */
[----:B------:R-:W5:Y:S03]  /*16200*/  LDC R249, c[0x0][0x230] ;  /* 0x00008c00fff97b82 */ /* 0x000f660000000800 */
[----:B------:R-:W-:Y:S04]  /*16210*/  LDGSTS.E [R0+0x100], desc[UR32][R20.64], !P3 ;  /* 0x0010000014007fae */ /* 0x000fe8000d921860 */
[----:B------:R-:W-:Y:S01]  /*16220*/  LDGSTS.E [R0+0x200], desc[UR32][R234.64], !P3 ;  /* 0x00200000ea007fae */ /* 0x000fe2000d921860 */
[----:B------:R-:W-:-:S03]  /*16230*/  IMAD.WIDE R228, R2, 0x4, R20 ;  /* 0x0000000402e47825 */ /* 0x000fc600078e0214 */
        /* <DEDUP_REMOVED lines=9> */
[----:B------:R-:W-:Y:S01]  /*162d0*/  ISETP.GE.U32.AND P3, PT, R3, 0x7fffffac, PT ;  /* 0x7fffffac0300780c */ /* 0x000fe20003f66070 */
[----:B------:R-:W-:Y:S02]  /*162e0*/  IMAD.SHL.U32 R3, R248, 0x8, RZ ;  /* 0x00000008f8037824 */ /* 0x000fe400078e00ff */
[----:B------:R1:W-:Y:S01]  /*162f0*/  LDGSTS.E [R0+0x2000], desc[UR32][R230.64], !P2 ;  /* 0x02000000e6007fae */ /* 0x0003e2000d121860 */
[----:B------:R-:W-:-:S03]  /*16300*/  IMAD.WIDE R218, R2, 0x4, R242 ;  /* 0x0000000402da7825 */ /* 0x000fc600078e02f2 */
[----:B------:R4:W-:Y:S01]  /*16310*/  LDGSTS.E [R0+0x2100], desc[UR32][R228.64], !P2 ;  /* 0x02100000e4007fae */ /* 0x0009e2000d121860 */
[----:B------:R-:W-:-:S03]  /*16320*/  IMAD.WIDE R216, R2, 0x4, R244 ;  /* 0x0000000402d87825 */ /* 0x000fc600078e02f4 */
[----:B------:R1:W-:Y:S04]  /*16330*/  STL.64 [R1+0x11b0], R230 ;  /* 0x0011b0e601007387 */ /* 0x0003e80000100a00 */
[----:B------:R3:W-:Y:S04]  /*16340*/  LDGSTS.E [R0+0x2200], desc[UR32][R226.64], !P2 ;  /* 0x02200000e2007fae */ /* 0x0007e8000d121860 */
[----:B------:R4:W-:Y:S04]  /*16350*/  STL.64 [R1+0x11a8], R228 ;  /* 0x0011a8e401007387 */ /* 0x0009e80000100a00 */
[----:B------:R2:W-:Y:S01]  /*16360*/  LDGSTS.E [R0+0x2300], desc[UR32][R224.64], !P2 ;  /* 0x02300000e0007fae */ /* 0x0005e2000d121860 */
[----:B-1----:R-:W-:-:S03]  /*16370*/  IMAD.WIDE R230, R3, 0x4, R246 ;  /* 0x0000000403e67825 */ /* 0x002fc600078e02f6 */
[----:B------:R3:W-:Y:S04]  /*16380*/  STL.64 [R1+0x11a0], R226 ;  /* 0x0011a0e201007387 */ /* 0x0007e80000100a00 */
[----:B------:R1:W-:Y:S01]  /*16390*/  LDGSTS.E [R0+0x2400], desc[UR32][R222.64], !P2 ;  /* 0x02400000de007fae */ /* 0x0003e2000d121860 */
[----:B----4-:R-:W-:-:S03]  /*163a0*/  IMAD.WIDE R228, R3, 0x4, R20 ;  /* 0x0000000403e47825 */ /* 0x010fc600078e0214 */
[----:B------:R2:W-:Y:S04]  /*163b0*/  STL.64 [R1+0x1198], R224 ;  /* 0x001198e001007387 */ /* 0x0005e80000100a00 */
[----:B------:R4:W-:Y:S01]  /*163c0*/  LDGSTS.E [R0+0x2500], desc[UR32][R220.64], !P2 ;  /* 0x02500000dc007fae */ /* 0x0009e2000d121860 */
[----:B---3--:R-:W-:-:S03]  /*163d0*/  IMAD.WIDE R226, R3, 0x4, R234 ;  /* 0x0000000403e27825 */ /* 0x008fc600078e02ea */
[----:B------:R1:W-:Y:S04]  /*163e0*/  STL.64 [R1+0x1190], R222 ;  /* 0x001190de01007387 */ /* 0x0003e80000100a00 */
[----:B------:R3:W-:Y:S01]  /*163f0*/  LDGSTS.E [R0+0x2600], desc[UR32][R218.64], !P2 ;  /* 0x02600000da007fae */ /* 0x0007e2000d121860 */
[----:B--2---:R-:W-:-:S03]  /*16400*/  IMAD.WIDE R224, R3, 0x4, R236 ;  /* 0x0000000403e07825 */ /* 0x004fc600078e02ec */
[----:B------:R4:W-:Y:S04]  /*16410*/  STL.64 [R1+0x1188], R220 ;  /* 0x001188dc01007387 */ /* 0x0009e80000100a00 */
[----:B------:R2:W-:Y:S01]  /*16420*/  LDGSTS.E [R0+0x2700], desc[UR32][R216.64], !P2 ;  /* 0x02700000d8007fae */ /* 0x0005e2000d121860 */
[----:B-1----:R-:W-:-:S03]  /*16430*/  IMAD.WIDE R222, R3, 0x4, R238 ;  /* 0x0000000403de7825 */ /* 0x002fc600078e02ee */
[----:B------:R3:W-:Y:S01]  /*16440*/  STL.64 [R1+0x1180], R218 ;  /* 0x001180da01007387 */ /* 0x0007e20000100a00 */
[----:B------:R-:W-:Y:S02]  /*16450*/  VIADD R2, R5, 0xffffffe3 ;  /* 0xffffffe305027836 */ /* 0x000fe40000000000 */
[----:B------:R-:W1:Y:S01]  /*16460*/  LDC R5, c[0x0][0x230] ;  /* 0x00008c00ff057b82 */ /* 0x000e620000000800 */
[C---:B----4-:R-:W-:Y:S01]  /*16470*/  IMAD.WIDE R220, R3.reuse, 0x4, R240 ;  /* 0x0000000403dc7825 */ /* 0x050fe200078e02f0 */
[----:B------:R4:W-:Y:S04]  /*16480*/  LDGSTS.E [R0+0x4000], desc[UR32][R230.64], !P5 ;  /* 0x04000000e6007fae */ /* 0x0009e8000e921860 */
[----:B------:R2:W-:Y:S01]  /*16490*/  STL.64 [R1+0x1178], R216 ;  /* 0x001178d801007387 */ /* 0x0005e20000100a00 */
[----:B---3--:R-:W-:-:S03]  /*164a0*/  IMAD.WIDE R218, R3, 0x4, R242 ;  /* 0x0000000403da7825 */ /* 0x008fc600078e02f2 */
[----:B------:R3:W-:Y:S04]  /*164b0*/  LDGSTS.E [R0+0x4100], desc[UR32][R228.64], !P5 ;  /* 0x04100000e4007fae */ /* 0x0007e8000e921860 */
[----:B------:R5:W-:Y:S01]  /*164c0*/  LDGSTS.E [R0+0x4200], desc[UR32][R226.64], !P5 ;  /* 0x04200000e2007fae */ /* 0x000be2000e921860 */
[----:B--2---:R-:W-:-:S03]  /*164d0*/  IMAD.WIDE R216, R3, 0x4, R244 ;  /* 0x0000000403d87825 */ /* 0x004fc600078e02f4 */
[----:B------:R2:W-:Y:S04]  /*164e0*/  LDGSTS.E [R0+0x4300], desc[UR32][R224.64], !P5 ;  /* 0x04300000e0007fae */ /* 0x0005e8000e921860 */
[----:B------:R2:W-:Y:S04]  /*164f0*/  LDGSTS.E [R0+0x4400], desc[UR32][R222.64], !P5 ;  /* 0x04400000de007fae */ /* 0x0005e8000e921860 */
[----:B------:R1:W-:Y:S04]  /*16500*/  LDGSTS.E [R0+0x4500], desc[UR32][R220.64], !P5 ;  /* 0x04500000dc007fae */ /* 0x0003e8000e921860 */
[----:B------:R1:W-:Y:S04]  /*16510*/  LDGSTS.E [R0+0x4600], desc[UR32][R218.64], !P5 ;  /* 0x04600000da007fae */ /* 0x0003e8000e921860 */
[----:B------:R1:W-:Y:S01]  /*16520*/  LDGSTS.E [R0+0x4700], desc[UR32][R216.64], !P5 ;  /* 0x04700000d8007fae */ /* 0x0003e2000e921860 */
[----:B------:R-:W-:Y:S01]  /*16530*/  ISETP.GE.U32.AND P5, PT, R2, 0x7fffffa4, PT ;  /* 0x7fffffa40200780c */ /* 0x000fe20003fa6070 */
[----:B------:R-:W-:-:S02]  /*16540*/  IMAD R2, R248, 0xc, RZ ;  /* 0x0000000cf8027824 */ /* 0x000fc400078e02ff */
[----:B------:R4:W-:Y:S04]  /*16550*/  STL.64 [R1+0x10b0], R230 ;  /* 0x0010b0e601007387 */ /* 0x0009e80000100a00 */
[----:B------:R3:W-:Y:S01]  /*16560*/  STL.64 [R1+0x10a8], R228 ;  /* 0x0010a8e401007387 */ /* 0x0007e20000100a00 */
[----:B------:R-:W-:-:S03]  /*16570*/  IMAD.SHL.U32 R3, R248, 0x10, RZ ;  /* 0x00000010f8037824 */ /* 0x000fc600078e00ff */
[----:B------:R5:W-:Y:S01]  /*16580*/  STL.64 [R1+0x10a0], R226 ;  /* 0x0010a0e201007387 */ /* 0x000be20000100a00 */
[----:B----4-:R-:W-:-:S03]  /*16590*/  IMAD.WIDE R230, R2, 0x4, R246 ;  /* 0x0000000402e67825 */ /* 0x010fc600078e02f6 */
[----:B------:R2:W-:Y:S01]  /*165a0*/  STL.64 [R1+0x1098], R224 ;  /* 0x001098e001007387 */ /* 0x0005e20000100a00 */
[----:B---3--:R-:W-:-:S03]  /*165b0*/  IMAD.WIDE R228, R2, 0x4, R20 ;  /* 0x0000000402e47825 */ /* 0x008fc600078e0214 */
[----:B------:R3:W-:Y:S01]  /*165c0*/  STL.64 [R1+0x1090], R222 ;  /* 0x001090de01007387 */ /* 0x0007e20000100a00 */
[----:B-----5:R-:W-:-:S03]  /*165d0*/  IMAD.WIDE R226, R2, 0x4, R234 ;  /* 0x0000000402e27825 */ /* 0x020fc600078e02ea */
[----:B------:R1:W-:Y:S01]  /*165e0*/  STL.64 [R1+0x1088], R220 ;  /* 0x001088dc01007387 */ /* 0x0003e20000100a00 */
[----:B--2---:R-:W-:-:S03]  /*165f0*/  IMAD.WIDE R224, R2, 0x4, R236 ;  /* 0x0000000402e07825 */ /* 0x004fc600078e02ec */
[----:B------:R2:W-:Y:S01]  /*16600*/  STL.64 [R1+0x1080], R218 ;  /* 0x001080da01007387 */ /* 0x0005e20000100a00 */
[----:B---3--:R-:W-:-:S03]  /*16610*/  IMAD.WIDE R222, R2, 0x4, R238 ;  /* 0x0000000402de7825 */ /* 0x008fc600078e02ee */
[----:B------:R3:W-:Y:S01]  /*16620*/  LDGSTS.E [R0+0x6000], desc[UR32][R230.64], !P4 ;  /* 0x06000000e6007fae */ /* 0x0007e2000e121860 */
[----:B-1----:R-:W-:-:S03]  /*16630*/  IMAD.WIDE R220, R2, 0x4, R240 ;  /* 0x0000000402dc7825 */ /* 0x002fc600078e02f0 */
[----:B------:R1:W-:Y:S01]  /*16640*/  STL.64 [R1+0x1078], R216 ;  /* 0x001078d801007387 */ /* 0x0003e20000100a00 */
[----:B--2---:R-:W-:-:S03]  /*16650*/  IMAD.WIDE R218, R2, 0x4, R242 ;  /* 0x0000000402da7825 */ /* 0x004fc600078e02f2 */
[----:B------:R2:W-:Y:S04]  /*16660*/  LDGSTS.E [R0+0x6100], desc[UR32][R228.64], !P4 ;  /* 0x06100000e4007fae */ /* 0x0005e8000e121860 */
[----:B------:R3:W-:Y:S01]  /*16670*/  STL.64 [R1+0xfb0], R230 ;  /* 0x000fb0e601007387 */ /* 0x0007e20000100a00 */
[----:B-1----:R-:W-:-:S03]  /*16680*/  IMAD.WIDE R216, R2, 0x4, R244 ;  /* 0x0000000402d87825 */ /* 0x002fc600078e02f4 */
[----:B------:R1:W-:Y:S04]  /*16690*/  LDGSTS.E [R0+0x6200], desc[UR32][R226.64], !P4 ;  /* 0x06200000e2007fae */ /* 0x0003e8000e121860 */
[----:B------:R2:W-:Y:S01]  /*166a0*/  STL.64 [R1+0xfa8], R228 ;  /* 0x000fa8e401007387 */ /* 0x0005e20000100a00 */
[----:B------:R-:W-:-:S03]  /*166b0*/  VIADD R4, R4, 0xffffffe7 ;  /* 0xffffffe704047836 */ /* 0x000fc60000000000 */
        /* <DEDUP_REMOVED lines=14> */
[----:B------:R1:W-:Y:S01]  /*167a0*/  STL.64 [R1+0xf80], R218 ;  /* 0x000f80da01007387 */ /* 0x0003e20000100a00 */
[----:B------:R-:W-:Y:S01]  /*167b0*/  ISETP.GE.U32.AND P2, PT, R4, 0x7fffffa8, PT ;  /* 0x7fffffa80400780c */ /* 0x000fe20003f46070 */
[C---:B--2---:R-:W-:Y:S02]  /*167c0*/  IMAD.WIDE R220, R3.reuse, 0x4, R240 ;  /* 0x0000000403dc7825 */ /* 0x044fe400078e02f0 */
[----:B------:R2:W-:Y:S04]  /*167d0*/  LDGSTS.E [R0+0x8000], desc[UR32][R230.64], !P0 ;  /* 0x08000000e6007fae */ /* 0x0005e8000c121860 */
[----:B------:R4:W-:Y:S01]  /*167e0*/  STL.64 [R1+0xf78], R216 ;  /* 0x000f78d801007387 */ /* 0x0009e20000100a00 */
[----:B------:R-:W-:Y:S02]  /*167f0*/  VIADD R2, R250, 0xffffffdb ;  /* 0xffffffdbfa027836 */ /* 0x000fe40000000000 */
[----:B-1----:R-:W-:Y:S01]  /*16800*/  IMAD.WIDE R218, R3, 0x4, R242 ;  /* 0x0000000403da7825 */ /* 0x002fe200078e02f2 */
[----:B------:R1:W-:Y:S01]  /*16810*/  LDGSTS.E [R0+0x8100], desc[UR32][R228.64], !P0 ;  /* 0x08100000e4007fae */ /* 0x0003e2000c121860 */
[----:B------:R-:W3:Y:S03]  /*16820*/  LDC R250, c[0x0][0x230] ;  /* 0x00008c00fffa7b82 */ /* 0x000ee60000000800 */
[----:B------:R5:W-:Y:S01]  /*16830*/  LDGSTS.E [R0+0x8200], desc[UR32][R226.64], !P0 ;  /* 0x08200000e2007fae */ /* 0x000be2000c121860 */
[----:B------:R-:W-:-:S02]  /*16840*/  VIADD R4, R249, 0xffffffdf ;  /* 0xffffffdff9047836 */ /* 0x000fc40000000000 */
[----:B----4-:R-:W-:Y:S01]  /*16850*/  IMAD.WIDE R216, R3, 0x4, R244 ;  /* 0x0000000403d87825 */ /* 0x010fe200078e02f4 */
[----:B------:R4:W-:Y:S01]  /*16860*/  LDGSTS.E [R0+0x8300], desc[UR32][R224.64], !P0 ;  /* 0x08300000e0007fae */ /* 0x0009e2000c121860 */
[----:B------:R-:W3:Y:S03]  /*16870*/  LDC R249, c[0x0][0x230] ;  /* 0x00008c00fff97b82 */ /* 0x000ee60000000800 */
        /* <DEDUP_REMOVED lines=8> */
[----:B------:R-:W-:-:S03]  /*16900*/  IMAD R3, R248, 0x18, RZ ;  /* 0x00000018f8037824 */ /* 0x000fc600078e02ff */
[----:B------:R5:W-:Y:S01]  /*16910*/  STL.64 [R1+0xea0], R226 ;  /* 0x000ea0e201007387 */ /* 0x000be20000100a00 */
[----:B--2---:R-:W-:-:S03]  /*16920*/  IMAD.WIDE R230, R2, 0x4, R246 ;  /* 0x0000000402e67825 */ /* 0x004fc600078e02f6 */
[----:B------:R4:W-:Y:S01]  /*16930*/  STL.64 [R1+0xe98], R224 ;  /* 0x000e98e001007387 */ /* 0x0009e20000100a00 */
[----:B-1----:R-:W-:-:S03]  /*16940*/  IMAD.WIDE R228, R2, 0x4, R20 ;  /* 0x0000000402e47825 */ /* 0x002fc600078e0214 */
[----:B------:R1:W-:Y:S01]  /*16950*/  STL.64 [R1+0xe90], R222 ;  /* 0x000e90de01007387 */ /* 0x0003e20000100a00 */
[----:B-----5:R-:W-:-:S03]  /*16960*/  IMAD.WIDE R226, R2, 0x4, R234 ;  /* 0x0000000402e27825 */ /* 0x020fc600078e02ea */
[----:B------:R2:W-:Y:S01]  /*16970*/  STL.64 [R1+0xe88], R220 ;  /* 0x000e88dc01007387 */ /* 0x0005e20000100a00 */
[----:B------:R-:W-:Y:S01]  /*16980*/  ISETP.GE.U32.AND P4, PT, R4, 0x7fffffa0, PT ;  /* 0x7fffffa00400780c */ /* 0x000fe20003f86070 */
[C---:B----4-:R-:W-:Y:S02]  /*16990*/  IMAD.WIDE R224, R2.reuse, 0x4, R236 ;  /* 0x0000000402e07825 */ /* 0x050fe400078e02ec */
[----:B------:R4:W-:Y:S02]  /*169a0*/  STL.64 [R1+0xe80], R218 ;  /* 0x000e80da01007387 */ /* 0x0009e40000100a00 */
[C---:B-1----:R-:W-:Y:S02]  /*169b0*/  IMAD.WIDE R222, R2.reuse, 0x4, R238 ;  /* 0x0000000402de7825 */ /* 0x042fe400078e02ee */
[----:B------:R1:W-:Y:S02]  /*169c0*/  LDGSTS.E [R0+0xa000], desc[UR32][R230.64], !P3 ;  /* 0x0a000000e6007fae */ /* 0x0003e4000d921860 */
[----:B--2---:R-:W-:-:S02]  /*169d0*/  IMAD.WIDE R220, R2, 0x4, R240 ;  /* 0x0000000402dc7825 */ /* 0x004fc400078e02f0 */
[----:B------:R3:W-:Y:S02]  /*169e0*/  STL.64 [R1+0xe78], R216 ;  /* 0x000e78d801007387 */ /* 0x0007e40000100a00 */
[----:B------:R-:W-:Y:S02]  /*169f0*/  VIADD R4, R5, 0xffffffd7 ;  /* 0xffffffd705047836 */ /* 0x000fe40000000000 */
[----:B------:R2:W-:Y:S01]  /*16a00*/  LDGSTS.E [R0+0xa100], desc[UR32][R228.64], !P3 ;  /* 0x0a100000e4007fae */ /* 0x0005e2000d921860 */
[C---:B----4-:R-:W-:Y:S01]  /*16a10*/  IMAD.WIDE R218, R2.reuse, 0x4, R242 ;  /* 0x0000000402da7825 */ /* 0x050fe200078e02f2 */
[----:B------:R-:W4:Y:S02]  /*16a20*/  LDC R5, c[0x0][0x230] ;  /* 0x00008c00ff057b82 */ /* 0x000f240000000800 */
[----:B------:R1:W-:Y:S01]  /*16a30*/  STL.64 [R1+0xdb0], R230 ;  /* 0x000db0e601007387 */ /* 0x0003e20000100a00 */
[----:B---3--:R-:W-:-:S03]  /*16a40*/  IMAD.WIDE R216, R2, 0x4, R244 ;  /* 0x0000000402d87825 */ /* 0x008fc600078e02f4 */
[----:B------:R3:W-:Y:S04]  /*16a50*/  LDGSTS.E [R0+0xa200], desc[UR32][R226.64], !P3 ;  /* 0x0a200000e2007fae */ /* 0x0007e8000d921860 */
[----:B------:R2:W-:Y:S01]  /*16a60*/  STL.64 [R1+0xda8], R228 ;  /* 0x000da8e401007387 */ /* 0x0005e20000100a00 */
[----:B-1----:R-:W-:-:S03]  /*16a70*/  IMAD.WIDE R230, R3, 0x4, R246 ;  /* 0x0000000403e67825 */ /* 0x002fc600078e02f6 */
[----:B------:R1:W-:Y:S04]  /*16a80*/  LDGSTS.E [R0+0xa300], desc[UR32][R224.64], !P3 ;  /* 0x0a300000e0007fae */ /* 0x0003e8000d921860 */
[----:B------:R3:W-:Y:S04]  /*16a90*/  STL.64 [R1+0xda0], R226 ;  /* 0x000da0e201007387 */ /* 0x0007e80000100a00 */
[----:B------:R5:W-:Y:S01]  /*16aa0*/  LDGSTS.E [R0+0xa400], desc[UR32][R222.64], !P3 ;  /* 0x0a400000de007fae */ /* 0x000be2000d921860 */
[----:B--2---:R-:W-:-:S03]  /*16ab0*/  IMAD.WIDE R228, R3, 0x4, R20 ;  /* 0x0000000403e47825 */ /* 0x004fc600078e0214 */
[----:B------:R1:W-:Y:S04]  /*16ac0*/  STL.64 [R1+0xd98], R224 ;  /* 0x000d98e001007387 */ /* 0x0003e80000100a00 */
[----:B------:R2:W-:Y:S01]  /*16ad0*/  LDGSTS.E [R0+0xa500], desc[UR32][R220.64], !P3 ;  /* 0x0a500000dc007fae */ /* 0x0005e2000d921860 */
[----:B---3--:R-:W-:-:S03]  /*16ae0*/  IMAD.WIDE R226, R3, 0x4, R234 ;  /* 0x0000000403e27825 */ /* 0x008fc600078e02ea */
[----:B------:R5:W-:Y:S04]  /*16af0*/  STL.64 [R1+0xd90], R222 ;  /* 0x000d90de01007387 */ /* 0x000be80000100a00 */
[----:B------:R3:W-:Y:S01]  /*16b00*/  LDGSTS.E [R0+0xa600], desc[UR32][R218.64], !P3 ;  /* 0x0a600000da007fae */ /* 0x0007e2000d921860 */
[----:B-1----:R-:W-:-:S03]  /*16b10*/  IMAD.WIDE R224, R3, 0x4, R236 ;  /* 0x0000000403e07825 */ /* 0x002fc600078e02ec */
[----:B------:R2:W-:Y:S04]  /*16b20*/  STL.64 [R1+0xd88], R220 ;  /* 0x000d88dc01007387 */ /* 0x0005e80000100a00 */
[----:B------:R1:W-:Y:S01]  /*16b30*/  LDGSTS.E [R0+0xa700], desc[UR32][R216.64], !P3 ;  /* 0x0a700000d8007fae */ /* 0x0003e2000d921860 */
[----:B-----5:R-:W-:-:S03]  /*16b40*/  IMAD.WIDE R222, R3, 0x4, R238 ;  /* 0x0000000403de7825 */ /* 0x020fc600078e02ee */
[----:B------:R3:W-:Y:S01]  /*16b50*/  STL.64 [R1+0xd80], R218 ;  /* 0x000d80da01007387 */ /* 0x0007e20000100a00 */
[----:B------:R-:W-:Y:S02]  /*16b60*/  VIADD R2, R249, 0xffffffd3 ;  /* 0xffffffd3f9027836 */ /* 0x000fe40000000000 */
[----:B------:R-:W5:Y:S01]  /*16b70*/  LDC R249, c[0x0][0x230] ;  /* 0x00008c00fff97b82 */ /* 0x000f620000000800 */
[C---:B--2---:R-:W-:Y:S01]  /*16b80*/  IMAD.WIDE R220, R3.reuse, 0x4, R240 ;  /* 0x0000000403dc7825 */ /* 0x044fe200078e02f0 */
[----:B------:R2:W-:Y:S04]  /*16b90*/  LDGSTS.E [R0+0xc000], desc[UR32][R230.64], !P2 ;  /* 0x0c000000e6007fae */ /* 0x0005e8000d121860 */
[----:B------:R1:W-:Y:S01]  /*16ba0*/  STL.64 [R1+0xd78], R216 ;  /* 0x000d78d801007387 */ /* 0x0003e20000100a00 */
[----:B---3--:R-:W-:-:S03]  /*16bb0*/  IMAD.WIDE R218, R3, 0x4, R242 ;  /* 0x0000000403da7825 */ /* 0x008fc600078e02f2 */
[----:B------:R3:W-:Y:S04]  /*16bc0*/  LDGSTS.E [R0+0xc100], desc[UR32][R228.64], !P2 ;  /* 0x0c100000e4007fae */ /* 0x0007e8000d121860 */
[----:B------:R4:W-:Y:S01]  /*16bd0*/  LDGSTS.E [R0+0xc200], desc[UR32][R226.64], !P2 ;  /* 0x0c200000e2007fae */ /* 0x0009e2000d121860 */
[----:B-1----:R-:W-:-:S03]  /*16be0*/  IMAD.WIDE R216, R3, 0x4, R244 ;  /* 0x0000000403d87825 */ /* 0x002fc600078e02f4 */
        /* <DEDUP_REMOVED lines=8> */
[----:B------:R3:W-:Y:S04]  /*16c70*/  STL.64 [R1+0xca8], R228 ;  /* 0x000ca8e401007387 */ /* 0x0007e80000100a00 */
[----:B------:R4:W-:Y:S04]  /*16c80*/  STL.64 [R1+0xca0], R226 ;  /* 0x000ca0e201007387 */ /* 0x0009e80000100a00 */
[----:B------:R1:W-:Y:S01]  /*16c90*/  STL.64 [R1+0xc98], R224 ;  /* 0x000c98e001007387 */ /* 0x0003e20000100a00 */
[----:B--2---:R-:W-:-:S03]  /*16ca0*/  IMAD.WIDE R230, R2, 0x4, R246 ;  /* 0x0000000402e67825 */ /* 0x004fc600078e02f6 */
[----:B------:R2:W-:Y:S01]  /*16cb0*/  STL.64 [R1+0xc90], R222 ;  /* 0x000c90de01007387 */ /* 0x0005e20000100a00 */
[----:B---3--:R-:W-:-:S03]  /*16cc0*/  IMAD.WIDE R228, R2, 0x4, R20 ;  /* 0x0000000402e47825 */ /* 0x008fc600078e0214 */
[----:B------:R5:W-:Y:S01]  /*16cd0*/  STL.64 [R1+0xc88], R220 ;  /* 0x000c88dc01007387 */ /* 0x000be20000100a00 */
[----:B----4-:R-:W-:-:S03]  /*16ce0*/  IMAD.WIDE R226, R2, 0x4, R234 ;  /* 0x0000000402e27825 */ /* 0x010fc600078e02ea */
[----:B------:R3:W-:Y:S01]  /*16cf0*/  STL.64 [R1+0xc80], R218 ;  /* 0x000c80da01007387 */ /* 0x0007e20000100a00 */
[----:B-1----:R-:W-:-:S03]  /*16d00*/  IMAD.WIDE R224, R2, 0x4, R236 ;  /* 0x0000000402e07825 */ /* 0x002fc600078e02ec */
[----:B------:R1:W-:Y:S01]  /*16d10*/  STL.64 [R1+0xc78], R216 ;  /* 0x000c78d801007387 */ /* 0x0003e20000100a00 */
[----:B------:R-:W-:Y:S02]  /*16d20*/  IMAD.SHL.U32 R3, R248, 0x20, RZ ;  /* 0x00000020f8037824 */ /* 0x000fe400078e00ff */
[C---:B--2---:R-:W-:Y:S01]  /*16d30*/  IMAD.WIDE R222, R2.reuse, 0x4, R238 ;  /* 0x0000000402de7825 */ /* 0x044fe200078e02ee */
[----:B------:R2:W-:Y:S03]  /*16d40*/  STL.64 [R1+0xbb0], R230 ;  /* 0x000bb0e601007387 */ /* 0x0005e60000100a00 */
[C---:B-----5:R-:W-:Y:S01]  /*16d50*/  IMAD.WIDE R220, R2.reuse, 0x4, R240 ;  /* 0x0000000402dc7825 */ /* 0x060fe200078e02f0 */
[----:B------:R2:W-:Y:S03]  /*16d60*/  LDGSTS.E [R0+0xe000], desc[UR32][R230.64], !P5 ;  /* 0x0e000000e6007fae */ /* 0x0005e6000e921860 */
[C---:B---3--:R-:W-:Y:S01]  /*16d70*/  IMAD.WIDE R218, R2.reuse, 0x4, R242 ;  /* 0x0000000402da7825 */ /* 0x048fe200078e02f2 */
[----:B------:R3:W-:Y:S03]  /*16d80*/  STL.64 [R1+0xba8], R228 ;  /* 0x000ba8e401007387 */ /* 0x0007e60000100a00 */
[----:B-1----:R-:W-:Y:S01]  /*16d90*/  IMAD.WIDE R216, R2, 0x4, R244 ;  /* 0x0000000402d87825 */ /* 0x002fe200078e02f4 */
[----:B------:R3:W-:Y:S03]  /*16da0*/  LDGSTS.E [R0+0xe100], desc[UR32][R228.64], !P5 ;  /* 0x0e100000e4007fae */ /* 0x0007e6000e921860 */
[----:B------:R-:W-:Y:S01]  /*16db0*/  VIADD R2, R5, 0xffffffc7 ;  /* 0xffffffc705027836 */ /* 0x000fe20000000000 */
[----:B------:R1:W-:Y:S01]  /*16dc0*/  STL.64 [R1+0xba0], R226 ;  /* 0x000ba0e201007387 */ /* 0x0003e20000100a00 */
[----:B--2---:R-:W-:Y:S01]  /*16dd0*/  IMAD.WIDE R230, R3, 0x4, R246 ;  /* 0x0000000403e67825 */ /* 0x004fe200078e02f6 */
[----:B------:R-:W2:Y:S02]  /*16de0*/  LDC R5, c[0x0][0x230] ;  /* 0x00008c00ff057b82 */ /* 0x000ea40000000800 */
[----:B------:R1:W-:Y:S01]  /*16df0*/  LDGSTS.E [R0+0xe200], desc[UR32][R226.64], !P5 ;  /* 0x0e200000e2007fae */ /* 0x0003e2000e921860 */
[----:B------:R-:W-:-:S03]  /*16e00*/  ISETP.GE.U32.AND P6, PT, R2, 0x7fffff88, PT ;  /* 0x7fffff880200780c */ /* 0x000fc60003fc6070 */
[----:B------:R4:W-:Y:S01]  /*16e10*/  STL.64 [R1+0xb98], R224 ;  /* 0x000b98e001007387 */ /* 0x0009e20000100a00 */
[----:B---3--:R-:W-:-:S03]  /*16e20*/  IMAD.WIDE R228, R3, 0x4, R20 ;  /* 0x0000000403e47825 */ /* 0x008fc600078e0214 */
[----:B------:R4:W-:Y:S01]  /*16e30*/  LDGSTS.E [R0+0xe300], desc[UR32][R224.64], !P5 ;  /* 0x0e300000e0007fae */ /* 0x0009e2000e921860 */
[----:B------:R-:W-:-:S03]  /*16e40*/  IMAD R2, R248, 0x24, RZ ;  /* 0x00000024f8027824 */ /* 0x000fc600078e02ff */
[----:B------:R3:W-:Y:S01]  /*16e50*/  STL.64 [R1+0xb90], R222 ;  /* 0x000b90de01007387 */ /* 0x0007e20000100a00 */
[----:B-1----:R-:W-:-:S03]  /*16e60*/  IMAD.WIDE R226, R3, 0x4, R234 ;  /* 0x0000000403e27825 */ /* 0x002fc600078e02ea */
[----:B------:R3:W-:Y:S04]  /*16e70*/  LDGSTS.E [R0+0xe400], desc[UR32][R222.64], !P5 ;  /* 0x0e400000de007fae */ /* 0x0007e8000e921860 */
[----:B------:R1:W-:Y:S01]  /*16e80*/  STL.64 [R1+0xb88], R220 ;  /* 0x000b88dc01007387 */ /* 0x0003e20000100a00 */
[----:B----4-:R-:W-:-:S03]  /*16e90*/  IMAD.WIDE R224, R3, 0x4, R236 ;  /* 0x0000000403e07825 */ /* 0x010fc600078e02ec */
[----:B------:R1:W-:Y:S04]  /*16ea0*/  LDGSTS.E [R0+0xe500], desc[UR32][R220.64], !P5 ;  /* 0x0e500000dc007fae */ /* 0x0003e8000e921860 */
[----:B------:R4:W-:Y:S01]  /*16eb0*/  STL.64 [R1+0xb80], R218 ;  /* 0x000b80da01007387 */ /* 0x0009e20000100a00 */
[----:B---3--:R-:W-:-:S03]  /*16ec0*/  IMAD.WIDE R222, R3, 0x4, R238 ;  /* 0x0000000403de7825 */ /* 0x008fc600078e02ee */
[----:B------:R4:W-:Y:S04]  /*16ed0*/  LDGSTS.E [R0+0xe600], desc[UR32][R218.64], !P5 ;  /* 0x0e600000da007fae */ /* 0x0009e8000e921860 */
[----:B------:R3:W-:Y:S01]  /*16ee0*/  STL.64 [R1+0xb78], R216 ;  /* 0x000b78d801007387 */ /* 0x0007e20000100a00 */
[----:B-1----:R-:W-:-:S03]  /*16ef0*/  IMAD.WIDE R220, R3, 0x4, R240 ;  /* 0x0000000403dc7825 */ /* 0x002fc600078e02f0 */
[----:B------:R3:W-:Y:S01]  /*16f00*/  LDGSTS.E [R0+0xe700], desc[UR32][R216.64], !P5 ;  /* 0x0e700000d8007fae */ /* 0x0007e2000e921860 */
[----:B------:R-:W-:-:S03]  /*16f10*/  ISETP.GE.U32.AND P3, PT, R4, 0x7fffff98, PT ;  /* 0x7fffff980400780c */ /* 0x000fc60003f66070 */
[----:B------:R1:W-:Y:S01]  /*16f20*/  STL.64 [R1+0xab0], R230 ;  /* 0x000ab0e601007387 */ /* 0x0003e20000100a00 */
[----:B----4-:R-:W-:-:S03]  /*16f30*/  IMAD.WIDE R218, R3, 0x4, R242 ;  /* 0x0000000403da7825 */ /* 0x010fc600078e02f2 */
[----:B------:R1:W-:Y:S01]  /*16f40*/  LDGSTS.E [R0+0x10000], desc[UR32][R230.64], !P4 ;  /* 0x10000000e6007fae */ /* 0x0003e2000e121860 */
[----:B------:R-:W-:Y:S02]  /*16f50*/  VIADD R4, R250, 0xffffffcb ;  /* 0xffffffcbfa047836 */ /* 0x000fe40000000000 */
[----:B------:R-:W4:Y:S01]  /*16f60*/  LDC R250, c[0x0][0x230] ;  /* 0x00008c00fffa7b82 */ /* 0x000f220000000800 */
[----:B------:R5:W-:Y:S01]  /*16f70*/  STL.64 [R1+0xaa8], R228 ;  /* 0x000aa8e401007387 */ /* 0x000be20000100a00 */
[----:B---3--:R-:W-:-:S03]  /*16f80*/  IMAD.WIDE R216, R3, 0x4, R244 ;  /* 0x0000000403d87825 */ /* 0x008fc600078e02f4 */
[----:B------:R5:W-:Y:S04]  /*16f90*/  LDGSTS.E [R0+0x10100], desc[UR32][R228.64], !P4 ;  /* 0x10100000e4007fae */ /* 0x000be8000e121860 */
[----:B------:R3:W-:Y:S01]  /*16fa0*/  STL.64 [R1+0xaa0], R226 ;  /* 0x000aa0e201007387 */ /* 0x0007e20000100a00 */
[----:B-1----:R-:W-:-:S03]  /*16fb0*/  IMAD.WIDE R230, R2, 0x4, R246 ;  /* 0x0000000402e67825 */ /* 0x002fc600078e02f6 */
[----:B------:R3:W-:Y:S04]  /*16fc0*/  LDGSTS.E [R0+0x10200], desc[UR32][R226.64], !P4 ;  /* 0x10200000e2007fae */ /* 0x0007e8000e121860 */
[----:B------:R1:W-:Y:S01]  /*16fd0*/  STL.64 [R1+0xa98], R224 ;  /* 0x000a98e001007387 */ /* 0x0003e20000100a00 */
[----:B-----5:R-:W-:-:S03]  /*16fe0*/  IMAD.WIDE R228, R2, 0x4, R20 ;  /* 0x0000000402e47825 */ /* 0x020fc600078e0214 */
[----:B------:R1:W-:Y:S04]  /*16ff0*/  LDGSTS.E [R0+0x10300], desc[UR32][R224.64], !P4 ;  /* 0x10300000e0007fae */ /* 0x0003e8000e121860 */
[----:B------:R5:W-:Y:S01]  /*17000*/  STL.64 [R1+0xa90], R222 ;  /* 0x000a90de01007387 */ /* 0x000be20000100a00 */
[----:B---3--:R-:W-:-:S03]  /*17010*/  IMAD.WIDE R226, R2, 0x4, R234 ;  /* 0x0000000402e27825 */ /* 0x008fc600078e02ea */
[----:B------:R5:W-:Y:S04]  /*17020*/  LDGSTS.E [R0+0x10400], desc[UR32][R222.64], !P4 ;  /* 0x10400000de007fae */ /* 0x000be8000e121860 */
[----:B------:R3:W-:Y:S01]  /*17030*/  STL.64 [R1+0xa88], R220 ;  /* 0x000a88dc01007387 */ /* 0x0007e20000100a00 */
[----:B-1----:R-:W-:-:S03]  /*17040*/  IMAD.WIDE R224, R2, 0x4, R236 ;  /* 0x0000000402e07825 */ /* 0x002fc600078e02ec */
[----:B------:R3:W-:Y:S01]  /*17050*/  LDGSTS.E [R0+0x10500], desc[UR32][R220.64], !P4 ;  /* 0x10500000dc007fae */ /* 0x0007e2000e121860 */
[----:B------:R-:W-:Y:S01]  /*17060*/  ISETP.GE.U32.AND P5, PT, R4, 0x7fffff8c, PT ;  /* 0x7fffff8c0400780c */ /* 0x000fe20003fa6070 */
[----:B------:R-:W-:Y:S01]  /*17070*/  VIADD R3, R249, 0xffffffc3 ;  /* 0xffffffc3f9037836 */ /* 0x000fe20000000000 */
[----:B------:R-:W1:Y:S01]  /*17080*/  LDC R4, c[0x0][0x230] ;  /* 0x00008c00ff047b82 */ /* 0x000e620000000800 */
[----:B------:R2:W-:Y:S01]  /*17090*/  STL.64 [R1+0xa80], R218 ;  /* 0x000a80da01007387 */ /* 0x0005e20000100a00 */
[----:B-----5:R-:W-:-:S03]  /*170a0*/  IMAD.WIDE R222, R2, 0x4, R238 ;  /* 0x0000000402de7825 */ /* 0x020fc600078e02ee */
[----:B------:R2:W-:Y:S03]  /*170b0*/  LDGSTS.E [R0+0x10600], desc[UR32][R218.64], !P4 ;  /* 0x10600000da007fae */ /* 0x0005e6000e121860 */
[----:B------:R-:W5:Y:S01]  /*170c0*/  LDC R249, c[0x0][0x230] ;  /* 0x00008c00fff97b82 */ /* 0x000f620000000800 */
[----:B------:R4:W-:Y:S01]  /*170d0*/  STL.64 [R1+0xa78], R216 ;  /* 0x000a78d801007387 */ /* 0x0009e20000100a00 */
[----:B---3--:R-:W-:-:S03]  /*170e0*/  IMAD.WIDE R220, R2, 0x4, R240 ;  /* 0x0000000402dc7825 */ /* 0x008fc600078e02f0 */
[----:B------:R4:W-:Y:S01]  /*170f0*/  LDGSTS.E [R0+0x10700], desc[UR32][R216.64], !P4 ;  /* 0x10700000d8007fae */ /* 0x0009e2000e121860 */
[----:B--2---:R-:W-:-:S03]  /*17100*/  IMAD.WIDE R218, R2, 0x4, R242 ;  /* 0x0000000402da7825 */ /* 0x004fc600078e02f2 */
[----:B------:R2:W-:Y:S04]  /*17110*/  LDGSTS.E [R0+0x12000], desc[UR32][R230.64], !P0 ;  /* 0x12000000e6007fae */ /* 0x0005e8000c121860 */
[----:B------:R3:W-:Y:S01]  /*17120*/  LDGSTS.E [R0+0x12100], desc[UR32][R228.64], !P0 ;  /* 0x12100000e4007fae */ /* 0x0007e2000c121860 */
[----:B----4-:R-:W-:-:S03]  /*17130*/  IMAD.WIDE R216, R2, 0x4, R244 ;  /* 0x0000000402d87825 */ /* 0x010fc600078e02f4 */
[----:B------:R2:W-:Y:S01]  /*17140*/  STL.64 [R1+0x9b0], R230 ;  /* 0x0009b0e601007387 */ /* 0x0005e20000100a00 */
[----:B------:R-:W-:-:S03]  /*17150*/  IMAD R2, R248, 0x28, RZ ;  /* 0x00000028f8027824 */ /* 0x000fc600078e02ff */
        /* <DEDUP_REMOVED lines=9> */
[----:B----4-:R-:W-:-:S03]  /*171f0*/  IMAD.WIDE R226, R2, 0x4, R234 ;  /* 0x0000000402e27825 */ /* 0x010fc600078e02ea */
[----:B------:R2:W-:Y:S04]  /*17200*/  STL.64 [R1+0x990], R222 ;  /* 0x000990de01007387 */ /* 0x0005e80000100a00 */
[----:B------:R4:W-:Y:S01]  /*17210*/  LDGSTS.E [R0+0x12600], desc[UR32][R218.64], !P0 ;  /* 0x12600000da007fae */ /* 0x0009e2000c121860 */
[----:B-1----:R-:W-:-:S03]  /*17220*/  IMAD.WIDE R224, R2, 0x4, R236 ;  /* 0x0000000402e07825 */ /* 0x002fc600078e02ec */
[----:B------:R3:W-:Y:S04]  /*17230*/  STL.64 [R1+0x988], R220 ;  /* 0x000988dc01007387 */ /* 0x0007e80000100a00 */
[----:B------:R1:W-:Y:S01]  /*17240*/  LDGSTS.E [R0+0x12700], desc[UR32][R216.64], !P0 ;  /* 0x12700000d8007fae */ /* 0x0003e2000c121860 */
[----:B------:R-:W-:Y:S01]  /*17250*/  ISETP.GE.U32.AND P0, PT, R3, 0x7fffff84, PT ;  /* 0x7fffff840300780c */ /* 0x000fe20003f06070 */
[----:B------:R-:W-:Y:S02]  /*17260*/  IMAD R3, R248, 0x2c, RZ ;  /* 0x0000002cf8037824 */ /* 0x000fe400078e02ff */
[----:B------:R4:W-:Y:S01]  /*17270*/  STL.64 [R1+0x980], R218 ;  /* 0x000980da01007387 */ /* 0x0009e20000100a00 */
[----:B--2---:R-:W-:-:S03]  /*17280*/  IMAD.WIDE R222, R2, 0x4, R238 ;  /* 0x0000000402de7825 */ /* 0x004fc600078e02ee */
[----:B------:R1:W-:Y:S01]  /*17290*/  STL.64 [R1+0x978], R216 ;  /* 0x000978d801007387 */ /* 0x0003e20000100a00 */
[----:B---3--:R-:W-:-:S03]  /*172a0*/  IMAD.WIDE R220, R2, 0x4, R240 ;  /* 0x0000000402dc7825 */ /* 0x008fc600078e02f0 */
[----:B------:R2:W-:Y:S04]  /*172b0*/  STL.64 [R1+0x8f0], R230 ;  /* 0x0008f0e601007387 */ /* 0x0005e80000100a00 */
[----:B------:R2:W-:Y:S01]  /*172c0*/  LDGSTS.E [R0+0x14000], desc[UR32][R230.64], !P3 ;  /* 0x14000000e6007fae */ /* 0x0005e2000d921860 */
[----:B----4-:R-:W-:-:S03]  /*172d0*/  IMAD.WIDE R218, R2, 0x4, R242 ;  /* 0x0000000402da7825 */ /* 0x010fc600078e02f2 */
[----:B------:R3:W-:Y:S01]  /*172e0*/  STL.64 [R1+0x8e8], R228 ;  /* 0x0008e8e401007387 */ /* 0x0007e20000100a00 */
[----:B-1----:R-:W-:-:S03]  /*172f0*/  IMAD.WIDE R216, R2, 0x4, R244 ;  /* 0x0000000402d87825 */ /* 0x002fc600078e02f4 */
[----:B------:R3:W-:Y:S01]  /*17300*/  LDGSTS.E [R0+0x14100], desc[UR32][R228.64], !P3 ;  /* 0x14100000e4007fae */ /* 0x0007e2000d921860 */
[----:B------:R-:W-:Y:S02]  /*17310*/  VIADD R2, R5, 0xfffffffa ;  /* 0xfffffffa05027836 */ /* 0x000fe40000000000 */
[----:B------:R-:W1:Y:S01]  /*17320*/  LDC R5, c[0x0][0x230] ;  /* 0x00008c00ff057b82 */ /* 0x000e620000000800 */
[----:B------:R4:W-:Y:S01]  /*17330*/  STL.64 [R1+0x8e0], R226 ;  /* 0x0008e0e201007387 */ /* 0x0009e20000100a00 */
[----:B--2---:R-:W-:-:S03]  /*17340*/  IMAD.WIDE R230, R3, 0x4, R246 ;  /* 0x0000000403e67825 */ /* 0x004fc600078e02f6 */
[----:B------:R4:W-:Y:S04]  /*17350*/  LDGSTS.E [R0+0x14200], desc[UR32][R226.64], !P3 ;  /* 0x14200000e2007fae */ /* 0x0009e8000d921860 */
[----:B------:R2:W-:Y:S01]  /*17360*/  STL.64 [R1+0x8d8], R224 ;  /* 0x0008d8e001007387 */ /* 0x0005e20000100a00 */
[----:B---3--:R-:W-:-:S03]  /*17370*/  IMAD.WIDE R228, R3, 0x4, R20 ;  /* 0x0000000403e47825 */ /* 0x008fc600078e0214 */
[----:B------:R2:W-:Y:S04]  /*17380*/  LDGSTS.E [R0+0x14300], desc[UR32][R224.64], !P3 ;  /* 0x14300000e0007fae */ /* 0x0005e8000d921860 */
[----:B------:R3:W-:Y:S01]  /*17390*/  STL.64 [R1+0x8d0], R222 ;  /* 0x0008d0de01007387 */ /* 0x0007e20000100a00 */
[----:B----4-:R-:W-:-:S03]  /*173a0*/  IMAD.WIDE R226, R3, 0x4, R234 ;  /* 0x0000000403e27825 */ /* 0x010fc600078e02ea */
[----:B------:R3:W-:Y:S04]  /*173b0*/  LDGSTS.E [R0+0x14400], desc[UR32][R222.64], !P3 ;  /* 0x14400000de007fae */ /* 0x0007e8000d921860 */
        /* <DEDUP_REMOVED lines=8> */
[----:B------:R3:W-:Y:S01]  /*17440*/  LDGSTS.E [R0+0x14700], desc[UR32][R216.64], !P3 ;  /* 0x14700000d8007fae */ /* 0x0007e2000d921860 */
[----:B------:R-:W-:Y:S01]  /*17450*/  ISETP.GE.U32.AND P3, PT, R2, 0x7fffffbb, PT ;  /* 0x7fffffbb0200780c */ /* 0x000fe20003f66070 */
[----:B------:R-:W-:Y:S02]  /*17460*/  IMAD R2, R248, 0x30, RZ ;  /* 0x00000030f8027824 */ /* 0x000fe400078e02ff */
        /* <DEDUP_REMOVED lines=14> */
[----:B------:R2:W-:Y:S01]  /*17550*/  LDGSTS.E [R0+0x16400], desc[UR32][R222.64], !P2 ;  /* 0x16400000de007fae */ /* 0x0005e2000d121860 */
[----:B------:R-:W-:-:S03]  /*17560*/  VIADD R4, R4, 0xfffffffe ;  /* 0xfffffffe04047836 */ /* 0x000fc60000000000 */
        /* <DEDUP_REMOVED lines=9> */
[----:B-----5:R-:W-:Y:S01]  /*17600*/  VIADD R3, R249, 0xfffffff6 ;  /* 0xfffffff6f9037836 */ /* 0x020fe20000000000 */
[----:B------:R-:W-:Y:S01]  /*17610*/  ISETP.GE.U32.AND P4, PT, R4, 0x7fffffbf, PT ;  /* 0x7fffffbf0400780c */ /* 0x000fe20003f86070 */
[----:B------:R-:W3:Y:S01]  /*17620*/  LDC R249, c[0x0][0x230] ;  /* 0x00008c00fff97b82 */ /* 0x000ee20000000800 */
[C---:B----4-:R-:W-:Y:S01]  /*17630*/  IMAD.WIDE R218, R2.reuse, 0x4, R242 ;  /* 0x0000000402da7825 */ /* 0x050fe200078e02f2 */
[----:B------:R4:W-:Y:S04]  /*17640*/  STL.64 [R1+0x770], R230 ;  /* 0x000770e601007387 */ /* 0x0009e80000100a00 */
[----:B------:R4:W-:Y:S01]  /*17650*/  LDGSTS.E [R0+0x18000], desc[UR32][R230.64], !P1 ;  /* 0x18000000e6007fae */ /* 0x0009e2000c921860 */
[----:B--2---:R-:W-:-:S03]  /*17660*/  IMAD.WIDE R216, R2, 0x4, R244 ;  /* 0x0000000402d87825 */ /* 0x004fc600078e02f4 */
[----:B------:R2:W-:Y:S01]  /*17670*/  STL.64 [R1+0x768], R228 ;  /* 0x000768e401007387 */ /* 0x0005e20000100a00 */
[----:B------:R-:W-:-:S03]  /*17680*/  IMAD R2, R248, 0x34, RZ ;  /* 0x00000034f8027824 */ /* 0x000fc600078e02ff */
[----:B------:R2:W-:Y:S01]  /*17690*/  LDGSTS.E [R0+0x18100], desc[UR32][R228.64], !P1 ;  /* 0x18100000e4007fae */ /* 0x0005e2000c921860 */
[----:B------:R-:W-:Y:S02]  /*176a0*/  VIADD R4, R250, 0xfffffff2 ;  /* 0xfffffff2fa047836 */ /* 0x000fe40000000000 */
[----:B------:R-:W5:Y:S01]  /*176b0*/  LDC R250, c[0x0][0x230] ;  /* 0x00008c00fffa7b82 */ /* 0x000f620000000800 */
[----:B------:R1:W-:Y:S01]  /*176c0*/  STL.64 [R1+0x760], R226 ;  /* 0x000760e201007387 */ /* 0x0003e20000100a00 */
[----:B----4-:R-:W-:-:S03]  /*176d0*/  IMAD.WIDE R230, R2, 0x4, R246 ;  /* 0x0000000402e67825 */ /* 0x010fc600078e02f6 */
[----:B------:R1:W-:Y:S04]  /*176e0*/  LDGSTS.E [R0+0x18200], desc[UR32][R226.64], !P1 ;  /* 0x18200000e2007fae */ /* 0x0003e8000c921860 */
[----:B------:R4:W-:Y:S01]  /*176f0*/  STL.64 [R1+0x758], R224 ;  /* 0x000758e001007387 */ /* 0x0009e20000100a00 */
[----:B--2---:R-:W-:-:S03]  /*17700*/  IMAD.WIDE R228, R2, 0x4, R20 ;  /* 0x0000000402e47825 */ /* 0x004fc600078e0214 */
[----:B------:R4:W-:Y:S04]  /*17710*/  LDGSTS.E [R0+0x18300], desc[UR32][R224.64], !P1 ;  /* 0x18300000e0007fae */ /* 0x0009e8000c921860 */
[----:B------:R2:W-:Y:S01]  /*17720*/  STL.64 [R1+0x750], R222 ;  /* 0x000750de01007387 */ /* 0x0005e20000100a00 */
[----:B-1----:R-:W-:-:S03]  /*17730*/  IMAD.WIDE R226, R2, 0x4, R234 ;  /* 0x0000000402e27825 */ /* 0x002fc600078e02ea */
[----:B------:R2:W-:Y:S04]  /*17740*/  LDGSTS.E [R0+0x18400], desc[UR32][R222.64], !P1 ;  /* 0x18400000de007fae */ /* 0x0005e8000c921860 */
[----:B------:R1:W-:Y:S01]  /*17750*/  STL.64 [R1+0x748], R220 ;  /* 0x000748dc01007387 */ /* 0x0003e20000100a00 */
[----:B----4-:R-:W-:-:S03]  /*17760*/  IMAD.WIDE R224, R2, 0x4, R236 ;  /* 0x0000000402e07825 */ /* 0x010fc600078e02ec */
[----:B------:R1:W-:Y:S04]  /*17770*/  LDGSTS.E [R0+0x18500], desc[UR32][R220.64], !P1 ;  /* 0x18500000dc007fae */ /* 0x0003e8000c921860 */
[----:B------:R4:W-:Y:S01]  /*17780*/  STL.64 [R1+0x740], R218 ;  /* 0x000740da01007387 */ /* 0x0009e20000100a00 */
[----:B--2---:R-:W-:-:S03]  /*17790*/  IMAD.WIDE R222, R2, 0x4, R238 ;  /* 0x0000000402de7825 */ /* 0x004fc600078e02ee */
[----:B------:R4:W-:Y:S01]  /*177a0*/  LDGSTS.E [R0+0x18600], desc[UR32][R218.64], !P1 ;  /* 0x18600000da007fae */ /* 0x0009e2000c921860 */
[----:B------:R-:W-:-:S03]  /*177b0*/  ISETP.GE.U32.AND P2, PT, R3, 0x7fffffb7, PT ;  /* 0x7fffffb70300780c */ /* 0x000fc60003f46070 */
[----:B------:R2:W-:Y:S01]  /*177c0*/  STL.64 [R1+0x738], R216 ;  /* 0x000738d801007387 */ /* 0x0005e20000100a00 */
[----:B-1----:R-:W-:-:S03]  /*177d0*/  IMAD.WIDE R220, R2, 0x4, R240 ;  /* 0x0000000402dc7825 */ /* 0x002fc600078e02f0 */
[----:B------:R2:W-:Y:S01]  /*177e0*/  LDGSTS.E [R0+0x18700], desc[UR32][R216.64], !P1 ;  /* 0x18700000d8007fae */ /* 0x0005e2000c921860 */
[----:B------:R-:W-:Y:S02]  /*177f0*/  VIADD R3, R5, 0xffffffee ;  /* 0xffffffee05037836 */ /* 0x000fe40000000000 */
[----:B------:R-:W1:Y:S01]  /*17800*/  LDC R5, c[0x0][0x230] ;  /* 0x00008c00ff057b82 */ /* 0x000e620000000800 */
[C---:B----4-:R-:W-:Y:S01]  /*17810*/  IMAD.WIDE R218, R2.reuse, 0x4, R242 ;  /* 0x0000000402da7825 */ /* 0x050fe200078e02f2 */
[----:B------:R4:W-:Y:S04]  /*17820*/  LDGSTS.E [R0+0x1a000], desc[UR32][R230.64], !P5 ;  /* 0x1a000000e6007fae */ /* 0x0009e8000e921860 */
[----:B------:R3:W-:Y:S01]  /*17830*/  LDGSTS.E [R0+0x1a100], desc[UR32][R228.64], !P5 ;  /* 0x1a100000e4007fae */ /* 0x0007e2000e921860 */
[----:B--2---:R-:W-:-:S03]  /*17840*/  IMAD.WIDE R216, R2, 0x4, R244 ;  /* 0x0000000402d87825 */ /* 0x004fc600078e02f4 */
[----:B------:R2:W-:Y:S01]  /*17850*/  LDGSTS.E [R0+0x1a200], desc[UR32][R226.64], !P5 ;  /* 0x1a200000e2007fae */ /* 0x0005e2000e921860 */
[----:B------:R-:W-:-:S03]  /*17860*/  IMAD R2, R248, 0x38, RZ ;  /* 0x00000038f8027824 */ /* 0x000fc600078e02ff */
[----:B------:R5:W-:Y:S04]  /*17870*/  LDGSTS.E [R0+0x1a300], desc[UR32][R224.64], !P5 ;  /* 0x1a300000e0007fae */ /* 0x000be8000e921860 */
[----:B------:R4:W-:Y:S04]  /*17880*/  STL.64 [R1+0x6b0], R230 ;  /* 0x0006b0e601007387 */ /* 0x0009e80000100a00 */
[----:B------:R5:W-:Y:S04]  /*17890*/  LDGSTS.E [R0+0x1a400], desc[UR32][R222.64], !P5 ;  /* 0x1a400000de007fae */ /* 0x000be8000e921860 */
        /* <DEDUP_REMOVED lines=8> */
[----:B--2---:R-:W-:Y:S01]  /*17920*/  IMAD.WIDE R226, R2, 0x4, R234 ;  /* 0x0000000402e27825 */ /* 0x004fe200078e02ea */
[----:B------:R-:W-:Y:S02]  /*17930*/  ISETP.GE.U32.AND P5, PT, R3, 0x7fffffaf, PT ;  /* 0x7fffffaf0300780c */ /* 0x000fe40003fa6070 */
[----:B------:R2:W-:Y:S01]  /*17940*/  STL.64 [R1+0x690], R222 ;  /* 0x000690de01007387 */ /* 0x0005e20000100a00 */
[----:B------:R-:W-:Y:S02]  /*17950*/  IMAD R3, R248, 0x3c, RZ ;  /* 0x0000003cf8037824 */ /* 0x000fe400078e02ff */
[C---:B-----5:R-:W-:Y:S01]  /*17960*/  IMAD.WIDE R224, R2.reuse, 0x4, R236 ;  /* 0x0000000402e07825 */ /* 0x060fe200078e02ec */
[----:B------:R1:W-:Y:S04]  /*17970*/  STL.64 [R1+0x688], R220 ;  /* 0x000688dc01007387 */ /* 0x0003e80000100a00 */
[----:B------:R4:W-:Y:S01]  /*17980*/  STL.64 [R1+0x680], R218 ;  /* 0x000680da01007387 */ /* 0x0009e20000100a00 */
[----:B--2---:R-:W-:-:S03]  /*17990*/  IMAD.WIDE R222, R2, 0x4, R238 ;  /* 0x0000000402de7825 */ /* 0x004fc600078e02ee */
[----:B------:R2:W-:Y:S01]  /*179a0*/  LDGSTS.E [R0+0x1c000], desc[UR32][R230.64], !P6 ;  /* 0x1c000000e6007fae */ /* 0x0005e2000f121860 */
[----:B-1----:R-:W-:-:S03]  /*179b0*/  IMAD.WIDE R220, R2, 0x4, R240 ;  /* 0x0000000402dc7825 */ /* 0x002fc600078e02f0 */
[----:B------:R3:W-:Y:S01]  /*179c0*/  STL.64 [R1+0x678], R216 ;  /* 0x000678d801007387 */ /* 0x0007e20000100a00 */
[----:B----4-:R-:W-:-:S03]  /*179d0*/  IMAD.WIDE R218, R2, 0x4, R242 ;  /* 0x0000000402da7825 */ /* 0x010fc600078e02f2 */
[----:B------:R1:W-:Y:S04]  /*179e0*/  LDGSTS.E [R0+0x1c100], desc[UR32][R228.64], !P6 ;  /* 0x1c100000e4007fae */ /* 0x0003e8000f121860 */
[----:B------:R2:W-:Y:S01]  /*179f0*/  STL.64 [R1+0x5f0], R230 ;  /* 0x0005f0e601007387 */ /* 0x0005e20000100a00 */
[----:B---3--:R-:W-:-:S03]  /*17a00*/  IMAD.WIDE R216, R2, 0x4, R244 ;  /* 0x0000000402d87825 */ /* 0x008fc600078e02f4 */
[----:B------:R3:W-:Y:S04]  /*17a10*/  LDGSTS.E [R0+0x1c200], desc[UR32][R226.64], !P6 ;  /* 0x1c200000e2007fae */ /* 0x0007e8000f121860 */
[----:B------:R1:W-:Y:S01]  /*17a20*/  STL.64 [R1+0x5e8], R228 ;  /* 0x0005e8e401007387 */ /* 0x0003e20000100a00 */
[----:B--2---:R-:W-:-:S03]  /*17a30*/  IMAD.WIDE R230, R3, 0x4, R246 ;  /* 0x0000000403e67825 */ /* 0x004fc600078e02f6 */
[----:B------:R2:W-:Y:S01]  /*17a40*/  LDGSTS.E [R0+0x1c300], desc[UR32][R224.64], !P6 ;  /* 0x1c300000e0007fae */ /* 0x0005e2000f121860 */
[----:B------:R-:W-:-:S03]  /*17a50*/  ISETP.GE.U32.AND P1, PT, R4, 0x7fffffb3, PT ;  /* 0x7fffffb30400780c */ /* 0x000fc60003f26070 */
[----:B------:R3:W-:Y:S04]  /*17a60*/  STL.64 [R1+0x5e0], R226 ;  /* 0x0005e0e201007387 */ /* 0x0007e80000100a00 */
[----:B------:R4:W-:Y:S01]  /*17a70*/  LDGSTS.E [R0+0x1c400], desc[UR32][R222.64], !P6 ;  /* 0x1c400000de007fae */ /* 0x0009e2000f121860 */
[----:B-1----:R-:W-:-:S03]  /*17a80*/  IMAD.WIDE R228, R3, 0x4, R20 ;  /* 0x0000000403e47825 */ /* 0x002fc600078e0214 */
[----:B------:R2:W-:Y:S01]  /*17a90*/  STL.64 [R1+0x5d8], R224 ;  /* 0x0005d8e001007387 */ /* 0x0005e20000100a00 */
[----:B------:R-:W-:Y:S02]  /*17aa0*/  VIADD R4, R249, 0xffffffea ;  /* 0xffffffeaf9047836 */ /* 0x000fe40000000000 */
[----:B------:R-:W1:Y:S01]  /*17ab0*/  LDC R249, c[0x0][0x230] ;  /* 0x00008c00fff97b82 */ /* 0x000e620000000800 */
[----:B------:R5:W-:Y:S01]  /*17ac0*/  LDGSTS.E [R0+0x1c500], desc[UR32][R220.64], !P6 ;  /* 0x1c500000dc007fae */ /* 0x000be2000f121860 */
[----:B---3--:R-:W-:-:S03]  /*17ad0*/  IMAD.WIDE R226, R3, 0x4, R234 ;  /* 0x0000000403e27825 */ /* 0x008fc600078e02ea */
[----:B------:R4:W-:Y:S04]  /*17ae0*/  STL.64 [R1+0x5d0], R222 ;  /* 0x0005d0de01007387 */ /* 0x0009e80000100a00 */
[----:B------:R3:W-:Y:S01]  /*17af0*/  LDGSTS.E [R0+0x1c600], desc[UR32][R218.64], !P6 ;  /* 0x1c600000da007fae */ /* 0x0007e2000f121860 */
[----:B--2---:R-:W-:-:S03]  /*17b00*/  IMAD.WIDE R224, R3, 0x4, R236 ;  /* 0x0000000403e07825 */ /* 0x004fc600078e02ec */
[----:B------:R5:W-:Y:S04]  /*17b10*/  STL.64 [R1+0x5c8], R220 ;  /* 0x0005c8dc01007387 */ /* 0x000be80000100a00 */
[----:B------:R2:W-:Y:S01]  /*17b20*/  LDGSTS.E [R0+0x1c700], desc[UR32][R216.64], !P6 ;  /* 0x1c700000d8007fae */ /* 0x0005e2000f121860 */
[----:B----4-:R-:W-:-:S03]  /*17b30*/  IMAD.WIDE R222, R3, 0x4, R238 ;  /* 0x0000000403de7825 */ /* 0x010fc600078e02ee */
[----:B------:R3:W-:Y:S01]  /*17b40*/  STL.64 [R1+0x5c0], R218 ;  /* 0x0005c0da01007387 */ /* 0x0007e20000100a00 */
[----:B------:R-:W-:Y:S02]  /*17b50*/  VIADD R2, R250, 0xffffffe6 ;  /* 0xffffffe6fa027836 */ /* 0x000fe40000000000 */
[C---:B-----5:R-:W-:Y:S01]  /*17b60*/  IMAD.WIDE R220, R3.reuse, 0x4, R240 ;  /* 0x0000000403dc7825 */ /* 0x060fe200078e02f0 */
[----:B------:R4:W-:Y:S01]  /*17b70*/  LDGSTS.E [R0+0x1e000], desc[UR32][R230.64], !P0 ;  /* 0x1e000000e6007fae */ /* 0x0009e2000c121860 */
[----:B------:R-:W-:Y:S01]  /*17b80*/  LOP3.LUT R215, R214, 0x20, RZ, 0x3c, !PT ;  /* 0x00000020d6d77812 */ /* 0x000fe200078e3cff */
[----:B------:R-:W5:Y:S02]  /*17b90*/  LDC R250, c[0x0][0x230] ;  /* 0x00008c00fffa7b82 */ /* 0x000f640000000800 */
        /* <DEDUP_REMOVED lines=8> */
[----:B------:R4:W-:Y:S04]  /*17c20*/  STL.64 [R1+0x530], R230 ;  /* 0x000530e601007387 */ /* 0x0009e80000100a00 */
[----:B------:R5:W-:Y:S04]  /*17c30*/  LDGSTS.E [R0+0x1e600], desc[UR32][R218.64], !P0 ;  /* 0x1e600000da007fae */ /* 0x000be8000c121860 */
[----:B------:R3:W-:Y:S04]  /*17c40*/  STL.64 [R1+0x528], R228 ;  /* 0x000528e401007387 */ /* 0x0007e80000100a00 */
[----:B------:R5:W-:Y:S01]  /*17c50*/  LDGSTS.E [R0+0x1e700], desc[UR32][R216.64], !P0 ;  /* 0x1e700000d8007fae */ /* 0x000be2000c121860 */
[----:B------:R-:W-:Y:S01]  /*17c60*/  ISETP.GE.U32.AND P0, PT, R2, 0x7fffffa7, PT ;  /* 0x7fffffa70200780c */ /* 0x000fe20003f06070 */
[----:B------:R-:W-:-:S02]  /*17c70*/  VIADD R2, R215, UR4 ;  /* 0x00000004d7027c36 */ /* 0x000fc40008000000 */
[----:B------:R1:W-:Y:S01]  /*17c80*/  STL.64 [R1+0x520], R226 ;  /* 0x000520e201007387 */ /* 0x0003e20000100a00 */
[----:B----4-:R-:W-:-:S03]  /*17c90*/  IMAD.WIDE R230, R248, 0x4, R246 ;  /* 0x00000004f8e67825 */ /* 0x010fc600078e02f6 */
[----:B------:R2:W-:Y:S01]  /*17ca0*/  STL.64 [R1+0x518], R224 ;  /* 0x000518e001007387 */ /* 0x0005e20000100a00 */
[----:B---3--:R-:W-:-:S03]  /*17cb0*/  IMAD.WIDE R228, R248, 0x4, R20 ;  /* 0x00000004f8e47825 */ /* 0x008fc600078e0214 */
[----:B------:R3:W-:Y:S01]  /*17cc0*/  STL.64 [R1+0x510], R222 ;  /* 0x000510de01007387 */ /* 0x0007e20000100a00 */
[----:B------:R-:W-:-:S03]  /*17cd0*/  IMAD R3, R248, 0x5, RZ ;  /* 0x00000005f8037824 */ /* 0x000fc600078e02ff */
[----:B------:R4:W-:Y:S01]  /*17ce0*/  STL.64 [R1+0x508], R220 ;  /* 0x000508dc01007387 */ /* 0x0009e20000100a00 */
[----:B-1----:R-:W-:-:S03]  /*17cf0*/  IMAD.WIDE R226, R248, 0x4, R234 ;  /* 0x00000004f8e27825 */ /* 0x002fc600078e02ea */
[----:B------:R5:W-:Y:S01]  /*17d00*/  STL.64 [R1+0x500], R218 ;  /* 0x000500da01007387 */ /* 0x000be20000100a00 */
[----:B--2---:R-:W-:-:S03]  /*17d10*/  IMAD.WIDE R224, R248, 0x4, R236 ;  /* 0x00000004f8e07825 */ /* 0x004fc600078e02ec */
[----:B------:R1:W-:Y:S01]  /*17d20*/  STL.64 [R1+0x4f8], R216 ;  /* 0x0004f8d801007387 */ /* 0x0003e20000100a00 */
[----:B---3--:R-:W-:-:S03]  /*17d30*/  IMAD.WIDE R222, R248, 0x4, R238 ;  /* 0x00000004f8de7825 */ /* 0x008fc600078e02ee */
[----:B------:R2:W-:Y:S01]  /*17d40*/  STL.64 [R1+0x1270], R230 ;  /* 0x001270e601007387 */ /* 0x0005e20000100a00 */
[----:B----4-:R-:W-:-:S03]  /*17d50*/  IMAD.WIDE R220, R248, 0x4, R240 ;  /* 0x00000004f8dc7825 */ /* 0x010fc600078e02f0 */
[----:B------:R2:W-:Y:S01]  /*17d60*/  LDGSTS.E [R2+0x800], desc[UR32][R230.64], !P4 ;  /* 0x00800000e6027fae */ /* 0x0005e2000e121860 */
[----:B-----5:R-:W-:-:S03]  /*17d70*/  IMAD.WIDE R218, R248, 0x4, R242 ;  /* 0x00000004f8da7825 */ /* 0x020fc600078e02f2 */
[----:B------:R3:W-:Y:S01]  /*17d80*/  STL.64 [R1+0x1268], R228 ;  /* 0x001268e401007387 */ /* 0x0007e20000100a00 */
[----:B-1----:R-:W-:-:S03]  /*17d90*/  IMAD.WIDE R216, R248, 0x4, R244 ;  /* 0x00000004f8d87825 */ /* 0x002fc600078e02f4 */
[----:B------:R3:W-:Y:S01]  /*17da0*/  LDGSTS.E [R2+0x900], desc[UR32][R228.64], !P4 ;  /* 0x00900000e4027fae */ /* 0x0007e2000e121860 */
[----:B------:R-:W-:-:S03]  /*17db0*/  ISETP.GE.U32.AND P6, PT, R4, 0x7fffffab, PT ;  /* 0x7fffffab0400780c */ /* 0x000fc60003fc6070 */
[----:B------:R1:W-:Y:S01]  /*17dc0*/  STL.64 [R1+0x1260], R226 ;  /* 0x001260e201007387 */ /* 0x0003e20000100a00 */
[----:B--2---:R-:W-:-:S03]  /*17dd0*/  IMAD.WIDE R230, R3, 0x4, R246 ;  /* 0x0000000403e67825 */ /* 0x004fc600078e02f6 */
[----:B------:R1:W-:Y:S01]  /*17de0*/  LDGSTS.E [R2+0xa00], desc[UR32][R226.64], !P4 ;  /* 0x00a00000e2027fae */ /* 0x0003e2000e121860 */
[----:B------:R-:W-:-:S03]  /*17df0*/  VIADD R4, R5, 0xffffffe2 ;  /* 0xffffffe205047836 */ /* 0x000fc60000000000 */
[----:B------:R2:W-:Y:S01]  /*17e00*/  STL.64 [R1+0x1258], R224 ;  /* 0x001258e001007387 */ /* 0x0005e20000100a00 */
[----:B---3--:R-:W-:-:S03]  /*17e10*/  IMAD.WIDE R228, R3, 0x4, R20 ;  /* 0x0000000403e47825 */ /* 0x008fc600078e0214 */
[----:B------:R2:W-:Y:S04]  /*17e20*/  LDGSTS.E [R2+0xb00], desc[UR32][R224.64], !P4 ;  /* 0x00b00000e0027fae */ /* 0x0005e8000e121860 */
[----:B------:R3:W-:Y:S01]  /*17e30*/  STL.64 [R1+0x1250], R222 ;  /* 0x001250de01007387 */ /* 0x0007e20000100a00 */
[----:B-1----:R-:W-:-:S03]  /*17e40*/  IMAD.WIDE R226, R3, 0x4, R234 ;  /* 0x0000000403e27825 */ /* 0x002fc600078e02ea */
        /* <DEDUP_REMOVED lines=11> */
[C---:B--2---:R-:W-:Y:S02]  /*17f00*/  IMAD.WIDE R218, R3.reuse, 0x4, R242 ;  /* 0x0000000403da7825 */ /* 0x044fe400078e02f2 */
[----:B------:R1:W-:Y:S04]  /*17f10*/  LDGSTS.E [R2+0x2800], desc[UR32][R230.64], !P3 ;  /* 0x02800000e6027fae */ /* 0x0003e8000d921860 */
[----:B------:R2:W-:Y:S01]  /*17f20*/  LDGSTS.E [R2+0x2900], desc[UR32][R228.64], !P3 ;  /* 0x02900000e4027fae */ /* 0x0005e2000d921860 */
[----:B---3--:R-:W-:-:S03]  /*17f30*/  IMAD.WIDE R216, R3, 0x4, R244 ;  /* 0x0000000403d87825 */ /* 0x008fc600078e02f4 */
[----:B------:R3:W-:Y:S01]  /*17f40*/  LDGSTS.E [R2+0x2a00], desc[UR32][R226.64], !P3 ;  /* 0x02a00000e2027fae */ /* 0x0007e2000d921860 */
[----:B------:R-:W-:-:S03]  /*17f50*/  IMAD R3, R248, 0x9, RZ ;  /* 0x00000009f8037824 */ /* 0x000fc600078e02ff */
[----:B------:R4:W-:Y:S01]  /*17f60*/  LDGSTS.E [R2+0x2b00], desc[UR32][R224.64], !P3 ;  /* 0x02b00000e0027fae */ /* 0x0009e2000d921860 */
[----:B------:R-:W-:Y:S02]  /*17f70*/  VIADD R4, R249, 0xffffffde ;  /* 0xffffffdef9047836 */ /* 0x000fe40000000000 */
[----:B------:R-:W-:Y:S01]  /*17f80*/  VIADD R5, R250, 0xffffffda ;  /* 0xffffffdafa057836 */ /* 0x000fe20000000000 */
[----:B------:R1:W-:Y:S01]  /*17f90*/  STL.64 [R1+0x1170], R230 ;  /* 0x001170e601007387 */ /* 0x0003e20000100a00 */
[----:B------:R-:W5:Y:S03]  /*17fa0*/  LDC R250, c[0x0][0x230] ;  /* 0x00008c00fffa7b82 */ /* 0x000f660000000800 */
[----:B------:R4:W-:Y:S04]  /*17fb0*/  LDGSTS.E [R2+0x2c00], desc[UR32][R222.64], !P3 ;  /* 0x02c00000de027fae */ /* 0x0009e8000d921860 */
[----:B------:R2:W-:Y:S01]  /*17fc0*/  STL.64 [R1+0x1168], R228 ;  /* 0x001168e401007387 */ /* 0x0005e20000100a00 */
[----:B------:R-:W5:Y:S03]  /*17fd0*/  LDC R249, c[0x0][0x230] ;  /* 0x00008c00fff97b82 */ /* 0x000f660000000800 */
[----:B------:R4:W-:Y:S01]  /*17fe0*/  LDGSTS.E [R2+0x2d00], desc[UR32][R220.64], !P3 ;  /* 0x02d00000dc027fae */ /* 0x0009e2000d921860 */
[----:B-1----:R-:W-:-:S03]  /*17ff0*/  IMAD.WIDE R230, R3, 0x4, R246 ;  /* 0x0000000403e67825 */ /* 0x002fc600078e02f6 */
[----:B------:R3:W-:Y:S04]  /*18000*/  STL.64 [R1+0x1160], R226 ;  /* 0x001160e201007387 */ /* 0x0007e80000100a00 */
[----:B------:R1:W-:Y:S01]  /*18010*/  LDGSTS.E [R2+0x2e00], desc[UR32][R218.64], !P3 ;  /* 0x02e00000da027fae */ /* 0x0003e2000d921860 */
[----:B--2---:R-:W-:-:S03]  /*18020*/  IMAD.WIDE R228, R3, 0x4, R20 ;  /* 0x0000000403e47825 */ /* 0x004fc600078e0214 */
[----:B------:R4:W-:Y:S04]  /*18030*/  STL.64 [R1+0x1158], R224 ;  /* 0x001158e001007387 */ /* 0x0009e80000100a00 */
[----:B------:R2:W-:Y:S01]  /*18040*/  LDGSTS.E [R2+0x2f00], desc[UR32][R216.64], !P3 ;  /* 0x02f00000d8027fae */ /* 0x0005e2000d921860 */
[C---:B---3--:R-:W-:Y:S01]  /*18050*/  IMAD.WIDE R226, R3.reuse, 0x4, R234 ;  /* 0x0000000403e27825 */ /* 0x048fe200078e02ea */
[----:B------:R-:W-:Y:S02]  /*18060*/  ISETP.GE.U32.AND P3, PT, R4, 0x7fffff9f, PT ;  /* 0x7fffff9f0400780c */ /* 0x000fe40003f66070 */
[----:B------:R3:W-:Y:S01]  /*18070*/  STL.64 [R1+0x1150], R222 ;  /* 0x001150de01007387 */ /* 0x0007e20000100a00 */
[----:B------:R-:W-:Y:S02]  /*18080*/  IMAD R4, R248, 0xd, RZ ;  /* 0x0000000df8047824 */ /* 0x000fe400078e02ff */
[C---:B----4-:R-:W-:Y:S01]  /*18090*/  IMAD.WIDE R224, R3.reuse, 0x4, R236 ;  /* 0x0000000403e07825 */ /* 0x050fe200078e02ec */
[----:B------:R4:W-:Y:S04]  /*180a0*/  STL.64 [R1+0x1148], R220 ;  /* 0x001148dc01007387 */ /* 0x0009e80000100a00 */
[----:B------:R1:W-:Y:S01]  /*180b0*/  STL.64 [R1+0x1140], R218 ;  /* 0x001140da01007387 */ /* 0x0003e20000100a00 */
[----:B---3--:R-:W-:-:S03]  /*180c0*/  IMAD.WIDE R222, R3, 0x4, R238 ;  /* 0x0000000403de7825 */ /* 0x008fc600078e02ee */
[----:B------:R3:W-:Y:S01]  /*180d0*/  LDGSTS.E [R2+0x4800], desc[UR32][R230.64], !P2 ;  /* 0x04800000e6027fae */ /* 0x0007e2000d121860 */
[----:B----4-:R-:W-:-:S03]  /*180e0*/  IMAD.WIDE R220, R3, 0x4, R240 ;  /* 0x0000000403dc7825 */ /* 0x010fc600078e02f0 */
        /* <DEDUP_REMOVED lines=9> */
[----:B------:R2:W-:Y:S04]  /*18180*/  STL.64 [R1+0x1060], R226 ;  /* 0x001060e201007387 */ /* 0x0005e80000100a00 */
[----:B------:R4:W-:Y:S01]  /*18190*/  LDGSTS.E [R2+0x4c00], desc[UR32][R222.64], !P2 ;  /* 0x04c00000de027fae */ /* 0x0009e2000d121860 */
[----:B-1----:R-:W-:-:S03]  /*181a0*/  IMAD.WIDE R228, R4, 0x4, R20 ;  /* 0x0000000404e47825 */ /* 0x002fc600078e0214 */
        /* <DEDUP_REMOVED lines=9> */
[----:B------:R2:W-:Y:S01]  /*18240*/  STL.64 [R1+0x1040], R218 ;  /* 0x001040da01007387 */ /* 0x0005e20000100a00 */
[----:B------:R-:W-:Y:S02]  /*18250*/  VIADD R3, R251, 0xffffffd6 ;  /* 0xffffffd6fb037836 */ /* 0x000fe40000000000 */
[C---:B-1----:R-:W-:Y:S01]  /*18260*/  IMAD.WIDE R220, R4.reuse, 0x4, R240 ;  /* 0x0000000404dc7825 */ /* 0x042fe200078e02f0 */
[----:B------:R1:W-:Y:S01]  /*18270*/  LDGSTS.E [R2+0x6800], desc[UR32][R230.64], !P1 ;  /* 0x06800000e6027fae */ /* 0x0003e2000c921860 */
[----:B------:R-:W-:Y:S01]  /*18280*/  ISETP.GE.U32.AND P2, PT, R5, 0x7fffff9b, PT ;  /* 0x7fffff9b0500780c */ /* 0x000fe20003f46070 */
[----:B------:R-:W4:Y:S02]  /*18290*/  LDC R251, c[0x0][0x230] ;  /* 0x00008c00fffb7b82 */ /* 0x000f240000000800 */
[----:B------:R3:W-:Y:S01]  /*182a0*/  STL.64 [R1+0x1038], R216 ;  /* 0x001038d801007387 */ /* 0x0007e20000100a00 */
[----:B--2---:R-:W-:-:S03]  /*182b0*/  IMAD.WIDE R218, R4, 0x4, R242 ;  /* 0x0000000404da7825 */ /* 0x004fc600078e02f2 */
[----:B------:R2:W-:Y:S04]  /*182c0*/  LDGSTS.E [R2+0x6900], desc[UR32][R228.64], !P1 ;  /* 0x06900000e4027fae */ /* 0x0005e8000c921860 */
[----:B------:R5:W-:Y:S01]  /*182d0*/  LDGSTS.E [R2+0x6a00], desc[UR32][R226.64], !P1 ;  /* 0x06a00000e2027fae */ /* 0x000be2000c921860 */
[----:B---3--:R-:W-:-:S03]  /*182e0*/  IMAD.WIDE R216, R4, 0x4, R244 ;  /* 0x0000000404d87825 */ /* 0x008fc600078e02f4 */
        /* <DEDUP_REMOVED lines=11> */
[----:B-1----:R-:W-:-:S03]  /*183a0*/  IMAD.WIDE R230, R3, 0x4, R246 ;  /* 0x0000000403e67825 */ /* 0x002fc600078e02f6 */
[----:B------:R3:W-:Y:S01]  /*183b0*/  STL.64 [R1+0xf58], R224 ;  /* 0x000f58e001007387 */ /* 0x0007e20000100a00 */
[----:B--2---:R-:W-:-:S03]  /*183c0*/  IMAD.WIDE R228, R3, 0x4, R20 ;  /* 0x0000000403e47825 */ /* 0x004fc600078e0214 */
[----:B------:R1:W-:Y:S01]  /*183d0*/  STL.64 [R1+0xf50], R222 ;  /* 0x000f50de01007387 */ /* 0x0003e20000100a00 */
[----:B-----5:R-:W-:-:S03]  /*183e0*/  IMAD.WIDE R226, R3, 0x4, R234 ;  /* 0x0000000403e27825 */ /* 0x020fc600078e02ea */
[----:B------:R2:W-:Y:S01]  /*183f0*/  STL.64 [R1+0xf48], R220 ;  /* 0x000f48dc01007387 */ /* 0x0005e20000100a00 */
[----:B---3--:R-:W-:-:S03]  /*18400*/  IMAD.WIDE R224, R3, 0x4, R236 ;  /* 0x0000000403e07825 */ /* 0x008fc600078e02ec */
[----:B------:R4:W-:Y:S01]  /*18410*/  STL.64 [R1+0xf40], R218 ;  /* 0x000f40da01007387 */ /* 0x0009e20000100a00 */
[----:B-1----:R-:W-:-:S03]  /*18420*/  IMAD.WIDE R222, R3, 0x4, R238 ;  /* 0x0000000403de7825 */ /* 0x002fc600078e02ee */
[----:B------:R1:W-:Y:S01]  /*18430*/  LDGSTS.E [R2+0x8800], desc[UR32][R230.64], !P5 ;  /* 0x08800000e6027fae */ /* 0x0003e2000e921860 */
[----:B--2---:R-:W-:-:S03]  /*18440*/  IMAD.WIDE R220, R3, 0x4, R240 ;  /* 0x0000000403dc7825 */ /* 0x004fc600078e02f0 */
[----:B------:R2:W-:Y:S01]  /*18450*/  STL.64 [R1+0xf38], R216 ;  /* 0x000f38d801007387 */ /* 0x0005e20000100a00 */
[----:B----4-:R-:W-:-:S03]  /*18460*/  IMAD.WIDE R218, R3, 0x4, R242 ;  /* 0x0000000403da7825 */ /* 0x010fc600078e02f2 */
[----:B------:R3:W-:Y:S04]  /*18470*/  LDGSTS.E [R2+0x8900], desc[UR32][R228.64], !P5 ;  /* 0x08900000e4027fae */ /* 0x0007e8000e921860 */
[----:B------:R1:W-:Y:S01]  /*18480*/  STL.64 [R1+0xe70], R230 ;  /* 0x000e70e601007387 */ /* 0x0003e20000100a00 */
[----:B--2---:R-:W-:-:S03]  /*18490*/  IMAD.WIDE R216, R3, 0x4, R244 ;  /* 0x0000000403d87825 */ /* 0x004fc600078e02f4 */
[----:B------:R2:W-:Y:S04]  /*184a0*/  LDGSTS.E [R2+0x8a00], desc[UR32][R226.64], !P5 ;  /* 0x08a00000e2027fae */ /* 0x0005e8000e921860 */
[----:B------:R3:W-:Y:S04]  /*184b0*/  STL.64 [R1+0xe68], R228 ;  /* 0x000e68e401007387 */ /* 0x0007e80000100a00 */
[----:B------:R4:W-:Y:S01]  /*184c0*/  LDGSTS.E [R2+0x8b00], desc[UR32][R224.64], !P5 ;  /* 0x08b00000e0027fae */ /* 0x0009e2000e921860 */
[----:B-1----:R-:W-:-:S03]  /*184d0*/  IMAD.WIDE R230, R4, 0x4, R246 ;  /* 0x0000000404e67825 */ /* 0x002fc600078e02f6 */
        /* <DEDUP_REMOVED lines=9> */
[----:B------:R3:W-:Y:S04]  /*18570*/  STL.64 [R1+0xe48], R220 ;  /* 0x000e48dc01007387 */ /* 0x0007e80000100a00 */
[----:B------:R4:W-:Y:S01]  /*18580*/  LDGSTS.E [R2+0x8f00], desc[UR32][R216.64], !P5 ;  /* 0x08f00000d8027fae */ /* 0x0009e2000e921860 */
[----:B-1----:R-:W-:-:S03]  /*18590*/  IMAD.WIDE R222, R4, 0x4, R238 ;  /* 0x0000000404de7825 */ /* 0x002fc600078e02ee */
[----:B------:R2:W-:Y:S01]  /*185a0*/  STL.64 [R1+0xe40], R218 ;  /* 0x000e40da01007387 */ /* 0x0005e20000100a00 */
[----:B------:R-:W-:Y:S02]  /*185b0*/  VIADD R3, R250, 0xffffffce ;  /* 0xffffffcefa037836 */ /* 0x000fe40000000000 */
[----:B------:R-:W-:Y:S01]  /*185c0*/  VIADD R5, R249, 0xffffffd2 ;  /* 0xffffffd2f9057836 */ /* 0x000fe20000000000 */
[----:B------:R1:W-:Y:S01]  /*185d0*/  LDGSTS.E [R2+0xa800], desc[UR32][R230.64], !P6 ;  /* 0x0a800000e6027fae */ /* 0x0003e2000f121860 */
[C---:B---3--:R-:W-:Y:S01]  /*185e0*/  IMAD.WIDE R220, R4.reuse, 0x4, R240 ;  /* 0x0000000404dc7825 */ /* 0x048fe200078e02f0 */
[----:B------:R-:W3:Y:S02]  /*185f0*/  LDC R249, c[0x0][0x230] ;  /* 0x00008c00fff97b82 */ /* 0x000ee40000000800 */
[----:B------:R4:W-:Y:S01]  /*18600*/  STL.64 [R1+0xe38], R216 ;  /* 0x000e38d801007387 */ /* 0x0009e20000100a00 */
[----:B--2---:R-:W-:-:S03]  /*18610*/  IMAD.WIDE R218, R4, 0x4, R242 ;  /* 0x0000000404da7825 */ /* 0x004fc600078e02f2 */
[----:B------:R2:W-:Y:S02]  /*18620*/  LDGSTS.E [R2+0xa900], desc[UR32][R228.64], !P6 ;  /* 0x0a900000e4027fae */ /* 0x0005e4000f121860 */
[----:B------:R-:W5:Y:S02]  /*18630*/  LDC R250, c[0x0][0x230] ;  /* 0x00008c00fffa7b82 */ /* 0x000f640000000800 */
[----:B------:R2:W-:Y:S01]  /*18640*/  LDGSTS.E [R2+0xaa00], desc[UR32][R226.64], !P6 ;  /* 0x0aa00000e2027fae */ /* 0x0005e2000f121860 */
[----:B----4-:R-:W-:-:S03]  /*18650*/  IMAD.WIDE R216, R4, 0x4, R244 ;  /* 0x0000000404d87825 */ /* 0x010fc600078e02f4 */
        /* <DEDUP_REMOVED lines=15> */
[----:B----4-:R-:W-:-:S03]  /*18750*/  IMAD.WIDE R226, R3, 0x4, R234 ;  /* 0x0000000403e27825 */ /* 0x010fc600078e02ea */
[----:B------:R4:W-:Y:S01]  /*18760*/  STL.64 [R1+0xd48], R220 ;  /* 0x000d48dc01007387 */ /* 0x0009e20000100a00 */
[----:B-1----:R-:W-:-:S03]  /*18770*/  IMAD.WIDE R224, R3, 0x4, R236 ;  /* 0x0000000403e07825 */ /* 0x002fc600078e02ec */
[----:B------:R3:W-:Y:S01]  /*18780*/  STL.64 [R1+0xd40], R218 ;  /* 0x000d40da01007387 */ /* 0x0007e20000100a00 */
[----:B--2---:R-:W-:-:S03]  /*18790*/  IMAD.WIDE R222, R3, 0x4, R238 ;  /* 0x0000000403de7825 */ /* 0x004fc600078e02ee */
[----:B------:R1:W-:Y:S01]  /*187a0*/  LDGSTS.E [R2+0xc800], desc[UR32][R230.64], !P0 ;  /* 0x0c800000e6027fae */ /* 0x0003e2000c121860 */
[----:B----4-:R-:W-:-:S03]  /*187b0*/  IMAD.WIDE R220, R3, 0x4, R240 ;  /* 0x0000000403dc7825 */ /* 0x010fc600078e02f0 */
[----:B------:R2:W-:Y:S01]  /*187c0*/  STL.64 [R1+0xd38], R216 ;  /* 0x000d38d801007387 */ /* 0x0005e20000100a00 */
[----:B---3--:R-:W-:-:S03]  /*187d0*/  IMAD.WIDE R218, R3, 0x4, R242 ;  /* 0x0000000403da7825 */ /* 0x008fc600078e02f2 */
        /* <DEDUP_REMOVED lines=20> */
[----:B------:R-:W-:Y:S01]  /*18920*/  ISETP.GE.U32.AND P5, PT, R5, 0x7fffff93, PT ;  /* 0x7fffff930500780c */ /* 0x000fe20003fa6070 */
[C---:B---3--:R-:W-:Y:S02]  /*18930*/  IMAD.WIDE R220, R4.reuse, 0x4, R240 ;  /* 0x0000000404dc7825 */ /* 0x048fe400078e02f0 */
[----:B------:R1:W-:Y:S04]  /*18940*/  LDGSTS.E [R2+0xe800], desc[UR32][R230.64], !P4 ;  /* 0x0e800000e6027fae */ /* 0x0003e8000e121860 */
[----:B------:R4:W-:Y:S01]  /*18950*/  STL.64 [R1+0xc38], R216 ;  /* 0x000c38d801007387 */ /* 0x0009e20000100a00 */
[----:B------:R-:W-:Y:S02]  /*18960*/  VIADD R3, R249, 0xffffffc6 ;  /* 0xffffffc6f9037836 */ /* 0x000fe40000000000 */
[----:B--2---:R-:W-:Y:S01]  /*18970*/  IMAD.WIDE R218, R4, 0x4, R242 ;  /* 0x0000000404da7825 */ /* 0x004fe200078e02f2 */
        /* <DEDUP_REMOVED lines=23> */
[----:B----4-:R-:W-:-:S03]  /*18af0*/  IMAD.WIDE R224, R3, 0x4, R236 ;  /* 0x0000000403e07825 */ /* 0x010fc600078e02ec */
        /* <DEDUP_REMOVED lines=27> */
[C---:B--2---:R-:W-:Y:S02]  /*18cb0*/  IMAD.WIDE R220, R4.reuse, 0x4, R240 ;  /* 0x0000000404dc7825 */ /* 0x044fe400078e02f0 */
[----:B------:R1:W-:Y:S04]  /*18cc0*/  LDGSTS.E [R2+0x12800], desc[UR32][R230.64], !P2 ;  /* 0x12800000e6027fae */ /* 0x0003e8000d121860 */
[----:B------:R4:W-:Y:S01]  /*18cd0*/  STL.64 [R1+0xa38], R216 ;  /* 0x000a38d801007387 */ /* 0x0009e20000100a00 */
[----:B------:R-:W-:Y:S02]  /*18ce0*/  VIADD R3, R251, 0xfffffffd ;  /* 0xfffffffdfb037836 */ /* 0x000fe40000000000 */
[----:B---3--:R-:W-:Y:S01]  /*18cf0*/  IMAD.WIDE R218, R4, 0x4, R242 ;  /* 0x0000000404da7825 */ /* 0x008fe200078e02f2 */
        /* <DEDUP_REMOVED lines=51> */
[----:B--2---:R-:W-:Y:S02]  /*19030*/  IMAD.WIDE R220, R4, 0x4, R240 ;  /* 0x0000000404dc7825 */ /* 0x004fe400078e02f0 */
        /* <DEDUP_REMOVED lines=110> */
[----:B------:R-:W-:Y:S01]  /*19720*/  VIADD R3, R251, 0xffffffe5 ;  /* 0xffffffe5fb037836 */ /* 0x000fe20000000000 */
[----:B------:R-:W-:Y:S01]  /*19730*/  LOP3.LUT R215, R214, 0x40, RZ, 0x3c, !PT ;  /* 0x00000040d6d77812 */ /* 0x000fe200078e3cff */
[----:B------:R-:W1:Y:S01]  /*19740*/  LDC R251, c[0x0][0x230] ;  /* 0x00008c00fffb7b82 */ /* 0x000e620000000800 */
[C---:B--2---:R-:W-:Y:S01]  /*19750*/  IMAD.WIDE R220, R4.reuse, 0x4, R240 ;  /* 0x0000000404dc7825 */ /* 0x044fe200078e02f0 */
[----:B------:R2:W-:Y:S04]  /*19760*/  LDGSTS.E [R2+0x1e800], desc[UR32][R230.64], !P3 ;  /* 0x1e800000e6027fae */ /* 0x0005e8000d921860 */
[----:B------:R4:W-:Y:S01]  /*19770*/  STL.64 [R1+0x578], R216 ;  /* 0x000578d801007387 */ /* 0x0009e20000100a00 */
[----:B---3--:R-:W-:-:S03]  /*19780*/  IMAD.WIDE R218, R4, 0x4, R242 ;  /* 0x0000000404da7825 */ /* 0x008fc600078e02f2 */
[----:B------:R3:W-:Y:S04]  /*19790*/  LDGSTS.E [R2+0x1e900], desc[UR32][R228.64], !P3 ;  /* 0x1e900000e4027fae */ /* 0x0007e8000d921860 */
[----:B------:R5:W-:Y:S01]  /*197a0*/  LDGSTS.E [R2+0x1ea00], desc[UR32][R226.64], !P3 ;  /* 0x1ea00000e2027fae */ /* 0x000be2000d921860 */
[----:B----4-:R-:W-:-:S03]  /*197b0*/  IMAD.WIDE R216, R4, 0x4, R244 ;  /* 0x0000000404d87825 */ /* 0x010fc600078e02f4 */
[----:B------:R4:W-:Y:S01]  /*197c0*/  LDGSTS.E [R2+0x1eb00], desc[UR32][R224.64], !P3 ;  /* 0x1eb00000e0027fae */ /* 0x0009e2000d921860 */
[----:B------:R-:W-:-:S03]  /*197d0*/  IMAD.SHL.U32 R4, R248, 0x2, RZ ;  /* 0x00000002f8047824 */ /* 0x000fc600078e00ff */
[----:B------:R4:W-:Y:S04]  /*197e0*/  LDGSTS.E [R2+0x1ec00], desc[UR32][R222.64], !P3 ;  /* 0x1ec00000de027fae */ /* 0x0009e8000d921860 */
[----:B------:R1:W-:Y:S04]  /*197f0*/  LDGSTS.E [R2+0x1ed00], desc[UR32][R220.64], !P3 ;  /* 0x1ed00000dc027fae */ /* 0x0003e8000d921860 */
[----:B------:R2:W-:Y:S04]  /*19800*/  STL.64 [R1+0x4f0], R230 ;  /* 0x0004f0e601007387 */ /* 0x0005e80000100a00 */
[----:B------:R1:W-:Y:S01]  /*19810*/  LDGSTS.E [R2+0x1ee00], desc[UR32][R218.64], !P3 ;  /* 0x1ee00000da027fae */ /* 0x0003e2000d921860 */
[----:B------:R-:W-:-:S03]  /*19820*/  ISETP.GE.U32.AND P6, PT, R5, 0x7fffffb2, PT ;  /* 0x7fffffb20500780c */ /* 0x000fc60003fc6070 */
[----:B------:R3:W-:Y:S04]  /*19830*/  STL.64 [R1+0x4e8], R228 ;  /* 0x0004e8e401007387 */ /* 0x0007e80000100a00 */
[----:B------:R1:W-:Y:S01]  /*19840*/  LDGSTS.E [R2+0x1ef00], desc[UR32][R216.64], !P3 ;  /* 0x1ef00000d8027fae */ /* 0x0003e2000d921860 */
[----:B------:R-:W-:Y:S01]  /*19850*/  ISETP.GE.U32.AND P3, PT, R3, 0x7fffffa6, PT ;  /* 0x7fffffa60300780c */ /* 0x000fe20003f66070 */
[----:B------:R-:W-:Y:S02]  /*19860*/  VIADD R3, R215, UR4 ;  /* 0x00000004d7037c36 */ /* 0x000fe40008000000 */
[----:B------:R5:W-:Y:S01]  /*19870*/  STL.64 [R1+0x4e0], R226 ;  /* 0x0004e0e201007387 */ /* 0x000be20000100a00 */
[----:B--2---:R-:W-:-:S03]  /*19880*/  IMAD.WIDE R230, R4, 0x4, R246 ;  /* 0x0000000404e67825 */ /* 0x004fc600078e02f6 */
[----:B------:R4:W-:Y:S01]  /*19890*/  STL.64 [R1+0x4d8], R224 ;  /* 0x0004d8e001007387 */ /* 0x0009e20000100a00 */
[----:B---3--:R-:W-:-:S03]  /*198a0*/  IMAD.WIDE R228, R4, 0x4, R20 ;  /* 0x0000000404e47825 */ /* 0x008fc600078e0214 */
[----:B------:R2:W-:Y:S01]  /*198b0*/  STL.64 [R1+0x4d0], R222 ;  /* 0x0004d0de01007387 */ /* 0x0005e20000100a00 */
[----:B------:R-:W-:Y:S02]  /*198c0*/  VIADD R5, R250, 0xffffffe9 ;  /* 0xffffffe9fa057836 */ /* 0x000fe40000000000 */
[----:B------:R-:W3:Y:S01]  /*198d0*/  LDC R250, c[0x0][0x230] ;  /* 0x00008c00fffa7b82 */ /* 0x000ee20000000800 */
[----:B------:R1:W-:Y:S01]  /*198e0*/  STL.64 [R1+0x4c8], R220 ;  /* 0x0004c8dc01007387 */ /* 0x0003e20000100a00 */
[----:B-----5:R-:W-:-:S03]  /*198f0*/  IMAD.WIDE R226, R4, 0x4, R234 ;  /* 0x0000000404e27825 */ /* 0x020fc600078e02ea */
[----:B------:R5:W-:Y:S01]  /*19900*/  STL.64 [R1+0x4c0], R218 ;  /* 0x0004c0da01007387 */ /* 0x000be20000100a00 */
[----:B----4-:R-:W-:-:S03]  /*19910*/  IMAD.WIDE R224, R4, 0x4, R236 ;  /* 0x0000000404e07825 */ /* 0x010fc600078e02ec */
[----:B------:R4:W-:Y:S01]  /*19920*/  STL.64 [R1+0x4b8], R216 ;  /* 0x0004b8d801007387 */ /* 0x0009e20000100a00 */
[C---:B--2---:R-:W-:Y:S01]  /*19930*/  IMAD.WIDE R222, R4.reuse, 0x4, R238 ;  /* 0x0000000404de7825 */ /* 0x044fe200078e02ee */
[----:B------:R-:W-:Y:S02]  /*19940*/  ISETP.GE.U32.AND P4, PT, R5, 0x7fffffaa, PT ;  /* 0x7fffffaa0500780c */ /* 0x000fe40003f86070 */
[----:B------:R2:W-:Y:S01]  /*19950*/  LDGSTS.E [R3+0x1000], desc[UR32][R230.64], !P2 ;  /* 0x01000000e6037fae */ /* 0x0005e2000d121860 */
[----:B-1----:R-:W-:-:S03]  /*19960*/  IMAD.WIDE R220, R4, 0x4, R240 ;  /* 0x0000000404dc7825 */ /* 0x002fc600078e02f0 */
[----:B------:R1:W-:Y:S01]  /*19970*/  LDGSTS.E [R3+0x1100], desc[UR32][R228.64], !P2 ;  /* 0x01100000e4037fae */ /* 0x0003e2000d121860 */
[----:B-----5:R-:W-:-:S03]  /*19980*/  IMAD.WIDE R218, R4, 0x4, R242 ;  /* 0x0000000404da7825 */ /* 0x020fc600078e02f2 */
[----:B------:R5:W-:Y:S01]  /*19990*/  LDGSTS.E [R3+0x1200], desc[UR32][R226.64], !P2 ;  /* 0x01200000e2037fae */ /* 0x000be2000d121860 */
[----:B----4-:R-:W-:-:S03]  /*199a0*/  IMAD.WIDE R216, R4, 0x4, R244 ;  /* 0x0000000404d87825 */ /* 0x010fc600078e02f4 */
[----:B------:R4:W-:Y:S01]  /*199b0*/  LDGSTS.E [R3+0x1300], desc[UR32][R224.64], !P2 ;  /* 0x01300000e0037fae */ /* 0x0009e2000d121860 */
[----:B------:R-:W-:Y:S02]  /*199c0*/  IMAD R4, R248, 0x6, RZ ;  /* 0x00000006f8047824 */ /* 0x000fe400078e02ff */
[----:B------:R-:W-:Y:S01]  /*199d0*/  VIADD R5, R249, 0xffffffe1 ;  /* 0xffffffe1f9057836 */ /* 0x000fe20000000000 */
[----:B------:R2:W-:Y:S04]  /*199e0*/  STL.64 [R1+0x1230], R230 ;  /* 0x001230e601007387 */ /* 0x0005e80000100a00 */
[----:B------:R3:W-:Y:S04]  /*199f0*/  LDGSTS.E [R3+0x1400], desc[UR32][R222.64], !P2 ;  /* 0x01400000de037fae */ /* 0x0007e8000d121860 */
        /* <DEDUP_REMOVED lines=8> */
[----:B-----5:R-:W-:Y:S01]  /*19a80*/  IMAD.WIDE R226, R4, 0x4, R234 ;  /* 0x0000000404e27825 */ /* 0x020fe200078e02ea */
        /* <DEDUP_REMOVED lines=10> */
[----:B--2---:R-:W-:-:S03]  /*19b30*/  IMAD.WIDE R218, R4, 0x4, R242 ;  /* 0x0000000404da7825 */ /* 0x004fc600078e02f2 */
[----:B------:R2:W-:Y:S04]  /*19b40*/  LDGSTS.E [R3+0x3100], desc[UR32][R228.64], !P1 ;  /* 0x03100000e4037fae */ /* 0x0005e8000c921860 */
[----:B------:R3:W-:Y:S01]  /*19b50*/  STL.64 [R1+0x1130], R230 ;  /* 0x001130e601007387 */ /* 0x0007e20000100a00 */
[----:B-1----:R-:W-:-:S03]  /*19b60*/  IMAD.WIDE R216, R4, 0x4, R244 ;  /* 0x0000000404d87825 */ /* 0x002fc600078e02f4 */
[----:B------:R1:W-:Y:S04]  /*19b70*/  LDGSTS.E [R3+0x3200], desc[UR32][R226.64], !P1 ;  /* 0x03200000e2037fae */ /* 0x0003e8000c921860 */
[----:B------:R2:W-:Y:S01]  /*19b80*/  STL.64 [R1+0x1128], R228 ;  /* 0x001128e401007387 */ /* 0x0005e20000100a00 */
[----:B---3--:R-:W-:-:S03]  /*19b90*/  IMAD.WIDE R230, R5, 0x4, R246 ;  /* 0x0000000405e67825 */ /* 0x008fc600078e02f6 */
        /* <DEDUP_REMOVED lines=15> */
[----:B------:R-:W-:Y:S01]  /*19c90*/  VIADD R249, R250, 0xffffffdd ;  /* 0xffffffddfaf97836 */ /* 0x000fe20000000000 */
[----:B------:R4:W-:Y:S01]  /*19ca0*/  LDGSTS.E [R3+0x5000], desc[UR32][R230.64], !P5 ;  /* 0x05000000e6037fae */ /* 0x0009e2000e921860 */
[C---:B--2---:R-:W-:Y:S01]  /*19cb0*/  IMAD.WIDE R220, R5.reuse, 0x4, R240 ;  /* 0x0000000405dc7825 */ /* 0x044fe200078e02f0 */
[----:B------:R-:W2:Y:S02]  /*19cc0*/  LDC R250, c[0x0][0x230] ;  /* 0x00008c00fffa7b82 */ /* 0x000ea40000000800 */
[----:B------:R3:W-:Y:S01]  /*19cd0*/  STL.64 [R1+0x10f8], R216 ;  /* 0x0010f8d801007387 */ /* 0x0007e20000100a00 */
[----:B-1----:R-:W-:-:S03]  /*19ce0*/  IMAD.WIDE R218, R5, 0x4, R242 ;  /* 0x0000000405da7825 */ /* 0x002fc600078e02f2 */
[----:B------:R1:W-:Y:S02]  /*19cf0*/  LDGSTS.E [R3+0x5100], desc[UR32][R228.64], !P5 ;  /* 0x05100000e4037fae */ /* 0x0003e4000e921860 */
[----:B------:R-:W5:Y:S02]  /*19d00*/  LDC R251, c[0x0][0x230] ;  /* 0x00008c00fffb7b82 */ /* 0x000f640000000800 */
        /* <DEDUP_REMOVED lines=13> */
[----:B----4-:R-:W-:-:S03]  /*19de0*/  IMAD.WIDE R230, R4, 0x4, R246 ;  /* 0x0000000404e67825 */ /* 0x010fc600078e02f6 */
[----:B------:R4:W-:Y:S01]  /*19df0*/  STL.64 [R1+0x1018], R224 ;  /* 0x001018e001007387 */ /* 0x0009e20000100a00 */
[----:B-1----:R-:W-:-:S03]  /*19e00*/  IMAD.WIDE R228, R4, 0x4, R20 ;  /* 0x0000000404e47825 */ /* 0x002fc600078e0214 */
[----:B------:R1:W-:Y:S01]  /*19e10*/  STL.64 [R1+0x1010], R222 ;  /* 0x001010de01007387 */ /* 0x0003e20000100a00 */
[----:B---3--:R-:W-:-:S03]  /*19e20*/  IMAD.WIDE R226, R4, 0x4, R234 ;  /* 0x0000000404e27825 */ /* 0x008fc600078e02ea */
[----:B------:R3:W-:Y:S01]  /*19e30*/  STL.64 [R1+0x1008], R220 ;  /* 0x001008dc01007387 */ /* 0x0007e20000100a00 */
[----:B----4-:R-:W-:-:S03]  /*19e40*/  IMAD.WIDE R224, R4, 0x4, R236 ;  /* 0x0000000404e07825 */ /* 0x010fc600078e02ec */
[----:B------:R2:W-:Y:S01]  /*19e50*/  STL.64 [R1+0x1000], R218 ;  /* 0x001000da01007387 */ /* 0x0005e20000100a00 */
[----:B-1----:R-:W-:-:S03]  /*19e60*/  IMAD.WIDE R222, R4, 0x4, R238 ;  /* 0x0000000404de7825 */ /* 0x002fc600078e02ee */
[----:B------:R1:W-:Y:S01]  /*19e70*/  LDGSTS.E [R3+0x7000], desc[UR32][R230.64], !P6 ;  /* 0x07000000e6037fae */ /* 0x0003e2000f121860 */
[----:B---3--:R-:W-:-:S03]  /*19e80*/  IMAD.WIDE R220, R4, 0x4, R240 ;  /* 0x0000000404dc7825 */ /* 0x008fc600078e02f0 */
        /* <DEDUP_REMOVED lines=247> */
[----:B------:R-:W-:Y:S01]  /*1ae00*/  ISETP.GE.U32.AND P5, PT, R249, 0x7fffffbd, PT ;  /* 0x7fffffbdf900780c */ /* 0x000fe20003fa6070 */
[C---:B--2---:R-:W-:Y:S01]  /*1ae10*/  IMAD.WIDE R220, R5.reuse, 0x4, R240 ;  /* 0x0000000405dc7825 */ /* 0x044fe200078e02f0 */
[----:B------:R1:W-:Y:S01]  /*1ae20*/  LDGSTS.E [R3+0x19000], desc[UR32][R230.64], !P4 ;  /* 0x19000000e6037fae */ /* 0x0003e2000e121860 */
[----:B------:R-:W2:Y:S03]  /*1ae30*/  LDC R252, c[0x0][0x230] ;  /* 0x00008c00fffc7b82 */ /* 0x000ea60000000800 */
[----:B------:R4:W-:Y:S01]  /*1ae40*/  STL.64 [R1+0x778], R216 ;  /* 0x000778d801007387 */ /* 0x0009e20000100a00 */
[----:B---3--:R-:W-:-:S03]  /*1ae50*/  IMAD.WIDE R218, R5, 0x4, R242 ;  /* 0x0000000405da7825 */ /* 0x008fc600078e02f2 */
[----:B------:R3:W-:Y:S04]  /*1ae60*/  LDGSTS.E [R3+0x19100], desc[UR32][R228.64], !P4 ;  /* 0x19100000e4037fae */ /* 0x0007e8000e121860 */
        /* <DEDUP_REMOVED lines=9> */
[----:B------:R1:W-:Y:S01]  /*1af00*/  STL.64 [R1+0x6f0], R230 ;  /* 0x0006f0e601007387 */ /* 0x0003e20000100a00 */
[----:B------:R-:W-:Y:S02]  /*1af10*/  VIADD R249, R251, 0xfffffff4 ;  /* 0xfffffff4fbf97836 */ /* 0x000fe40000000000 */
[----:B------:R-:W2:Y:S01]  /*1af20*/  LDC R251, c[0x0][0x230] ;  /* 0x00008c00fffb7b82 */ /* 0x000ea20000000800 */
[----:B------:R3:W-:Y:S01]  /*1af30*/  STL.64 [R1+0x6e8], R228 ;  /* 0x0006e8e401007387 */ /* 0x0007e20000100a00 */
[----:B------:R-:W-:-:S03]  /*1af40*/  IMAD R5, R248, 0x3a, RZ ;  /* 0x0000003af8057824 */ /* 0x000fc600078e02ff */
[----:B------:R5:W-:Y:S01]  /*1af50*/  STL.64 [R1+0x6e0], R226 ;  /* 0x0006e0e201007387 */ /* 0x000be20000100a00 */
[----:B-1----:R-:W-:-:S03]  /*1af60*/  IMAD.WIDE R230, R4, 0x4, R246 ;  /* 0x0000000404e67825 */ /* 0x002fc600078e02f6 */
[----:B------:R4:W-:Y:S01]  /*1af70*/  STL.64 [R1+0x6d8], R224 ;  /* 0x0006d8e001007387 */ /* 0x0009e20000100a00 */
[----:B---3--:R-:W-:-:S03]  /*1af80*/  IMAD.WIDE R228, R4, 0x4, R20 ;  /* 0x0000000404e47825 */ /* 0x008fc600078e0214 */
[----:B------:R1:W-:Y:S01]  /*1af90*/  STL.64 [R1+0x6d0], R222 ;  /* 0x0006d0de01007387 */ /* 0x0003e20000100a00 */
[----:B-----5:R-:W-:-:S03]  /*1afa0*/  IMAD.WIDE R226, R4, 0x4, R234 ;  /* 0x0000000404e27825 */ /* 0x020fc600078e02ea */
        /* <DEDUP_REMOVED lines=15> */
[----:B------:R3:W-:Y:S01]  /*1b0a0*/  STL.64 [R1+0x620], R226 ;  /* 0x000620e201007387 */ /* 0x0007e20000100a00 */
[----:B------:R-:W-:-:S03]  /*1b0b0*/  IMAD R4, R248, 0x3e, RZ ;  /* 0x0000003ef8047824 */ /* 0x000fc600078e02ff */
        /* <DEDUP_REMOVED lines=12> */
[----:B--2---:R-:W-:-:S03]  /*1b180*/  IMAD.WIDE R220, R5, 0x4, R240 ;  /* 0x0000000405dc7825 */ /* 0x004fc600078e02f0 */
[----:B------:R1:W-:Y:S04]  /*1b190*/  LDGSTS.E [R3+0x1d000], desc[UR32][R230.64], !P2 ;  /* 0x1d000000e6037fae */ /* 0x0003e8000d121860 */
[----:B------:R4:W-:Y:S01]  /*1b1a0*/  STL.64 [R1+0x5f8], R216 ;  /* 0x0005f8d801007387 */ /* 0x0009e20000100a00 */
[----:B---3--:R-:W-:-:S03]  /*1b1b0*/  IMAD.WIDE R218, R5, 0x4, R242 ;  /* 0x0000000405da7825 */ /* 0x008fc600078e02f2 */
[----:B------:R2:W-:Y:S01]  /*1b1c0*/  LDGSTS.E [R3+0x1d100], desc[UR32][R228.64], !P2 ;  /* 0x1d100000e4037fae */ /* 0x0005e2000d121860 */
[----:B------:R-:W-:-:S03]  /*1b1d0*/  ISETP.GE.U32.AND P0, PT, R249, 0x7fffffb5, PT ;  /* 0x7fffffb5f900780c */ /* 0x000fc60003f06070 */
[----:B------:R1:W-:Y:S01]  /*1b1e0*/  STL.64 [R1+0x570], R230 ;  /* 0x000570e601007387 */ /* 0x0003e20000100a00 */
[----:B----4-:R-:W-:-:S03]  /*1b1f0*/  IMAD.WIDE R216, R5, 0x4, R244 ;  /* 0x0000000405d87825 */ /* 0x010fc600078e02f4 */
[----:B------:R3:W-:Y:S04]  /*1b200*/  LDGSTS.E [R3+0x1d200], desc[UR32][R226.64], !P2 ;  /* 0x1d200000e2037fae */ /* 0x0007e8000d121860 */
[----:B------:R2:W-:Y:S01]  /*1b210*/  STL.64 [R1+0x568], R228 ;  /* 0x000568e401007387 */ /* 0x0005e20000100a00 */
[----:B-1----:R-:W-:-:S03]  /*1b220*/  IMAD.WIDE R230, R4, 0x4, R246 ;  /* 0x0000000404e67825 */ /* 0x002fc600078e02f6 */
[----:B------:R1:W-:Y:S04]  /*1b230*/  LDGSTS.E [R3+0x1d300], desc[UR32][R224.64], !P2 ;  /* 0x1d300000e0037fae */ /* 0x0003e8000d121860 */
[----:B------:R3:W-:Y:S01]  /*1b240*/  STL.64 [R1+0x560], R226 ;  /* 0x000560e201007387 */ /* 0x0007e20000100a00 */
[----:B------:R-:W-:Y:S02]  /*1b250*/  VIADD R249, R250, 0xffffffec ;  /* 0xffffffecfaf97836 */ /* 0x000fe40000000000 */
[----:B------:R-:W-:Y:S01]  /*1b260*/  VIADD R5, R252, 0xffffffe4 ;  /* 0xffffffe4fc057836 */ /* 0x000fe20000000000 */
[----:B------:R4:W-:Y:S01]  /*1b270*/  LDGSTS.E [R3+0x1d400], desc[UR32][R222.64], !P2 ;  /* 0x1d400000de037fae */ /* 0x0009e2000d121860 */
[----:B--2---:R-:W-:-:S03]  /*1b280*/  IMAD.WIDE R228, R4, 0x4, R20 ;  /* 0x0000000404e47825 */ /* 0x004fc600078e0214 */
[----:B------:R1:W-:Y:S01]  /*1b290*/  STL.64 [R1+0x558], R224 ;  /* 0x000558e001007387 */ /* 0x0003e20000100a00 */
[----:B---3--:R-:W-:-:S03]  /*1b2a0*/  IMAD.WIDE R226, R4, 0x4, R234 ;  /* 0x0000000404e27825 */ /* 0x008fc600078e02ea */
[----:B------:R2:W-:Y:S01]  /*1b2b0*/  LDGSTS.E [R3+0x1d500], desc[UR32][R220.64], !P2 ;  /* 0x1d500000dc037fae */ /* 0x0005e2000d121860 */
[----:B------:R-:W-:Y:S01]  /*1b2c0*/  ISETP.GE.U32.AND P3, PT, R249, 0x7fffffad, PT ;  /* 0x7fffffadf900780c */ /* 0x000fe20003f66070 */
[----:B------:R-:W3:Y:S02]  /*1b2d0*/  LDC R250, c[0x0][0x230] ;  /* 0x00008c00fffa7b82 */ /* 0x000ee40000000800 */
[----:B------:R4:W-:Y:S01]  /*1b2e0*/  STL.64 [R1+0x550], R222 ;  /* 0x000550de01007387 */ /* 0x0009e20000100a00 */
[----:B-1----:R-:W-:-:S03]  /*1b2f0*/  IMAD.WIDE R224, R4, 0x4, R236 ;  /* 0x0000000404e07825 */ /* 0x002fc600078e02ec */
[----:B------:R1:W-:Y:S02]  /*1b300*/  LDGSTS.E [R3+0x1d600], desc[UR32][R218.64], !P2 ;  /* 0x1d600000da037fae */ /* 0x0003e4000d121860 */
[----:B------:R-:W5:Y:S02]  /*1b310*/  LDC R252, c[0x0][0x230] ;  /* 0x00008c00fffc7b82 */ /* 0x000f640000000800 */
[----:B------:R2:W-:Y:S04]  /*1b320*/  STL.64 [R1+0x548], R220 ;  /* 0x000548dc01007387 */ /* 0x0005e80000100a00 */
[----:B------:R1:W-:Y:S01]  /*1b330*/  LDGSTS.E [R3+0x1d700], desc[UR32][R216.64], !P2 ;  /* 0x1d700000d8037fae */ /* 0x0003e2000d121860 */
[----:B----4-:R-:W-:-:S03]  /*1b340*/  IMAD.WIDE R222, R4, 0x4, R238 ;  /* 0x0000000404de7825 */ /* 0x010fc600078e02ee */
[----:B------:R1:W-:Y:S01]  /*1b350*/  STL.64 [R1+0x540], R218 ;  /* 0x000540da01007387 */ /* 0x0003e20000100a00 */
[----:B--2---:R-:W-:-:S03]  /*1b360*/  IMAD.WIDE R220, R4, 0x4, R240 ;  /* 0x0000000404dc7825 */ /* 0x004fc600078e02f0 */
[----:B------:R-:W-:Y:S04]  /*1b370*/  LDGSTS.E [R3+0x1f000], desc[UR32][R230.64], !P1 ;  /* 0x1f000000e6037fae */ /* 0x000fe8000c921860 */
[----:B------:R2:W-:Y:S01]  /*1b380*/  STL.64 [R1+0x538], R216 ;  /* 0x000538d801007387 */ /* 0x0005e20000100a00 */
[----:B-1----:R-:W-:-:S03]  /*1b390*/  IMAD.WIDE R218, R4, 0x4, R242 ;  /* 0x0000000404da7825 */ /* 0x002fc600078e02f2 */
[----:B------:R1:W-:Y:S04]  /*1b3a0*/  LDGSTS.E [R3+0x1f100], desc[UR32][R228.64], !P1 ;  /* 0x1f100000e4037fae */ /* 0x0003e8000c921860 */
[----:B------:R4:W-:Y:S01]  /*1b3b0*/  LDGSTS.E [R3+0x1f200], desc[UR32][R226.64], !P1 ;  /* 0x1f200000e2037fae */ /* 0x0009e2000c921860 */
[----:B------:R-:W-:Y:S02]  /*1b3c0*/  VIADD R249, R251, 0xffffffe8 ;  /* 0xffffffe8fbf97836 */ /* 0x000fe40000000000 */
[----:B------:R-:W3:Y:S01]  /*1b3d0*/  LDC R251, c[0x0][0x230] ;  /* 0x00008c00fffb7b82 */ /* 0x000ee20000000800 */
[----:B--2---:R-:W-:Y:S01]  /*1b3e0*/  IMAD.WIDE R216, R4, 0x4, R244 ;  /* 0x0000000404d87825 */ /* 0x004fe200078e02f4 */
[----:B------:R2:W-:Y:S04]  /*1b3f0*/  LDGSTS.E [R3+0x1f300], desc[UR32][R224.64], !P1 ;  /* 0x1f300000e0037fae */ /* 0x0005e8000c921860 */
[----:B------:R5:W-:Y:S01]  /*1b400*/  LDGSTS.E [R3+0x1f400], desc[UR32][R222.64], !P1 ;  /* 0x1f400000de037fae */ /* 0x000be2000c921860 */
[----:B------:R-:W-:-:S03]  /*1b410*/  LOP3.LUT R4, R214, 0x60, RZ, 0x3c, !PT ;  /* 0x00000060d6047812 */ /* 0x000fc600078e3cff */
[----:B------:R5:W-:Y:S04]  /*1b420*/  LDGSTS.E [R3+0x1f500], desc[UR32][R220.64], !P1 ;  /* 0x1f500000dc037fae */ /* 0x000be8000c921860 */
[----:B------:R5:W-:Y:S04]  /*1b430*/  LDGSTS.E [R3+0x1f600], desc[UR32][R218.64], !P1 ;  /* 0x1f600000da037fae */ /* 0x000be8000c921860 */
[----:B------:R5:W-:Y:S01]  /*1b440*/  LDGSTS.E [R3+0x1f700], desc[UR32][R216.64], !P1 ;  /* 0x1f700000d8037fae */ /* 0x000be2000c921860 */
[----:B------:R-:W-:Y:S01]  /*1b450*/  ISETP.GE.U32.AND P1, PT, R5, 0x7fffffa5, PT ;  /* 0x7fffffa50500780c */ /* 0x000fe20003f26070 */
[----:B------:R-:W-:-:S02]  /*1b460*/  IMAD R5, R248, 0x3, RZ ;  /* 0x00000003f8057824 */ /* 0x000fc400078e02ff */
[----:B------:R-:W-:Y:S01]  /*1b470*/  STL.64 [R1+0x4b0], R230 ;  /* 0x0004b0e601007387 */ /* 0x000fe20000100a00 */
[----:B------:R-:W-:-:S03]  /*1b480*/  VIADD R4, R4, UR4 ;  /* 0x0000000404047c36 */ /* 0x000fc60008000000 */
[----:B------:R1:W-:Y:S01]  /*1b490*/  STL.64 [R1+0x4a8], R228 ;  /* 0x0004a8e401007387 */ /* 0x0003e20000100a00 */
[----:B------:R-:W-:-:S03]  /*1b4a0*/  ISETP.GE.U32.AND P2, PT, R249, 0x7fffffa9, PT ;  /* 0x7fffffa9f900780c */ /* 0x000fc60003f46070 */
[----:B------:R4:W-:Y:S01]  /*1b4b0*/  STL.64 [R1+0x4a0], R226 ;  /* 0x0004a0e201007387 */ /* 0x0009e20000100a00 */
[----:B------:R-:W-:-:S03]  /*1b4c0*/  IMAD R249, R248, 0x7, RZ ;  /* 0x00000007f8f97824 */ /* 0x000fc600078e02ff */
[----:B------:R2:W-:Y:S01]  /*1b4d0*/  STL.64 [R1+0x498], R224 ;  /* 0x000498e001007387 */ /* 0x0005e20000100a00 */
[----:B-1----:R-:W-:-:S03]  /*1b4e0*/  IMAD.WIDE R228, R5, 0x4, R246 ;  /* 0x0000000405e47825 */ /* 0x002fc600078e02f6 */
[----:B------:R5:W-:Y:S01]  /*1b4f0*/  STL.64 [R1+0x490], R222 ;  /* 0x000490de01007387 */ /* 0x000be20000100a00 */
[----:B----4-:R-:W-:-:S03]  /*1b500*/  IMAD.WIDE R226, R5, 0x4, R20 ;  /* 0x0000000405e27825 */ /* 0x010fc600078e0214 */
[----:B------:R1:W-:Y:S01]  /*1b510*/  STL.64 [R1+0x488], R220 ;  /* 0x000488dc01007387 */ /* 0x0003e20000100a00 */
[----:B--2---:R-:W-:-:S03]  /*1b520*/  IMAD.WIDE R224, R5, 0x4, R234 ;  /* 0x0000000405e07825 */ /* 0x004fc600078e02ea */
[----:B------:R2:W-:Y:S01]  /*1b530*/  STL.64 [R1+0x480], R218 ;  /* 0x000480da01007387 */ /* 0x0005e20000100a00 */
[----:B-----5:R-:W-:-:S03]  /*1b540*/  IMAD.WIDE R222, R5, 0x4, R236 ;  /* 0x0000000405de7825 */ /* 0x020fc600078e02ec */
[----:B------:R4:W-:Y:S01]  /*1b550*/  STL.64 [R1+0x478], R216 ;  /* 0x000478d801007387 */ /* 0x0009e20000100a00 */
[----:B-1----:R-:W-:-:S03]  /*1b560*/  IMAD.WIDE R220, R5, 0x4, R238 ;  /* 0x0000000405dc7825 */ /* 0x002fc600078e02ee */
[----:B------:R1:W-:Y:S01]  /*1b570*/  LDGSTS.E [R4+0x1800], desc[UR32][R228.64], !P5 ;  /* 0x01800000e4047fae */ /* 0x0003e2000e921860 */
[----:B--2---:R-:W-:-:S03]  /*1b580*/  IMAD.WIDE R218, R5, 0x4, R240 ;  /* 0x0000000405da7825 */ /* 0x004fc600078e02f0 */
[----:B------:R2:W-:Y:S01]  /*1b590*/  LDGSTS.E [R4+0x1900], desc[UR32][R226.64], !P5 ;  /* 0x01900000e2047fae */ /* 0x0005e2000e921860 */
[----:B------:R-:W-:-:S03]  /*1b5a0*/  IMAD.WIDE R214, R5, 0x4, R244 ;  /* 0x0000000405d67825 */ /* 0x000fc600078e02f4 */
[----:B------:R5:W-:Y:S01]  /*1b5b0*/  LDGSTS.E [R4+0x1a00], desc[UR32][R224.64], !P5 ;  /* 0x01a00000e0047fae */ /* 0x000be2000e921860 */
[----:B----4-:R-:W-:-:S03]  /*1b5c0*/  IMAD.WIDE R216, R5, 0x4, R242 ;  /* 0x0000000405d87825 */ /* 0x010fc600078e02f2 */
[----:B------:R1:W-:Y:S01]  /*1b5d0*/  STL.64 [R1+0x11f0], R228 ;  /* 0x0011f0e401007387 */ /* 0x0003e20000100a00 */
[----:B------:R-:W-:-:S03]  /*1b5e0*/  IMAD.WIDE R230, R249, 0x4, R246 ;  /* 0x00000004f9e67825 */ /* 0x000fc600078e02f6 */
        /* <DEDUP_REMOVED lines=9> */
[----:B-----5:R-:W-:-:S03]  /*1b680*/  IMAD.WIDE R224, R249, 0x4, R236 ;  /* 0x00000004f9e07825 */ /* 0x020fc600078e02ec */
[----:B------:R5:W-:Y:S04]  /*1b690*/  STL.64 [R1+0x11d0], R220 ;  /* 0x0011d0dc01007387 */ /* 0x000be80000100a00 */
[----:B------:R2:W-:Y:S01]  /*1b6a0*/  LDGSTS.E [R4+0x1f00], desc[UR32][R214.64], !P5 ;  /* 0x01f00000d6047fae */ /* 0x0005e2000e921860 */
[----:B----4-:R-:W-:-:S03]  /*1b6b0*/  IMAD.WIDE R222, R249, 0x4, R238 ;  /* 0x00000004f9de7825 */ /* 0x010fc600078e02ee */
[----:B------:R1:W-:Y:S01]  /*1b6c0*/  STL.64 [R1+0x11c8], R218 ;  /* 0x0011c8da01007387 */ /* 0x0003e20000100a00 */
[----:B---3--:R-:W-:Y:S02]  /*1b6d0*/  VIADD R5, R251, 0xffffffdc ;  /* 0xffffffdcfb057836 */ /* 0x008fe40000000000 */
[----:B------:R-:W-:Y:S01]  /*1b6e0*/  VIADD R250, R250, 0xffffffe0 ;  /* 0xffffffe0fafa7836 */ /* 0x000fe20000000000 */
[----:B------:R3:W-:Y:S01]  /*1b6f0*/  LDGSTS.E [R4+0x3800], desc[UR32][R230.64], !P6 ;  /* 0x03800000e6047fae */ /* 0x0007e2000f121860 */
[C---:B-----5:R-:W-:Y:S01]  /*1b700*/  IMAD.WIDE R220, R249.reuse, 0x4, R240 ;  /* 0x00000004f9dc7825 */ /* 0x060fe200078e02f0 */
[----:B------:R-:W4:Y:S02]  /*1b710*/  LDC R251, c[0x0][0x230] ;  /* 0x00008c00fffb7b82 */ /* 0x000f240000000800 */
[----:B------:R2:W-:Y:S01]  /*1b720*/  STL.64 [R1+0x11c0], R216 ;  /* 0x0011c0d801007387 */ /* 0x0005e20000100a00 */
[----:B-1----:R-:W-:-:S03]  /*1b730*/  IMAD.WIDE R218, R249, 0x4, R242 ;  /* 0x00000004f9da7825 */ /* 0x002fc600078e02f2 */
[----:B------:R1:W-:Y:S04]  /*1b740*/  LDGSTS.E [R4+0x3900], desc[UR32][R228.64], !P6 ;  /* 0x03900000e4047fae */ /* 0x0003e8000f121860 */
[----:B------:R5:W-:Y:S01]  /*1b750*/  STL.64 [R1+0x11b8], R214 ;  /* 0x0011b8d601007387 */ /* 0x000be20000100a00 */
[----:B--2---:R-:W-:-:S03]  /*1b760*/  IMAD.WIDE R216, R249, 0x4, R244 ;  /* 0x00000004f9d87825 */ /* 0x004fc600078e02f4 */
[----:B------:R2:W-:Y:S04]  /*1b770*/  LDGSTS.E [R4+0x3a00], desc[UR32][R226.64], !P6 ;  /* 0x03a00000e2047fae */ /* 0x0005e8000f121860 */
[----:B------:R2:W-:Y:S01]  /*1b780*/  LDGSTS.E [R4+0x3b00], desc[UR32][R224.64], !P6 ;  /* 0x03b00000e0047fae */ /* 0x0005e2000f121860 */
[----:B-----5:R-:W5:Y:S03]  /*1b790*/  LDC R214, c[0x0][0x230] ;  /* 0x00008c00ffd67b82 */ /* 0x020f660000000800 */
        /* <DEDUP_REMOVED lines=8> */
[----:B------:R2:W-:Y:S01]  /*1b820*/  STL.64 [R1+0x10e0], R226 ;  /* 0x0010e0e201007387 */ /* 0x0005e20000100a00 */
[----:B---3--:R-:W-:-:S03]  /*1b830*/  IMAD.WIDE R230, R5, 0x4, R246 ;  /* 0x0000000405e67825 */ /* 0x008fc600078e02f6 */
[----:B------:R3:W-:Y:S01]  /*1b840*/  STL.64 [R1+0x10d8], R224 ;  /* 0x0010d8e001007387 */ /* 0x0007e20000100a00 */
[----:B-1----:R-:W-:-:S03]  /*1b850*/  IMAD.WIDE R228, R5, 0x4, R20 ;  /* 0x0000000405e47825 */ /* 0x002fc600078e0214 */
[----:B------:R4:W-:Y:S01]  /*1b860*/  STL.64 [R1+0x10d0], R222 ;  /* 0x0010d0de01007387 */ /* 0x0009e20000100a00 */
[----:B--2---:R-:W-:-:S03]  /*1b870*/  IMAD.WIDE R226, R5, 0x4, R234 ;  /* 0x0000000405e27825 */ /* 0x004fc600078e02ea */
[----:B------:R1:W-:Y:S01]  /*1b880*/  STL.64 [R1+0x10c8], R220 ;  /* 0x0010c8dc01007387 */ /* 0x0003e20000100a00 */
[----:B------:R-:W-:-:S03]  /*1b890*/  IMAD R249, R248, 0xf, RZ ;  /* 0x0000000ff8f97824 */ /* 0x000fc600078e02ff */
[----:B------:R2:W-:Y:S01]  /*1b8a0*/  STL.64 [R1+0x10c0], R218 ;  /* 0x0010c0da01007387 */ /* 0x0005e20000100a00 */
[----:B---3--:R-:W-:-:S03]  /*1b8b0*/  IMAD.WIDE R224, R5, 0x4, R236 ;  /* 0x0000000405e07825 */ /* 0x008fc600078e02ec */
[----:B------:R3:W-:Y:S01]  /*1b8c0*/  STL.64 [R1+0x10b8], R216 ;  /* 0x0010b8d801007387 */ /* 0x0007e20000100a00 */
[----:B----4-:R-:W-:-:S03]  /*1b8d0*/  IMAD.WIDE R222, R5, 0x4, R238 ;  /* 0x0000000405de7825 */ /* 0x010fc600078e02ee */
[----:B------:R-:W-:Y:S01]  /*1b8e0*/  LDGSTS.E [R4+0x5800], desc[UR32][R230.64], !P0 ;  /* 0x05800000e6047fae */ /* 0x000fe2000c121860 */
[----:B-1----:R-:W-:-:S03]  /*1b8f0*/  IMAD.WIDE R220, R5, 0x4, R240 ;  /* 0x0000000405dc7825 */ /* 0x002fc600078e02f0 */
[----:B------:R-:W-:Y:S01]  /*1b900*/  STL.64 [R1+0xff0], R230 ;  /* 0x000ff0e601007387 */ /* 0x000fe20000100a00 */
[----:B--2---:R-:W-:-:S03]  /*1b910*/  IMAD.WIDE R218, R5, 0x4, R242 ;  /* 0x0000000405da7825 */ /* 0x004fc600078e02f2 */
[----:B------:R1:W-:Y:S01]  /*1b920*/  LDGSTS.E [R4+0x5900], desc[UR32][R228.64], !P0 ;  /* 0x05900000e4047fae */ /* 0x0003e2000c121860 */
[----:B---3--:R-:W-:-:S03]  /*1b930*/  IMAD.WIDE R216, R5, 0x4, R244 ;  /* 0x0000000405d87825 */ /* 0x008fc600078e02f4 */
[----:B------:R1:W-:Y:S04]  /*1b940*/  STL.64 [R1+0xfe8], R228 ;  /* 0x000fe8e401007387 */ /* 0x0003e80000100a00 */
        /* <DEDUP_REMOVED lines=10> */
[----:B------:R2:W-:Y:S01]  /*1b9f0*/  STL.64 [R1+0xfc8], R220 ;  /* 0x000fc8dc01007387 */ /* 0x0005e20000100a00 */
[----:B-----5:R-:W-:-:S03]  /*1ba00*/  VIADD R5, R214, 0xffffffd4 ;  /* 0xffffffd4d6057836 */ /* 0x020fc60000000000 */
[----:B------:R3:W-:Y:S01]  /*1ba10*/  LDGSTS.E [R4+0x5e00], desc[UR32][R218.64], !P0 ;  /* 0x05e00000da047fae */ /* 0x0007e2000c121860 */
[----:B-1----:R-:W-:-:S03]  /*1ba20*/  IMAD.WIDE R222, R249, 0x4, R236 ;  /* 0x00000004f9de7825 */ /* 0x002fc600078e02ec */
[----:B------:R3:W-:Y:S01]  /*1ba30*/  STL.64 [R1+0xfc0], R218 ;  /* 0x000fc0da01007387 */ /* 0x0007e20000100a00 */
[----:B------:R-:W-:-:S03]  /*1ba40*/  IMAD.WIDE R214, R249, 0x4, R244 ;  /* 0x00000004f9d67825 */ /* 0x000fc600078e02f4 */
[----:B------:R1:W-:Y:S01]  /*1ba50*/  LDGSTS.E [R4+0x5f00], desc[UR32][R216.64], !P0 ;  /* 0x05f00000d8047fae */ /* 0x0003e2000c121860 */
[----:B--2---:R-:W-:-:S03]  /*1ba60*/  IMAD.WIDE R220, R249, 0x4, R238 ;  /* 0x00000004f9dc7825 */ /* 0x004fc600078e02ee */
[----:B------:R1:W-:Y:S01]  /*1ba70*/  STL.64 [R1+0xfb8], R216 ;  /* 0x000fb8d801007387 */ /* 0x0003e20000100a00 */
[----:B------:R-:W-:Y:S01]  /*1ba80*/  ISETP.GE.U32.AND P5, PT, R250, 0x7fffffa1, PT ;  /* 0x7fffffa1fa00780c */ /* 0x000fe20003fa6070 */
[C---:B---3--:R-:W-:Y:S02]  /*1ba90*/  IMAD.WIDE R218, R249.reuse, 0x4, R240 ;  /* 0x00000004f9da7825 */ /* 0x048fe400078e02f0 */
[----:B------:R2:W-:Y:S04]  /*1baa0*/  LDGSTS.E [R4+0x7800], desc[UR32][R228.64], !P4 ;  /* 0x07800000e4047fae */ /* 0x0005e8000e121860 */
[----:B------:R3:W-:Y:S01]  /*1bab0*/  LDGSTS.E [R4+0x7900], desc[UR32][R226.64], !P4 ;  /* 0x07900000e2047fae */ /* 0x0007e2000e121860 */
[----:B-1----:R-:W-:-:S03]  /*1bac0*/  IMAD.WIDE R216, R249, 0x4, R242 ;  /* 0x00000004f9d87825 */ /* 0x002fc600078e02f2 */
[----:B------:R1:W-:Y:S01]  /*1bad0*/  LDGSTS.E [R4+0x7a00], desc[UR32][R224.64], !P4 ;  /* 0x07a00000e0047fae */ /* 0x0003e2000e121860 */
[----:B------:R-:W-:-:S03]  /*1bae0*/  VIADD R250, R252, 0xffffffd8 ;  /* 0xffffffd8fcfa7836 */ /* 0x000fc60000000000 */
[----:B------:R4:W-:Y:S01]  /*1baf0*/  LDGSTS.E [R4+0x7b00], desc[UR32][R222.64], !P4 ;  /* 0x07b00000de047fae */ /* 0x0009e2000e121860 */
[----:B------:R-:W5:Y:S03]  /*1bb00*/  LDC R252, c[0x0][0x230] ;  /* 0x00008c00fffc7b82 */ /* 0x000f660000000800 */
[----:B------:R4:W-:Y:S04]  /*1bb10*/  LDGSTS.E [R4+0x7c00], desc[UR32][R220.64], !P4 ;  /* 0x07c00000dc047fae */ /* 0x0009e8000e121860 */
[----:B------:R4:W-:Y:S04]  /*1bb20*/  LDGSTS.E [R4+0x7d00], desc[UR32][R218.64], !P4 ;  /* 0x07d00000da047fae */ /* 0x0009e8000e121860 */
[----:B------:R-:W-:Y:S04]  /*1bb30*/  LDGSTS.E [R4+0x7e00], desc[UR32][R216.64], !P4 ;  /* 0x07e00000d8047fae */ /* 0x000fe8000e121860 */
[----:B------:R4:W-:Y:S01]  /*1bb40*/  LDGSTS.E [R4+0x7f00], desc[UR32][R214.64], !P4 ;  /* 0x07f00000d6047fae */ /* 0x0009e2000e121860 */
[----:B------:R-:W-:Y:S01]  /*1bb50*/  ISETP.GE.U32.AND P4, PT, R5, 0x7fffff95, PT ;  /* 0x7fffff950500780c */ /* 0x000fe20003f86070 */
[----:B------:R-:W-:-:S02]  /*1bb60*/  IMAD R5, R248, 0x13, RZ ;  /* 0x00000013f8057824 */ /* 0x000fc400078e02ff */
[----:B------:R2:W-:Y:S04]  /*1bb70*/  STL.64 [R1+0xef0], R228 ;  /* 0x000ef0e401007387 */ /* 0x0005e80000100a00 */
[----:B------:R3:W-:Y:S01]  /*1bb80*/  STL.64 [R1+0xee8], R226 ;  /* 0x000ee8e201007387 */ /* 0x0007e20000100a00 */
[----:B------:R-:W-:-:S03]  /*1bb90*/  IMAD.WIDE R230, R5, 0x4, R246 ;  /* 0x0000000405e67825 */ /* 0x000fc600078e02f6 */
[----:B------:R1:W-:Y:S04]  /*1bba0*/  STL.64 [R1+0xee0], R224 ;  /* 0x000ee0e001007387 */ /* 0x0003e80000100a00 */
[----:B------:R4:W-:Y:S01]  /*1bbb0*/  STL.64 [R1+0xed8], R222 ;  /* 0x000ed8de01007387 */ /* 0x0009e20000100a00 */
[----:B--2---:R-:W-:-:S03]  /*1bbc0*/  IMAD.WIDE R228, R5, 0x4, R20 ;  /* 0x0000000405e47825 */ /* 0x004fc600078e0214 */
[----:B------:R2:W-:Y:S01]  /*1bbd0*/  STL.64 [R1+0xed0], R220 ;  /* 0x000ed0dc01007387 */ /* 0x0005e20000100a00 */
[----:B---3--:R-:W-:-:S03]  /*1bbe0*/  IMAD.WIDE R226, R5, 0x4, R234 ;  /* 0x0000000405e27825 */ /* 0x008fc600078e02ea */
[----:B------:R3:W-:Y:S01]  /*1bbf0*/  STL.64 [R1+0xec8], R218 ;  /* 0x000ec8da01007387 */ /* 0x0007e20000100a00 */
[----:B-1----:R-:W-:-:S03]  /*1bc00*/  IMAD.WIDE R224, R5, 0x4, R236 ;  /* 0x0000000405e07825 */ /* 0x002fc600078e02ec */
[----:B------:R-:W-:Y:S01]  /*1bc10*/  STL.64 [R1+0xec0], R216 ;  /* 0x000ec0d801007387 */ /* 0x000fe20000100a00 */
[----:B------:R-:W-:Y:S02]  /*1bc20*/  IMAD R249, R248, 0x17, RZ ;  /* 0x00000017f8f97824 */ /* 0x000fe400078e02ff */
[C---:B----4-:R-:W-:Y:S01]  /*1bc30*/  IMAD.WIDE R222, R5.reuse, 0x4, R238 ;  /* 0x0000000405de7825 */ /* 0x050fe200078e02ee */
[----:B------:R1:W-:Y:S03]  /*1bc40*/  STL.64 [R1+0xeb8], R214 ;  /* 0x000eb8d601007387 */ /* 0x0003e60000100a00 */
[C---:B--2---:R-:W-:Y:S01]  /*1bc50*/  IMAD.WIDE R220, R5.reuse, 0x4, R240 ;  /* 0x0000000405dc7825 */ /* 0x044fe200078e02f0 */
[----:B------:R2:W-:Y:S03]  /*1bc60*/  LDGSTS.E [R4+0x9800], desc[UR32][R230.64], !P3 ;  /* 0x09800000e6047fae */ /* 0x0005e6000d921860 */
[C---:B---3--:R-:W-:Y:S01]  /*1bc70*/  IMAD.WIDE R218, R5.reuse, 0x4, R242 ;  /* 0x0000000405da7825 */ /* 0x048fe200078e02f2 */
[----:B------:R3:W-:Y:S01]  /*1bc80*/  LDGSTS.E [R4+0x9900], desc[UR32][R228.64], !P3 ;  /* 0x09900000e4047fae */ /* 0x0007e2000d921860 */
[----:B-1----:R-:W1:Y:S03]  /*1bc90*/  LDC R214, c[0x0][0x230] ;  /* 0x00008c00ffd67b82 */ /* 0x002e660000000800 */
[----:B------:R2:W-:Y:S01]  /*1bca0*/  STL.64 [R1+0xdf0], R230 ;  /* 0x000df0e601007387 */ /* 0x0005e20000100a00 */
[----:B------:R-:W-:-:S03]  /*1bcb0*/  IMAD.WIDE R216, R5, 0x4, R244 ;  /* 0x0000000405d87825 */ /* 0x000fc600078e02f4 */
        /* <DEDUP_REMOVED lines=12> */
[----:B-----5:R-:W-:-:S03]  /*1bd80*/  IMAD.WIDE R224, R249, 0x4, R236 ;  /* 0x00000004f9e07825 */ /* 0x020fc600078e02ec */
[----:B------:R3:W-:Y:S04]  /*1bd90*/  STL.64 [R1+0xdc8], R220 ;  /* 0x000dc8dc01007387 */ /* 0x0007e80000100a00 */
[----:B------:R5:W-:Y:S01]  /*1bda0*/  LDGSTS.E [R4+0x9f00], desc[UR32][R216.64], !P3 ;  /* 0x09f00000d8047fae */ /* 0x000be2000d921860 */
[----:B--2---:R-:W-:-:S03]  /*1bdb0*/  IMAD.WIDE R222, R249, 0x4, R238 ;  /* 0x00000004f9de7825 */ /* 0x004fc600078e02ee */
[----:B------:R4:W-:Y:S01]  /*1bdc0*/  STL.64 [R1+0xdc0], R218 ;  /* 0x000dc0da01007387 */ /* 0x0009e20000100a00 */
[----:B------:R-:W-:Y:S01]  /*1bdd0*/  VIADD R5, R252, 0xffffffcc ;  /* 0xffffffccfc057836 */ /* 0x000fe20000000000 */
[----:B------:R-:W-:Y:S01]  /*1bde0*/  ISETP.GE.U32.AND P0, PT, R250, 0x7fffff99, PT ;  /* 0x7fffff99fa00780c */ /* 0x000fe20003f06070 */
[C---:B---3--:R-:W-:Y:S01]  /*1bdf0*/  IMAD.WIDE R220, R249.reuse, 0x4, R240 ;  /* 0x00000004f9dc7825 */ /* 0x048fe200078e02f0 */
[----:B------:R-:W-:Y:S01]  /*1be00*/  LDGSTS.E [R4+0xb800], desc[UR32][R230.64], !P2 ;  /* 0x0b800000e6047fae */ /* 0x000fe2000d121860 */
[----:B------:R-:W2:Y:S03]  /*1be10*/  LDC R252, c[0x0][0x230] ;  /* 0x00008c00fffc7b82 */ /* 0x000ea60000000800 */
[----:B------:R5:W-:Y:S01]  /*1be20*/  STL.64 [R1+0xdb8], R216 ;  /* 0x000db8d801007387 */ /* 0x000be20000100a00 */
[----:B----4-:R-:W-:-:S03]  /*1be30*/  IMAD.WIDE R218, R249, 0x4, R242 ;  /* 0x00000004f9da7825 */ /* 0x010fc600078e02f2 */
[----:B------:R3:W-:Y:S04]  /*1be40*/  LDGSTS.E [R4+0xb900], desc[UR32][R228.64], !P2 ;  /* 0x0b900000e4047fae */ /* 0x0007e8000d121860 */
[----:B------:R4:W-:Y:S01]  /*1be50*/  LDGSTS.E [R4+0xba00], desc[UR32][R226.64], !P2 ;  /* 0x0ba00000e2047fae */ /* 0x0009e2000d121860 */
[----:B-----5:R-:W-:-:S03]  /*1be60*/  IMAD.WIDE R216, R249, 0x4, R244 ;  /* 0x00000004f9d87825 */ /* 0x020fc600078e02f4 */
[----:B------:R5:W-:Y:S04]  /*1be70*/  LDGSTS.E [R4+0xbb00], desc[UR32][R224.64], !P2 ;  /* 0x0bb00000e0047fae */ /* 0x000be8000d121860 */
[----:B------:R5:W-:Y:S04]  /*1be80*/  LDGSTS.E [R4+0xbc00], desc[UR32][R222.64], !P2 ;  /* 0x0bc00000de047fae */ /* 0x000be8000d121860 */
[----:B------:R5:W-:Y:S01]  /*1be90*/  LDGSTS.E [R4+0xbd00], desc[UR32][R220.64], !P2 ;  /* 0x0bd00000dc047fae */ /* 0x000be2000d121860 */
[----:B------:R-:W-:Y:S02]  /*1bea0*/  VIADD R250, R251, 0xffffffd0 ;  /* 0xffffffd0fbfa7836 */ /* 0x000fe40000000000 */
[----:B------:R-:W2:Y:S01]  /*1beb0*/  LDC R251, c[0x0][0x230] ;  /* 0x00008c00fffb7b82 */ /* 0x000ea20000000800 */
[----:B------:R5:W-:Y:S04]  /*1bec0*/  LDGSTS.E [R4+0xbe00], desc[UR32][R218.64], !P2 ;  /* 0x0be00000da047fae */ /* 0x000be8000d121860 */
[----:B------:R5:W-:Y:S01]  /*1bed0*/  LDGSTS.E [R4+0xbf00], desc[UR32][R216.64], !P2 ;  /* 0x0bf00000d8047fae */ /* 0x000be2000d121860 */
[----:B------:R-:W-:Y:S01]  /*1bee0*/  ISETP.GE.U32.AND P2, PT, R5, 0x7fffff8d, PT ;  /* 0x7fffff8d0500780c */ /* 0x000fe20003f46070 */
[----:B------:R-:W-:-:S02]  /*1bef0*/  IMAD R5, R248, 0x1b, RZ ;  /* 0x0000001bf8057824 */ /* 0x000fc400078e02ff */
[----:B------:R-:W-:Y:S04]  /*1bf00*/  STL.64 [R1+0xcf0], R230 ;  /* 0x000cf0e601007387 */ /* 0x000fe80000100a00 */
[----:B------:R3:W-:Y:S04]  /*1bf10*/  STL.64 [R1+0xce8], R228 ;  /* 0x000ce8e401007387 */ /* 0x0007e80000100a00 */
[----:B------:R4:W-:Y:S04]  /*1bf20*/  STL.64 [R1+0xce0], R226 ;  /* 0x000ce0e201007387 */ /* 0x0009e80000100a00 */
[----:B------:R5:W-:Y:S01]  /*1bf30*/  STL.64 [R1+0xcd8], R224 ;  /* 0x000cd8e001007387 */ /* 0x000be20000100a00 */
[----:B-1----:R-:W-:-:S03]  /*1bf40*/  VIADD R249, R214, 0xffffffc8 ;  /* 0xffffffc8d6f97836 */ /* 0x002fc60000000000 */
[----:B------:R1:W-:Y:S01]  /*1bf50*/  STL.64 [R1+0xcd0], R222 ;  /* 0x000cd0de01007387 */ /* 0x0003e20000100a00 */
[----:B---3--:R-:W-:-:S03]  /*1bf60*/  IMAD.WIDE R228, R5, 0x4, R246 ;  /* 0x0000000405e47825 */ /* 0x008fc600078e02f6 */
[----:B------:R3:W-:Y:S01]  /*1bf70*/  STL.64 [R1+0xcc8], R220 ;  /* 0x000cc8dc01007387 */ /* 0x0007e20000100a00 */
[----:B----4-:R-:W-:-:S03]  /*1bf80*/  IMAD.WIDE R226, R5, 0x4, R20 ;  /* 0x0000000405e27825 */ /* 0x010fc600078e0214 */
[----:B------:R4:W-:Y:S01]  /*1bf90*/  STL.64 [R1+0xcc0], R218 ;  /* 0x000cc0da01007387 */ /* 0x0009e20000100a00 */
[----:B-----5:R-:W-:-:S03]  /*1bfa0*/  IMAD.WIDE R224, R5, 0x4, R234 ;  /* 0x0000000405e07825 */ /* 0x020fc600078e02ea */
[----:B------:R5:W-:Y:S01]  /*1bfb0*/  STL.64 [R1+0xcb8], R216 ;  /* 0x000cb8d801007387 */ /* 0x000be20000100a00 */
[----:B-1----:R-:W-:-:S03]  /*1bfc0*/  IMAD.WIDE R222, R5, 0x4, R236 ;  /* 0x0000000405de7825 */ /* 0x002fc600078e02ec */
[----:B------:R1:W-:Y:S01]  /*1bfd0*/  LDGSTS.E [R4+0xd800], desc[UR32][R228.64], !P1 ;  /* 0x0d800000e4047fae */ /* 0x0003e2000c921860 */
[----:B---3--:R-:W-:-:S04]  /*1bfe0*/  IMAD.WIDE R220, R5, 0x4, R238 ;  /* 0x0000000405dc7825 */ /* 0x008fc800078e02ee */
[C---:B----4-:R-:W-:Y:S01]  /*1bff0*/  IMAD.WIDE R218, R5.reuse, 0x4, R240 ;  /* 0x0000000405da7825 */ /* 0x050fe200078e02f0 */
[----:B------:R1:W-:Y:S03]  /*1c000*/  STL.64 [R1+0xbf0], R228 ;  /* 0x000bf0e401007387 */ /* 0x0003e60000100a00 */
[C---:B-----5:R-:W-:Y:S01]  /*1c010*/  IMAD.WIDE R216, R5.reuse, 0x4, R242 ;  /* 0x0000000405d87825 */ /* 0x060fe200078e02f2 */
[----:B------:R3:W-:Y:S03]  /*1c020*/  STL.64 [R1+0xbe8], R226 ;  /* 0x000be8e201007387 */ /* 0x0007e60000100a00 */
[----:B------:R-:W-:Y:S01]  /*1c030*/  IMAD.WIDE R214, R5, 0x4, R244 ;  /* 0x0000000405d67825 */ /* 0x000fe200078e02f4 */
[----:B------:R3:W-:Y:S03]  /*1c040*/  LDGSTS.E [R4+0xd900], desc[UR32][R226.64], !P1 ;  /* 0x0d900000e2047fae */ /* 0x0007e6000c921860 */
[----:B------:R-:W-:Y:S01]  /*1c050*/  IMAD R5, R248, 0x1f, RZ ;  /* 0x0000001ff8057824 */ /* 0x000fe200078e02ff */
[----:B------:R4:W-:Y:S03]  /*1c060*/  STL.64 [R1+0xbe0], R224 ;  /* 0x000be0e001007387 */ /* 0x0009e60000100a00 */
[C---:B------:R-:W-:Y:S01]  /*1c070*/  IMAD.WIDE R230, R5.reuse, 0x4, R246 ;  /* 0x0000000405e67825 */ /* 0x040fe200078e02f6 */
[----:B------:R4:W-:Y:S03]  /*1c080*/  LDGSTS.E [R4+0xda00], desc[UR32][R224.64], !P1 ;  /* 0x0da00000e0047fae */ /* 0x0009e6000c921860 */
[C---:B-1----:R-:W-:Y:S01]  /*1c090*/  IMAD.WIDE R228, R5.reuse, 0x4, R20 ;  /* 0x0000000405e47825 */ /* 0x042fe200078e0214 */
[----:B------:R1:W-:Y:S04]  /*1c0a0*/  STL.64 [R1+0xbd8], R222 ;  /* 0x000bd8de01007387 */ /* 0x0003e80000100a00 */
[----:B------:R1:W-:Y:S01]  /*1c0b0*/  LDGSTS.E [R4+0xdb00], desc[UR32][R222.64], !P1 ;  /* 0x0db00000de047fae */ /* 0x0003e2000c921860 */
[----:B---3--:R-:W-:-:S03]  /*1c0c0*/  IMAD.WIDE R226, R5, 0x4, R234 ;  /* 0x0000000405e27825 */ /* 0x008fc600078e02ea */
[----:B------:R3:W-:Y:S01]  /*1c0d0*/  STL.64 [R1+0xbd0], R220 ;  /* 0x000bd0dc01007387 */ /* 0x0007e20000100a00 */
[----:B----4-:R-:W-:-:S03]  /*1c0e0*/  IMAD.WIDE R224, R5, 0x4, R236 ;  /* 0x0000000405e07825 */ /* 0x010fc600078e02ec */
[----:B------:R3:W-:Y:S04]  /*1c0f0*/  LDGSTS.E [R4+0xdc00], desc[UR32][R220.64], !P1 ;  /* 0x0dc00000dc047fae */ /* 0x0007e8000c921860 */
[----:B------:R4:W-:Y:S01]  /*1c100*/  STL.64 [R1+0xbc8], R218 ;  /* 0x000bc8da01007387 */ /* 0x0009e20000100a00 */
[----:B-1----:R-:W-:-:S03]  /*1c110*/  IMAD.WIDE R222, R5, 0x4, R238 ;  /* 0x0000000405de7825 */ /* 0x002fc600078e02ee */
[----:B------:R4:W-:Y:S04]  /*1c120*/  LDGSTS.E [R4+0xdd00], desc[UR32][R218.64], !P1 ;  /* 0x0dd00000da047fae */ /* 0x0009e8000c921860 */
[----:B------:R1:W-:Y:S01]  /*1c130*/  STL.64 [R1+0xbc0], R216 ;  /* 0x000bc0d801007387 */ /* 0x0003e20000100a00 */
[----:B---3--:R-:W-:-:S03]  /*1c140*/  IMAD.WIDE R220, R5, 0x4, R240 ;  /* 0x0000000405dc7825 */ /* 0x008fc600078e02f0 */
[----:B------:R1:W-:Y:S04]  /*1c150*/  LDGSTS.E [R4+0xde00], desc[UR32][R216.64], !P1 ;  /* 0x0de00000d8047fae */ /* 0x0003e8000c921860 */
[----:B------:R3:W-:Y:S01]  /*1c160*/  STL.64 [R1+0xbb8], R214 ;  /* 0x000bb8d601007387 */ /* 0x0007e20000100a00 */
[----:B----4-:R-:W-:-:S03]  /*1c170*/  IMAD.WIDE R218, R5, 0x4, R242 ;  /* 0x0000000405da7825 */ /* 0x010fc600078e02f2 */
[----:B------:R3:W-:Y:S01]  /*1c180*/  LDGSTS.E [R4+0xdf00], desc[UR32][R214.64], !P1 ;  /* 0x0df00000d6047fae */ /* 0x0007e2000c921860 */
[----:B------:R-:W-:-:S03]  /*1c190*/  ISETP.GE.U32.AND P1, PT, R249, 0x7fffff89, PT ;  /* 0x7fffff89f900780c */ /* 0x000fc60003f26070 */
[----:B------:R4:W-:Y:S01]  /*1c1a0*/  STL.64 [R1+0xaf0], R230 ;  /* 0x000af0e601007387 */ /* 0x0009e20000100a00 */
[----:B--2---:R-:W-:Y:S01]  /*1c1b0*/  VIADD R251, R251, 0xffffffc0 ;  /* 0xffffffc0fbfb7836 */ /* 0x004fe20000000000 */
[----:B-1----:R-:W1:Y:S02]  /*1c1c0*/  LDC R217, c[0x0][0x230] ;  /* 0x00008c00ffd97b82 */ /* 0x002e640000000800 */
[----:B------:R4:W-:Y:S01]  /*1c1d0*/  LDGSTS.E [R4+0xf800], desc[UR32][R230.64], !P5 ;  /* 0x0f800000e6047fae */ /* 0x0009e2000e921860 */
[----:B------:R-:W-:-:S03]  /*1c1e0*/  IMAD R249, R248, 0x23, RZ ;  /* 0x00000023f8f97824 */ /* 0x000fc600078e02ff */
[----:B------:R2:W-:Y:S01]  /*1c1f0*/  STL.64 [R1+0xae8], R228 ;  /* 0x000ae8e401007387 */ /* 0x0005e20000100a00 */
[----:B---3--:R-:W-:-:S03]  /*1c200*/  IMAD.WIDE R214, R5, 0x4, R244 ;  /* 0x0000000405d67825 */ /* 0x008fc600078e02f4 */
[----:B------:R2:W-:Y:S04]  /*1c210*/  LDGSTS.E [R4+0xf900], desc[UR32][R228.64], !P5 ;  /* 0x0f900000e4047fae */ /* 0x0005e8000e921860 */
[----:B------:R3:W-:Y:S04]  /*1c220*/  STL.64 [R1+0xae0], R226 ;  /* 0x000ae0e201007387 */ /* 0x0007e80000100a00 */
[----:B------:R3:W-:Y:S04]  /*1c230*/  LDGSTS.E [R4+0xfa00], desc[UR32][R226.64], !P5 ;  /* 0x0fa00000e2047fae */ /* 0x0007e8000e921860 */
[----:B------:R5:W-:Y:S04]  /*1c240*/  STL.64 [R1+0xad8], R224 ;  /* 0x000ad8e001007387 */ /* 0x000be80000100a00 */
[----:B------:R5:W-:Y:S04]  /*1c250*/  LDGSTS.E [R4+0xfb00], desc[UR32][R224.64], !P5 ;  /* 0x0fb00000e0047fae */ /* 0x000be8000e921860 */
[----:B------:R-:W-:Y:S04]  /*1c260*/  STL.64 [R1+0xad0], R222 ;  /* 0x000ad0de01007387 */ /* 0x000fe80000100a00 */
[----:B------:R-:W-:Y:S04]  /*1c270*/  LDGSTS.E [R4+0xfc00], desc[UR32][R222.64], !P5 ;  /* 0x0fc00000de047fae */ /* 0x000fe8000e921860 */
[----:B------:R-:W-:Y:S04]  /*1c280*/  STL.64 [R1+0xac8], R220 ;  /* 0x000ac8dc01007387 */ /* 0x000fe80000100a00 */
[----:B------:R-:W-:Y:S01]  /*1c290*/  LDGSTS.E [R4+0xfd00], desc[UR32][R220.64], !P5 ;  /* 0x0fd00000dc047fae */ /* 0x000fe2000e921860 */
[----:B----4-:R-:W-:-:S03]  /*1c2a0*/  IMAD.WIDE R230, R249, 0x4, R20 ;  /* 0x00000004f9e67825 */ /* 0x010fc600078e0214 */
[----:B------:R-:W-:Y:S04]  /*1c2b0*/  STL.64 [R1+0xac0], R218 ;  /* 0x000ac0da01007387 */ /* 0x000fe80000100a00 */
[----:B------:R-:W-:Y:S01]  /*1c2c0*/  LDGSTS.E [R4+0xfe00], desc[UR32][R218.64], !P5 ;  /* 0x0fe00000da047fae */ /* 0x000fe2000e921860 */
[----:B--2---:R-:W-:-:S03]  /*1c2d0*/  IMAD.WIDE R228, R249, 0x4, R234 ;  /* 0x00000004f9e47825 */ /* 0x004fc600078e02ea */
[----:B------:R2:W-:Y:S04]  /*1c2e0*/  STL.64 [R1+0xab8], R214 ;  /* 0x000ab8d601007387 */ /* 0x0005e80000100a00 */
[----:B------:R2:W-:Y:S01]  /*1c2f0*/  LDGSTS.E [R4+0xff00], desc[UR32][R214.64], !P5 ;  /* 0x0ff00000d6047fae */ /* 0x0005e2000e921860 */
[----:B---3--:R-:W-:Y:S01]  /*1c300*/  IMAD.WIDE R226, R249, 0x4, R236 ;  /* 0x00000004f9e27825 */ /* 0x008fe200078e02ec */
[----:B------:R-:W-:-:S03]  /*1c310*/  ISETP.GE.AND P5, PT, R233, R251, PT ;  /* 0x000000fbe900720c */ /* 0x000fc60003fa6270 */
[----:B-----5:R-:W-:Y:S01]  /*1c320*/  IMAD.WIDE R224, R249, 0x4, R238 ;  /* 0x00000004f9e07825 */ /* 0x020fe200078e02ee */
[----:B------:R-:W-:-:S03]  /*1c330*/  ISETP.GE.U32.AND P3, PT, R250, 0x7fffff91, PT ;  /* 0x7fffff91fa00780c */ /* 0x000fc60003f66070 */
[----:B--2---:R-:W-:Y:S01]  /*1c340*/  IMAD.WIDE R214, R249, 0x4, R246 ;  /* 0x00000004f9d67825 */ /* 0x004fe200078e02f6 */
[----:B------:R-:W-:-:S03]  /*1c350*/  SEL R5, RZ, 0x4, P5 ;  /* 0x00000004ff057807 */ /* 0x000fc60002800000 */
[C---:B------:R-:W-:Y:S01]  /*1c360*/  IMAD.WIDE R222, R249.reuse, 0x4, R240 ;  /* 0x00000004f9de7825 */ /* 0x040fe200078e02f0 */
[----:B------:R-:W-:Y:S03]  /*1c370*/  STL.64 [R1+0x9f0], R214 ;  /* 0x0009f0d601007387 */ /* 0x000fe60000100a00 */
[----:B------:R-:W-:Y:S01]  /*1c380*/  IMAD R250, R248, 0x27, RZ ;  /* 0x00000027f8fa7824 */ /* 0x000fe200078e02ff */
[----:B------:R2:W-:Y:S01]  /*1c390*/  STL.64 [R1+0x9e8], R230 ;  /* 0x0009e8e601007387 */ /* 0x0005e20000100a00 */
[----:B------:R-:W-:-:S03]  /*1c3a0*/  IMAD.WIDE R220, R249, 0x4, R242 ;  /* 0x00000004f9dc7825 */ /* 0x000fc600078e02f2 */
[----:B------:R-:W-:Y:S01]  /*1c3b0*/  LDGSTS.E [R4+0x11800], desc[UR32][R214.64], !P6 ;  /* 0x11800000d6047fae */ /* 0x000fe2000f121860 */
[----:B------:R-:W-:-:S03]  /*1c3c0*/  IMAD.WIDE R218, R249, 0x4, R244 ;  /* 0x00000004f9da7825 */ /* 0x000fc600078e02f4 */
[----:B------:R3:W-:Y:S01]  /*1c3d0*/  STL.64 [R1+0x9e0], R228 ;  /* 0x0009e0e401007387 */ /* 0x0007e20000100a00 */
[----:B------:R-:W-:-:S03]  /*1c3e0*/  VIADD R216, R252, 0x3f ;  /* 0x0000003ffcd87836 */ /* 0x000fc60000000000 */
[----:B------:R2:W-:Y:S01]  /*1c3f0*/  LDGSTS.E [R4+0x11900], desc[UR32][R230.64], !P6 ;  /* 0x11900000e6047fae */ /* 0x0005e2000f121860 */
[----:B------:R-:W-:-:S03]  /*1c400*/  ISETP.GE.AND P5, PT, R233, UR5, PT ;  /* 0x00000005e9007c0c */ /* 0x000fc6000bfa6270 */
[----:B------:R4:W-:Y:S01]  /*1c410*/  STL.64 [R1+0x9d8], R226 ;  /* 0x0009d8e201007387 */ /* 0x0009e20000100a00 */
[----:B------:R-:W-:-:S03]  /*1c420*/  IMAD.WIDE R232, R250, 0x4, R246 ;  /* 0x00000004fae87825 */ /* 0x000fc600078e02f6 */
[----:B------:R3:W-:Y:S04]  /*1c430*/  LDGSTS.E [R4+0x11a00], desc[UR32][R228.64], !P6 ;  /* 0x11a00000e4047fae */ /* 0x0007e8000f121860 */
[----:B------:R5:W-:Y:S01]  /*1c440*/  STL.64 [R1+0x9d0], R224 ;  /* 0x0009d0e001007387 */ /* 0x000be20000100a00 */
[----:B--2---:R-:W-:-:S03]  /*1c450*/  IMAD.WIDE R230, R250, 0x4, R20 ;  /* 0x00000004fae67825 */ /* 0x004fc600078e0214 */
[----:B------:R4:W-:Y:S04]  /*1c460*/  LDGSTS.E [R4+0x11b00], desc[UR32][R226.64], !P6 ;  /* 0x11b00000e2047fae */ /* 0x0009e8000f121860 */
[----:B------:R-:W2:Y:S01]  /*1c470*/  LDL.LU.64 R214, [R1+0x5030] ;  /* 0x0050300001d67983 */ /* 0x000ea20000300a00 */
[----:B---3--:R-:W-:-:S03]  /*1c480*/  IMAD.WIDE R228, R250, 0x4, R234 ;  /* 0x00000004fae47825 */ /* 0x008fc600078e02ea */
[----:B------:R5:W-:Y:S04]  /*1c490*/  LDGSTS.E [R4+0x11c00], desc[UR32][R224.64], !P6 ;  /* 0x11c00000e0047fae */ /* 0x000be8000f121860 */
[----:B------:R3:W-:Y:S01]  /*1c4a0*/  STL.64 [R1+0x9c8], R222 ;  /* 0x0009c8de01007387 */ /* 0x0007e20000100a00 */
[----:B----4-:R-:W-:-:S03]  /*1c4b0*/  IMAD.WIDE R226, R250, 0x4, R236 ;  /* 0x00000004fae27825 */ /* 0x010fc600078e02ec */
[----:B------:R3:W-:Y:S04]  /*1c4c0*/  LDGSTS.E [R4+0x11d00], desc[UR32][R222.64], !P6 ;  /* 0x11d00000de047fae */ /* 0x0007e8000f121860 */
[----:B------:R4:W-:Y:S01]  /*1c4d0*/  STL.64 [R1+0x9c0], R220 ;  /* 0x0009c0dc01007387 */ /* 0x0009e20000100a00 */
[----:B-----5:R-:W-:-:S03]  /*1c4e0*/  IMAD.WIDE R224, R250, 0x4, R238 ;  /* 0x00000004fae07825 */ /* 0x020fc600078e02ee */
[----:B------:R4:W-:Y:S04]  /*1c4f0*/  LDGSTS.E [R4+0x11e00], desc[UR32][R220.64], !P6 ;  /* 0x11e00000dc047fae */ /* 0x0009e8000f121860 */
[----:B------:R5:W-:Y:S01]  /*1c500*/  STL.64 [R1+0x9b8], R218 ;  /* 0x0009b8da01007387 */ /* 0x000be20000100a00 */
[----:B---3--:R-:W-:-:S03]  /*1c510*/  IMAD.WIDE R222, R250, 0x4, R240 ;  /* 0x00000004fade7825 */ /* 0x008fc600078e02f0 */
[----:B------:R5:W-:Y:S01]  /*1c520*/  LDGSTS.E [R4+0x11f00], desc[UR32][R218.64], !P6 ;  /* 0x11f00000da047fae */ /* 0x000be2000f121860 */
[----:B------:R-:W-:Y:S01]  /*1c530*/  ISETP.GT.AND P6, PT, R216, 0x3f, PT ;  /* 0x0000003fd800780c */ /* 0x000fe20003fc4270 */
[----:B----4-:R-:W-:Y:S02]  /*1c540*/  IMAD.WIDE R220, R250, 0x4, R242 ;  /* 0x00000004fadc7825 */ /* 0x010fe400078e02f2 */
[----:B------:R-:W-:Y:S01]  /*1c550*/  LDGSTS.E [R4+0x13800], desc[UR32][R232.64], !P0 ;  /* 0x13800000e8047fae */ /* 0x000fe2000c121860 */
[----:B------:R-:W-:-:S03]  /*1c560*/  SEL R249, RZ, 0x4, !P6 ;  /* 0x00000004fff97807 */ /* 0x000fc60007000000 */
[----:B------:R-:W-:Y:S01]  /*1c570*/  STL.64 [R1+0x1430], R232 ;  /* 0x001430e801007387 */ /* 0x000fe20000100a00 */
[----:B-----5:R-:W-:-:S03]  /*1c580*/  IMAD.WIDE R218, R250, 0x4, R244 ;  /* 0x00000004fada7825 */ /* 0x020fc600078e02f4 */
[----:B------:R3:W-:Y:S01]  /*1c590*/  LDGSTS.E [R4+0x13900], desc[UR32][R230.64], !P0 ;  /* 0x13900000e6047fae */ /* 0x0007e2000c121860 */
[----:B------:R-:W-:-:S03]  /*1c5a0*/  IMAD R250, R248, 0x2b, RZ ;  /* 0x0000002bf8fa7824 */ /* 0x000fc600078e02ff */
[----:B------:R3:W-:Y:S01]  /*1c5b0*/  STL.64 [R1+0x1428], R230 ;  /* 0x001428e601007387 */ /* 0x0007e20000100a00 */
[----:B------:R-:W-:Y:S02]  /*1c5c0*/  ISETP.GE.U32.AND P6, PT, R251, 0x7fffff81, PT ;  /* 0x7fffff81fb00780c */ /* 0x000fe40003fc6070 */
[----:B------:R-:W4:Y:S01]  /*1c5d0*/  LDC R251, c[0x0][0x230] ;  /* 0x00008c00fffb7b82 */ /* 0x000f220000000800 */
[----:B------:R5:W-:Y:S04]  /*1c5e0*/  LDGSTS.E [R4+0x13a00], desc[UR32][R228.64], !P0 ;  /* 0x13a00000e4047fae */ /* 0x000be8000c121860 */
[----:B------:R5:W-:Y:S04]  /*1c5f0*/  STL.64 [R1+0x1420], R228 ;  /* 0x001420e401007387 */ /* 0x000be80000100a00 */
[----:B------:R1:W-:Y:S01]  /*1c600*/  LDGSTS.E [R4+0x13b00], desc[UR32][R226.64], !P0 ;  /* 0x13b00000e2047fae */ /* 0x0003e2000c121860 */
[----:B---3--:R-:W-:-:S03]  /*1c610*/  IMAD.WIDE R230, R250, 0x4, R246 ;  /* 0x00000004fae67825 */ /* 0x008fc600078e02f6 */
[----:B------:R1:W-:Y:S01]  /*1c620*/  STL.64 [R1+0x1418], R226 ;  /* 0x001418e201007387 */ /* 0x0003e20000100a00 */
[----:B------:R-:W-:-:S03]  /*1c630*/  SEL R249, R249, RZ, !P5 ;  /* 0x000000fff9f97207 */ /* 0x000fc60006800000 */
[----:B------:R3:W-:Y:S01]  /*1c640*/  LDGSTS.E [R4+0x13c00], desc[UR32][R224.64], !P0 ;  /* 0x13c00000e0047fae */ /* 0x0007e2000c121860 */
[----:B-----5:R-:W-:-:S03]  /*1c650*/  IMAD.WIDE R228, R250, 0x4, R20 ;  /* 0x00000004fae47825 */ /* 0x020fc600078e0214 */
[----:B------:R3:W-:Y:S01]  /*1c660*/  STL.64 [R1+0x1410], R224 ;  /* 0x001410e001007387 */ /* 0x0007e20000100a00 */
[----:B------:R-:W-:-:S03]  /*1c670*/  ISETP.GT.AND P5, PT, R216, 0x7f, PT ;  /* 0x0000007fd800780c */ /* 0x000fc60003fa4270 */
[----:B------:R5:W-:Y:S01]  /*1c680*/  LDGSTS.E [R4+0x13d00], desc[UR32][R222.64], !P0 ;  /* 0x13d00000de047fae */ /* 0x000be2000c121860 */
[----:B-1----:R-:W-:-:S03]  /*1c690*/  IMAD.WIDE R226, R250, 0x4, R234 ;  /* 0x00000004fae27825 */ /* 0x002fc600078e02ea */
[----:B------:R5:W-:Y:S01]  /*1c6a0*/  STL.64 [R1+0x1408], R222 ;  /* 0x001408de01007387 */ /* 0x000be20000100a00 */
[----:B------:R-:W-:-:S03]  /*1c6b0*/  VIADD R252, R217, 0xffffffc4 ;  /* 0xffffffc4d9fc7836 */ /* 0x000fc60000000000 */
[----:B------:R1:W-:Y:S01]  /*1c6c0*/  LDGSTS.E [R4+0x13e00], desc[UR32][R220.64], !P0 ;  /* 0x13e00000dc047fae */ /* 0x0003e2000c121860 */
[----:B---3--:R-:W-:-:S03]  /*1c6d0*/  IMAD.WIDE R224, R250, 0x4, R236 ;  /* 0x00000004fae07825 */ /* 0x008fc600078e02ec */
[----:B------:R1:W-:Y:S01]  /*1c6e0*/  STL.64 [R1+0x1400], R220 ;  /* 0x001400dc01007387 */ /* 0x0003e20000100a00 */
[----:B------:R-:W-:-:S03]  /*1c6f0*/  IMAD.WIDE R216, R250, 0x4, R244 ;  /* 0x00000004fad87825 */ /* 0x000fc600078e02f4 */
[----:B------:R3:W-:Y:S01]  /*1c700*/  LDGSTS.E [R4+0x13f00], desc[UR32][R218.64], !P0 ;  /* 0x13f00000da047fae */ /* 0x0007e2000c121860 */
[----:B-----5:R-:W-:-:S03]  /*1c710*/  IMAD.WIDE R222, R250, 0x4, R238 ;  /* 0x00000004fade7825 */ /* 0x020fc600078e02ee */
[----:B------:R3:W-:Y:S01]  /*1c720*/  STL.64 [R1+0x13f8], R218 ;  /* 0x0013f8da01007387 */ /* 0x0007e20000100a00 */
[----:B-1----:R-:W-:-:S03]  /*1c730*/  IMAD.WIDE R220, R250, 0x4, R240 ;  /* 0x00000004fadc7825 */ /* 0x002fc600078e02f0 */
[----:B------:R1:W-:Y:S01]  /*1c740*/  LDGSTS.E [R4+0x15800], desc[UR32][R230.64], !P4 ;  /* 0x15800000e6047fae */ /* 0x0003e2000e121860 */
[----:B------:R-:W-:-:S03]  /*1c750*/  SEL R5, R5, RZ, P5 ;  /* 0x000000ff05057207 */ /* 0x000fc60002800000 */
[----:B------:R5:W-:Y:S01]  /*1c760*/  LDGSTS.E [R4+0x15900], desc[UR32][R228.64], !P4 ;  /* 0x15900000e4047fae */ /* 0x000be2000e121860 */
[----:B---3--:R-:W-:-:S03]  /*1c770*/  IMAD.WIDE R218, R250, 0x4, R242 ;  /* 0x00000004fada7825 */ /* 0x008fc600078e02f2 */
[----:B------:R3:W-:Y:S04]  /*1c780*/  LDGSTS.E [R4+0x15a00], desc[UR32][R226.64], !P4 ;  /* 0x15a00000e2047fae */ /* 0x0007e8000e121860 */
[----:B------:R-:W-:Y:S04]  /*1c790*/  LDGSTS.E [R4+0x15b00], desc[UR32][R224.64], !P4 ;  /* 0x15b00000e0047fae */ /* 0x000fe8000e121860 */
[----:B------:R-:W-:Y:S04]  /*1c7a0*/  LDGSTS.E [R4+0x15c00], desc[UR32][R222.64], !P4 ;  /* 0x15c00000de047fae */ /* 0x000fe8000e121860 */
[----:B------:R1:W-:Y:S04]  /*1c7b0*/  STL.64 [R1+0x13f0], R230 ;  /* 0x0013f0e601007387 */ /* 0x0003e80000100a00 */
[----:B------:R-:W-:Y:S04]  /*1c7c0*/  LDGSTS.E [R4+0x15d00], desc[UR32][R220.64], !P4 ;  /* 0x15d00000dc047fae */ /* 0x000fe8000e121860 */
[----:B------:R5:W-:Y:S04]  /*1c7d0*/  STL.64 [R1+0x13e8], R228 ;  /* 0x0013e8e401007387 */ /* 0x000be80000100a00 */
[----:B------:R4:W-:Y:S01]  /*1c7e0*/  LDGSTS.E [R4+0x15e00], desc[UR32][R218.64], !P4 ;  /* 0x15e00000da047fae */ /* 0x0009e2000e121860 */
[----:B------:R-:W-:-:S02]  /*1c7f0*/  ISETP.GE.U32.AND P0, PT, R252, 0x7fffff85, PT ;  /* 0x7fffff85fc00780c */ /* 0x000fc40003f06070 */
[----:B------:R-:W4:Y:S01]  /*1c800*/  LDC R252, c[0x0][0x230] ;  /* 0x00008c00fffc7b82 */ /* 0x000f220000000800 */
[----:B------:R3:W-:Y:S04]  /*1c810*/  STL.64 [R1+0x13e0], R226 ;  /* 0x0013e0e201007387 */ /* 0x0007e80000100a00 */
[----:B------:R4:W-:Y:S01]  /*1c820*/  LDGSTS.E [R4+0x15f00], desc[UR32][R216.64], !P4 ;  /* 0x15f00000d8047fae */ /* 0x0009e2000e121860 */
[----:B------:R-:W-:Y:S01]  /*1c830*/  ISETP.NE.U32.AND P4, PT, R5, RZ, PT ;  /* 0x000000ff0500720c */ /* 0x000fe20003f85070 */
[----:B------:R-:W-:Y:S02]  /*1c840*/  IMAD R5, R248, 0x2f, RZ ;  /* 0x0000002ff8057824 */ /* 0x000fe400078e02ff */
[----:B------:R-:W-:Y:S04]  /*1c850*/  STL.64 [R1+0x13d8], R224 ;  /* 0x0013d8e001007387 */ /* 0x000fe80000100a00 */
[----:B------:R-:W-:Y:S04]  /*1c860*/  STL.64 [R1+0x13d0], R222 ;  /* 0x0013d0de01007387 */ /* 0x000fe80000100a00 */
[----:B------:R-:W-:Y:S01]  /*1c870*/  STL.64 [R1+0x13c8], R220 ;  /* 0x0013c8dc01007387 */ /* 0x000fe20000100a00 */
[----:B------:R-:W-:-:S03]  /*1c880*/  IMAD.WIDE R232, R5, 0x4, R20 ;  /* 0x0000000405e87825 */ /* 0x000fc600078e0214 */
[----:B------:R4:W-:Y:S01]  /*1c890*/  STL.64 [R1+0x13c0], R218 ;  /* 0x0013c0da01007387 */ /* 0x0009e20000100a00 */
[----:B-1----:R-:W-:-:S03]  /*1c8a0*/  IMAD.WIDE R230, R5, 0x4, R234 ;  /* 0x0000000405e67825 */ /* 0x002fc600078e02ea */
[----:B------:R1:W-:Y:S01]  /*1c8b0*/  STL.64 [R1+0x13b8], R216 ;  /* 0x0013b8d801007387 */ /* 0x0003e20000100a00 */
[----:B-----5:R-:W-:-:S04]  /*1c8c0*/  IMAD.WIDE R228, R5, 0x4, R236 ;  /* 0x0000000405e47825 */ /* 0x020fc800078e02ec */
[----:B---3--:R-:W-:Y:S01]  /*1c8d0*/  IMAD.WIDE R226, R5, 0x4, R238 ;  /* 0x0000000405e27825 */ /* 0x008fe200078e02ee */
[----:B------:R-:W-:Y:S01]  /*1c8e0*/  ISETP.NE.U32.AND P5, PT, R249, RZ, PT ;  /* 0x000000fff900720c */ /* 0x000fe20003fa5070 */
[----:B----4-:R-:W3:Y:S02]  /*1c8f0*/  LDC R218, c[0x0][0x230] ;  /* 0x00008c00ffda7b82 */ /* 0x010ee40000000800 */
[----:B-1----:R-:W-:-:S04]  /*1c900*/  IMAD.WIDE R216, R5, 0x4, R246 ;  /* 0x0000000405d87825 */ /* 0x002fc800078e02f6 */
[C---:B------:R-:W-:Y:S01]  /*1c910*/  IMAD.WIDE R224, R5.reuse, 0x4, R240 ;  /* 0x0000000405e07825 */ /* 0x040fe200078e02f0 */
[----:B------:R-:W-:Y:S03]  /*1c920*/  LDGSTS.E [R4+0x17800], desc[UR32][R216.64], !P3 ;  /* 0x17800000d8047fae */ /* 0x000fe6000d921860 */
[C---:B------:R-:W-:Y:S01]  /*1c930*/  IMAD.WIDE R222, R5.reuse, 0x4, R242 ;  /* 0x0000000405de7825 */ /* 0x040fe200078e02f2 */
[----:B------:R1:W-:Y:S03]  /*1c940*/  LDGSTS.E [R4+0x17900], desc[UR32][R232.64], !P3 ;  /* 0x17900000e8047fae */ /* 0x0003e6000d921860 */
[----:B------:R-:W-:Y:S01]  /*1c950*/  IMAD.WIDE R220, R5, 0x4, R244 ;  /* 0x0000000405dc7825 */ /* 0x000fe200078e02f4 */
[----:B------:R4:W-:Y:S03]  /*1c960*/  LDGSTS.E [R4+0x17a00], desc[UR32][R230.64], !P3 ;  /* 0x17a00000e6047fae */ /* 0x0009e6000d921860 */
[----:B------:R-:W-:Y:S01]  /*1c970*/  VIADD R250, R251, 0xffffffbf ;  /* 0xffffffbffbfa7836 */ /* 0x000fe20000000000 */
[----:B------:R5:W-:Y:S01]  /*1c980*/  LDGSTS.E [R4+0x17b00], desc[UR32][R228.64], !P3 ;  /* 0x17b00000e4047fae */ /* 0x000be2000d921860 */
[----:B------:R-:W-:-:S03]  /*1c990*/  IMAD R249, R248, 0x33, RZ ;  /* 0x00000033f8f97824 */ /* 0x000fc600078e02ff */
[----:B------:R5:W-:Y:S04]  /*1c9a0*/  LDGSTS.E [R4+0x17c00], desc[UR32][R226.64], !P3 ;  /* 0x17c00000e2047fae */ /* 0x000be8000d921860 */
[----:B------:R3:W-:Y:S04]  /*1c9b0*/  LDGSTS.E [R4+0x17d00], desc[UR32][R224.64], !P3 ;  /* 0x17d00000e0047fae */ /* 0x0007e8000d921860 */
[----:B------:R3:W-:Y:S04]  /*1c9c0*/  LDGSTS.E [R4+0x17e00], desc[UR32][R222.64], !P3 ;  /* 0x17e00000de047fae */ /* 0x0007e8000d921860 */
[----:B------:R-:W-:Y:S04]  /*1c9d0*/  STL.64 [R1+0x13b0], R216 ;  /* 0x0013b0d801007387 */ /* 0x000fe80000100a00 */
[----:B------:R3:W-:Y:S01]  /*1c9e0*/  LDGSTS.E [R4+0x17f00], desc[UR32][R220.64], !P3 ;  /* 0x17f00000dc047fae */ /* 0x0007e2000d921860 */
[----:B------:R-:W-:Y:S01]  /*1c9f0*/  ISETP.GE.U32.AND P3, PT, R250, 0x7fffff80, PT ;  /* 0x7fffff80fa00780c */ /* 0x000fe20003f66070 */
[----:B------:R-:W-:-:S02]  /*1ca00*/  IMAD.WIDE R250, R249, 0x4, R246 ;  /* 0x00000004f9fa7825 */ /* 0x000fc400078e02f6 */
[----:B------:R1:W-:Y:S04]  /*1ca10*/  STL.64 [R1+0x13a8], R232 ;  /* 0x0013a8e801007387 */ /* 0x0003e80000100a00 */
[----:B------:R4:W-:Y:S04]  /*1ca20*/  STL.64 [R1+0x13a0], R230 ;  /* 0x0013a0e601007387 */ /* 0x0009e80000100a00 */
[----:B------:R5:W-:Y:S01]  /*1ca30*/  STL.64 [R1+0x1398], R228 ;  /* 0x001398e401007387 */ /* 0x000be20000100a00 */
[----:B-1----:R-:W-:-:S03]  /*1ca40*/  IMAD.WIDE R232, R249, 0x4, R20 ;  /* 0x00000004f9e87825 */ /* 0x002fc600078e0214 */
[----:B------:R1:W-:Y:S01]  /*1ca50*/  STL.64 [R1+0x1390], R226 ;  /* 0x001390e201007387 */ /* 0x0003e20000100a00 */
[----:B----4-:R-:W-:-:S03]  /*1ca60*/  IMAD.WIDE R230, R249, 0x4, R234 ;  /* 0x00000004f9e67825 */ /* 0x010fc600078e02ea */
[----:B------:R-:W4:Y:S01]  /*1ca70*/  LDL.LU.64 R216, [R1+0x5028] ;  /* 0x0050280001d87983 */ /* 0x000f220000300a00 */
[----:B-----5:R-:W-:-:S03]  /*1ca80*/  IMAD.WIDE R228, R249, 0x4, R236 ;  /* 0x00000004f9e47825 */ /* 0x020fc600078e02ec */
[----:B------:R3:W-:Y:S01]  /*1ca90*/  STL.64 [R1+0x1388], R224 ;  /* 0x001388e001007387 */ /* 0x0007e20000100a00 */
[----:B-1----:R-:W-:-:S03]  /*1caa0*/  IMAD.WIDE R226, R249, 0x4, R238 ;  /* 0x00000004f9e27825 */ /* 0x002fc600078e02ee */
[----:B------:R1:W-:Y:S04]  /*1cab0*/  STL.64 [R1+0x1380], R222 ;  /* 0x001380de01007387 */ /* 0x0003e80000100a00 */
[----:B------:R5:W-:Y:S01]  /*1cac0*/  LDGSTS.E [R4+0x19800], desc[UR32][R250.64], !P2 ;  /* 0x19800000fa047fae */ /* 0x000be2000d121860 */
[----:B---3--:R-:W-:-:S03]  /*1cad0*/  IMAD.WIDE R224, R249, 0x4, R240 ;  /* 0x00000004f9e07825 */ /* 0x008fc600078e02f0 */
[----:B------:R3:W-:Y:S01]  /*1cae0*/  STL.64 [R1+0x1378], R220 ;  /* 0x001378dc01007387 */ /* 0x0007e20000100a00 */
[----:B-1----:R-:W-:-:S03]  /*1caf0*/  IMAD.WIDE R222, R249, 0x4, R242 ;  /* 0x00000004f9de7825 */ /* 0x002fc600078e02f2 */
[----:B------:R1:W-:Y:S01]  /*1cb00*/  LDGSTS.E [R4+0x19900], desc[UR32][R232.64], !P2 ;  /* 0x19900000e8047fae */ /* 0x0003e2000d121860 */
[----:B------:R-:W-:-:S03]  /*1cb10*/  VIADD R5, R252, 0xffffffbb ;  /* 0xffffffbbfc057836 */ /* 0x000fc60000000000 */
[----:B------:R1:W-:Y:S01]  /*1cb20*/  LDGSTS.E [R4+0x19a00], desc[UR32][R230.64], !P2 ;  /* 0x19a00000e6047fae */ /* 0x0003e2000d121860 */
[----:B------:R-:W2:Y:S01]  /*1cb30*/  LDC R252, c[0x0][0x238] ;  /* 0x00008e00fffc7b82 */ /* 0x000ea20000000800 */
[----:B---3--:R-:W-:Y:S02]  /*1cb40*/  IMAD.WIDE R220, R249, 0x4, R244 ;  /* 0x00000004f9dc7825 */ /* 0x008fe400078e02f4 */
        /* <DEDUP_REMOVED lines=11> */
[----:B------:R-:W-:Y:S01]  /*1cc00*/  VIADD R249, R218, 0xffffffb7 ;  /* 0xffffffb7daf97836 */ /* 0x000fe20000000000 */
[----:B-----5:R-:W5:Y:S01]  /*1cc10*/  LDC R250, c[0x0][0x230] ;  /* 0x00008c00fffa7b82 */ /* 0x020f620000000800 */
[C---:B-1----:R-:W-:Y:S01]  /*1cc20*/  IMAD.WIDE R232, R5.reuse, 0x4, R246 ;  /* 0x0000000405e87825 */ /* 0x042fe200078e02f6 */
[----:B------:R1:W-:Y:S03]  /*1cc30*/  STL.64 [R1+0x1350], R226 ;  /* 0x001350e201007387 */ /* 0x0003e60000100a00 */
[C---:B---3--:R-:W-:Y:S01]  /*1cc40*/  IMAD.WIDE R230, R5.reuse, 0x4, R20 ;  /* 0x0000000405e67825 */ /* 0x048fe200078e0214 */
[----:B------:R3:W-:Y:S02]  /*1cc50*/  STL.64 [R1+0x1348], R224 ;  /* 0x001348e001007387 */ /* 0x0007e40000100a00 */
[----:B------:R-:W5:Y:S01]  /*1cc60*/  LDC R251, c[0x0][0x230] ;  /* 0x00008c00fffb7b82 */ /* 0x000f620000000800 */
[C---:B--2---:R-:W-:Y:S01]  /*1cc70*/  IMAD.WIDE R228, R5.reuse, 0x4, R234 ;  /* 0x0000000405e47825 */ /* 0x044fe200078e02ea */
[----:B------:R2:W-:Y:S03]  /*1cc80*/  STL.64 [R1+0x1340], R222 ;  /* 0x001340de01007387 */ /* 0x0005e60000100a00 */
[C---:B-1----:R-:W-:Y:S01]  /*1cc90*/  IMAD.WIDE R226, R5.reuse, 0x4, R236 ;  /* 0x0000000405e27825 */ /* 0x042fe200078e02ec */
[----:B------:R1:W-:Y:S03]  /*1cca0*/  STL.64 [R1+0x1338], R220 ;  /* 0x001338dc01007387 */ /* 0x0003e60000100a00 */
[C---:B---3--:R-:W-:Y:S01]  /*1ccb0*/  IMAD.WIDE R224, R5.reuse, 0x4, R238 ;  /* 0x0000000405e07825 */ /* 0x048fe200078e02ee */
[----:B------:R3:W-:Y:S03]  /*1ccc0*/  STL.64 [R1+0x1330], R232 ;  /* 0x001330e801007387 */ /* 0x0007e60000100a00 */
[C---:B--2---:R-:W-:Y:S01]  /*1ccd0*/  IMAD.WIDE R222, R5.reuse, 0x4, R240 ;  /* 0x0000000405de7825 */ /* 0x044fe200078e02f0 */
[----:B------:R3:W-:Y:S03]  /*1cce0*/  LDGSTS.E [R4+0x1b800], desc[UR32][R232.64], !P1 ;  /* 0x1b800000e8047fae */ /* 0x0007e6000c921860 */
[C---:B------:R-:W-:Y:S01]  /*1ccf0*/  IMAD.WIDE R218, R5.reuse, 0x4, R244 ;  /* 0x0000000405da7825 */ /* 0x040fe200078e02f4 */
[----:B------:R2:W-:Y:S03]  /*1cd00*/  STL.64 [R1+0x1328], R230 ;  /* 0x001328e601007387 */ /* 0x0005e60000100a00 */
[----:B-1----:R-:W-:Y:S01]  /*1cd10*/  IMAD.WIDE R220, R5, 0x4, R242 ;  /* 0x0000000405dc7825 */ /* 0x002fe200078e02f2 */
[----:B------:R2:W-:Y:S04]  /*1cd20*/  LDGSTS.E [R4+0x1b900], desc[UR32][R230.64], !P1 ;  /* 0x1b900000e6047fae */ /* 0x0005e8000c921860 */
[----:B------:R1:W-:Y:S01]  /*1cd30*/  STL.64 [R1+0x1320], R228 ;  /* 0x001320e401007387 */ /* 0x0003e20000100a00 */
[----:B------:R-:W-:-:S03]  /*1cd40*/  IMAD R5, R248, 0x3b, RZ ;  /* 0x0000003bf8057824 */ /* 0x000fc600078e02ff */
[----:B------:R1:W-:Y:S04]  /*1cd50*/  LDGSTS.E [R4+0x1ba00], desc[UR32][R228.64], !P1 ;  /* 0x1ba00000e4047fae */ /* 0x0003e8000c921860 */
[----:B------:R5:W-:Y:S04]  /*1cd60*/  STL.64 [R1+0x1318], R226 ;  /* 0x001318e201007387 */ /* 0x000be80000100a00 */
[----:B------:R5:W-:Y:S04]  /*1cd70*/  LDGSTS.E [R4+0x1bb00], desc[UR32][R226.64], !P1 ;  /* 0x1bb00000e2047fae */ /* 0x000be8000c921860 */
[----:B------:R-:W-:Y:S04]  /*1cd80*/  STL.64 [R1+0x1310], R224 ;  /* 0x001310e001007387 */ /* 0x000fe80000100a00 */
[----:B------:R-:W-:Y:S04]  /*1cd90*/  LDGSTS.E [R4+0x1bc00], desc[UR32][R224.64], !P1 ;  /* 0x1bc00000e0047fae */ /* 0x000fe8000c921860 */
[----:B------:R-:W-:Y:S04]  /*1cda0*/  STL.64 [R1+0x1308], R222 ;  /* 0x001308de01007387 */ /* 0x000fe80000100a00 */
[----:B------:R-:W-:Y:S01]  /*1cdb0*/  LDGSTS.E [R4+0x1bd00], desc[UR32][R222.64], !P1 ;  /* 0x1bd00000de047fae */ /* 0x000fe2000c921860 */
[----:B---3--:R-:W-:-:S03]  /*1cdc0*/  IMAD.WIDE R232, R5, 0x4, R20 ;  /* 0x0000000405e87825 */ /* 0x008fc600078e0214 */
[----:B------:R-:W-:Y:S04]  /*1cdd0*/  STL.64 [R1+0x1300], R220 ;  /* 0x001300dc01007387 */ /* 0x000fe80000100a00 */
[----:B------:R-:W-:Y:S01]  /*1cde0*/  LDGSTS.E [R4+0x1be00], desc[UR32][R220.64], !P1 ;  /* 0x1be00000dc047fae */ /* 0x000fe2000c921860 */
[----:B--2---:R-:W-:-:S03]  /*1cdf0*/  IMAD.WIDE R230, R5, 0x4, R234 ;  /* 0x0000000405e67825 */ /* 0x004fc600078e02ea */
[----:B------:R2:W-:Y:S04]  /*1ce00*/  STL.64 [R1+0x12f8], R218 ;  /* 0x0012f8da01007387 */ /* 0x0005e80000100a00 */
[----:B------:R2:W-:Y:S01]  /*1ce10*/  LDGSTS.E [R4+0x1bf00], desc[UR32][R218.64], !P1 ;  /* 0x1bf00000da047fae */ /* 0x0005e2000c921860 */
[----:B-1----:R-:W-:-:S04]  /*1ce20*/  IMAD.WIDE R228, R5, 0x4, R236 ;  /* 0x0000000405e47825 */ /* 0x002fc800078e02ec */
[----:B-----5:R-:W-:-:S04]  /*1ce30*/  IMAD.WIDE R226, R5, 0x4, R238 ;  /* 0x0000000405e27825 */ /* 0x020fc800078e02ee */
[----:B--2---:R-:W-:-:S04]  /*1ce40*/  IMAD.WIDE R218, R5, 0x4, R246 ;  /* 0x0000000405da7825 */ /* 0x004fc800078e02f6 */
[C---:B------:R-:W-:Y:S01]  /*1ce50*/  IMAD.WIDE R224, R5.reuse, 0x4, R240 ;  /* 0x0000000405e07825 */ /* 0x040fe200078e02f0 */
[----:B------:R1:W-:Y:S03]  /*1ce60*/  STL.64 [R1+0x12f0], R218 ;  /* 0x0012f0da01007387 */ /* 0x0003e60000100a00 */
[C---:B------:R-:W-:Y:S01]  /*1ce70*/  IMAD.WIDE R222, R5.reuse, 0x4, R242 ;  /* 0x0000000405de7825 */ /* 0x040fe200078e02f2 */
[----:B------:R-:W-:Y:S04]  /*1ce80*/  STL.64 [R1+0x12e8], R232 ;  /* 0x0012e8e801007387 */ /* 0x000fe80000100a00 */
[----:B------:R-:W-:Y:S01]  /*1ce90*/  LDGSTS.E [R4+0x1d800], desc[UR32][R218.64], !P0 ;  /* 0x1d800000da047fae */ /* 0x000fe2000c121860 */
[----:B------:R-:W-:-:S03]  /*1cea0*/  IMAD.WIDE R220, R5, 0x4, R244 ;  /* 0x0000000405dc7825 */ /* 0x000fc600078e02f4 */
[----:B------:R-:W-:Y:S01]  /*1ceb0*/  STL.64 [R1+0x12e0], R230 ;  /* 0x0012e0e601007387 */ /* 0x000fe20000100a00 */
[----:B------:R-:W-:-:S03]  /*1cec0*/  IMAD R248, R248, 0x3f, RZ ;  /* 0x0000003ff8f87824 */ /* 0x000fc600078e02ff */
[----:B------:R-:W-:Y:S04]  /*1ced0*/  LDGSTS.E [R4+0x1d900], desc[UR32][R232.64], !P0 ;  /* 0x1d900000e8047fae */ /* 0x000fe8000c121860 */
[----:B------:R-:W-:Y:S04]  /*1cee0*/  STL.64 [R1+0x12d8], R228 ;  /* 0x0012d8e401007387 */ /* 0x000fe80000100a00 */
[----:B------:R-:W-:Y:S04]  /*1cef0*/  LDGSTS.E [R4+0x1da00], desc[UR32][R230.64], !P0 ;  /* 0x1da00000e6047fae */ /* 0x000fe8000c121860 */
[----:B------:R-:W-:Y:S04]  /*1cf00*/  STL.64 [R1+0x12d0], R226 ;  /* 0x0012d0e201007387 */ /* 0x000fe80000100a00 */
[----:B------:R-:W-:Y:S04]  /*1cf10*/  LDGSTS.E [R4+0x1db00], desc[UR32][R228.64], !P0 ;  /* 0x1db00000e4047fae */ /* 0x000fe8000c121860 */
[----:B-1----:R-:W2:Y:S04]  /*1cf20*/  LDL.LU.64 R218, [R1+0x5020] ;  /* 0x0050200001da7983 */ /* 0x002ea80000300a00 */
[----:B------:R-:W-:Y:S04]  /*1cf30*/  LDGSTS.E [R4+0x1dc00], desc[UR32][R226.64], !P0 ;  /* 0x1dc00000e2047fae */ /* 0x000fe8000c121860 */
[----:B------:R1:W-:Y:S04]  /*1cf40*/  STL.64 [R1+0x12c8], R224 ;  /* 0x0012c8e001007387 */ /* 0x0003e80000100a00 */
[----:B------:R1:W-:Y:S04]  /*1cf50*/  LDGSTS.E [R4+0x1dd00], desc[UR32][R224.64], !P0 ;  /* 0x1dd00000e0047fae */ /* 0x0003e8000c121860 */
[----:B------:R3:W-:Y:S04]  /*1cf60*/  STL.64 [R1+0x12c0], R222 ;  /* 0x0012c0de01007387 */ /* 0x0007e80000100a00 */
[----:B------:R3:W-:Y:S04]  /*1cf70*/  LDGSTS.E [R4+0x1de00], desc[UR32][R222.64], !P0 ;  /* 0x1de00000de047fae */ /* 0x0007e8000c121860 */
[----:B------:R5:W-:Y:S01]  /*1cf80*/  STL.64 [R1+0x12b8], R220 ;  /* 0x0012b8dc01007387 */ /* 0x000be20000100a00 */
[----:B-1----:R-:W-:-:S03]  /*1cf90*/  IMAD.WIDE R224, R248, 0x4, R234 ;  /* 0x00000004f8e07825 */ /* 0x002fc600078e02ea */
[----:B------:R5:W-:Y:S01]  /*1cfa0*/  LDGSTS.E [R4+0x1df00], desc[UR32][R220.64], !P0 ;  /* 0x1df00000dc047fae */ /* 0x000be2000c121860 */
[----:B------:R-:W-:-:S04]  /*1cfb0*/  IMAD.WIDE R226, R248, 0x4, R236 ;  /* 0x00000004f8e27825 */ /* 0x000fc800078e02ec */
[----:B---3--:R-:W-:-:S04]  /*1cfc0*/  IMAD.WIDE R222, R248, 0x4, R20 ;  /* 0x00000004f8de7825 */ /* 0x008fc800078e0214 */
[----:B-----5:R-:W-:-:S04]  /*1cfd0*/  IMAD.WIDE R220, R248, 0x4, R246 ;  /* 0x00000004f8dc7825 */ /* 0x020fc800078e02f6 */
[C---:B------:R-:W-:Y:S01]  /*1cfe0*/  IMAD.WIDE R228, R248.reuse, 0x4, R238 ;  /* 0x00000004f8e47825 */ /* 0x040fe200078e02ee */
[----:B------:R1:W-:Y:S01]  /*1cff0*/  STL.64 [R1+0x12b0], R220 ;  /* 0x0012b0dc01007387 */ /* 0x0003e20000100a00 */
[----:B------:R-:W-:Y:S02]  /*1d000*/  ISETP.GE.U32.AND P1, PT, R249, 0x7fffff78, PT ;  /* 0x7fffff78f900780c */ /* 0x000fe40003f26070 */
[C---:B------:R-:W-:Y:S01]  /*1d010*/  IMAD.WIDE R230, R248.reuse, 0x4, R240 ;  /* 0x00000004f8e67825 */ /* 0x040fe200078e02f0 */
[----:B------:R3:W-:Y:S03]  /*1d020*/  STL.64 [R1+0x12a8], R222 ;  /* 0x0012a8de01007387 */ /* 0x0007e60000100a00 */
[----:B------:R-:W-:Y:S01]  /*1d030*/  IMAD.WIDE R232, R248, 0x4, R242 ;  /* 0x00000004f8e87825 */ /* 0x000fe200078e02f2 */
[----:B------:R5:W-:Y:S03]  /*1d040*/  STL.64 [R1+0x12a0], R224 ;  /* 0x0012a0e001007387 */ /* 0x000be60000100a00 */
[----:B------:R-:W-:Y:S01]  /*1d050*/  VIADD R249, R250, 0xffffffb3 ;  /* 0xffffffb3faf97836 */ /* 0x000fe20000000000 */
[----:B------:R5:W-:Y:S01]  /*1d060*/  STL.64 [R1+0x1298], R226 ;  /* 0x001298e201007387 */ /* 0x000be20000100a00 */
[----:B------:R-:W-:-:S02]  /*1d070*/  VIADD R5, R251, 0xffffffaf ;  /* 0xffffffaffb057836 */ /* 0x000fc40000000000 */
[----:B------:R-:W-:Y:S01]  /*1d080*/  IMAD.WIDE R250, R248, 0x4, R244 ;  /* 0x00000004f8fa7825 */ /* 0x000fe200078e02f4 */
[----:B------:R5:W-:Y:S04]  /*1d090*/  STL.64 [R1+0x1290], R228 ;  /* 0x001290e401007387 */ /* 0x000be80000100a00 */
[----:B------:R-:W-:Y:S04]  /*1d0a0*/  LDGSTS.E [R4+0x1f800], desc[UR32][R220.64], !P6 ;  /* 0x1f800000dc047fae */ /* 0x000fe8000f121860 */
[----:B------:R-:W-:Y:S04]  /*1d0b0*/  LDGSTS.E [R4+0x1f900], desc[UR32][R222.64], !P6 ;  /* 0x1f900000de047fae */ /* 0x000fe8000f121860 */
[----:B------:R-:W-:Y:S04]  /*1d0c0*/  LDGSTS.E [R4+0x1fa00], desc[UR32][R224.64], !P6 ;  /* 0x1fa00000e0047fae */ /* 0x000fe8000f121860 */
[----:B-1----:R-:W4:Y:S04]  /*1d0d0*/  LDL.LU.64 R220, [R1+0x5018] ;  /* 0x0050180001dc7983 */ /* 0x002f280000300a00 */
[----:B------:R1:W-:Y:S04]  /*1d0e0*/  STL.64 [R1+0x1288], R230 ;  /* 0x001288e601007387 */ /* 0x0003e80000100a00 */
[----:B---3--:R-:W3:Y:S04]  /*1d0f0*/  LDL.LU.64 R222, [R1+0x5010] ;  /* 0x0050100001de7983 */ /* 0x008ee80000300a00 */
[----:B------:R1:W-:Y:S04]  /*1d100*/  STL.64 [R1+0x1280], R232 ;  /* 0x001280e801007387 */ /* 0x0003e80000100a00 */
[----:B-----5:R-:W5:Y:S04]  /*1d110*/  LDL.LU.64 R224, [R1+0x5008] ;  /* 0x0050080001e07983 */ /* 0x020f680000300a00 */
[----:B------:R1:W-:Y:S04]  /*1d120*/  STL.64 [R1+0x1278], R250 ;  /* 0x001278fa01007387 */ /* 0x0003e80000100a00 */
[----:B------:R-:W-:Y:S04]  /*1d130*/  LDGSTS.E [R4+0x1fb00], desc[UR32][R226.64], !P6 ;  /* 0x1fb00000e2047fae */ /* 0x000fe8000f121860 */
[----:B------:R-:W-:Y:S04]  /*1d140*/  LDGSTS.E [R4+0x1fc00], desc[UR32][R228.64], !P6 ;  /* 0x1fc00000e4047fae */ /* 0x000fe8000f121860 */
[----:B------:R-:W-:Y:S04]  /*1d150*/  LDGSTS.E [R4+0x1fd00], desc[UR32][R230.64], !P6 ;  /* 0x1fd00000e6047fae */ /* 0x000fe8000f121860 */
[----:B------:R-:W2:Y:S04]  /*1d160*/  LDL.LU.64 R226, [R1+0x5000] ;  /* 0x0050000001e27983 */ /* 0x000ea80000300a00 */
[----:B------:R-:W4:Y:S04]  /*1d170*/  LDL.LU.64 R228, [R1+0x4ff8] ;  /* 0x004ff80001e47983 */ /* 0x000f280000300a00 */
[----:B-1----:R-:W3:Y:S04]  /*1d180*/  LDL.LU.64 R230, [R1+0x4ff0] ;  /* 0x004ff00001e67983 */ /* 0x002ee80000300a00 */
[----:B------:R-:W-:Y:S04]  /*1d190*/  LDGSTS.E [R4+0x1fe00], desc[UR32][R232.64], !P6 ;  /* 0x1fe00000e8047fae */ /* 0x000fe8000f121860 */
[----:B------:R1:W-:Y:S04]  /*1d1a0*/  LDGSTS.E [R4+0x1ff00], desc[UR32][R250.64], !P6 ;  /* 0x1ff00000fa047fae */ /* 0x0003e8000f121860 */
[----:B------:R-:W5:Y:S01]  /*1d1b0*/  LDL.LU.64 R232, [R1+0x4fe8] ;  /* 0x004fe80001e87983 */ /* 0x000f620000300a00 */
[----:B-1----:R-:W1:Y:S01]  /*1d1c0*/  LDC R250, c[0x0][0x230] ;  /* 0x00008c00fffa7b82 */ /* 0x002e620000000800 */
[----:B------:R-:W-:Y:S01]  /*1d1d0*/  ISETP.GE.U32.AND P0, PT, R249, 0x7fffff74, PT ;  /* 0x7fffff74f900780c */ /* 0x000fe20003f06070 */
[----:B------:R-:W-:Y:S01]  /*1d1e0*/  IMAD.SHL.U32 R252, R252, 0x40, RZ ;  /* 0x00000040fcfc7824 */ /* 0x000fe200078e00ff */
[----:B------:R-:W-:Y:S01]  /*1d1f0*/  ISETP.GE.U32.AND P6, PT, R5, 0x7fffff70, PT ;  /* 0x7fffff700500780c */ /* 0x000fe20003fc6070 */
[----:B-1----:R-:W-:Y:S01]  /*1d200*/  VIADD R251, R250, 0xffffffab ;  /* 0xffffffabfafb7836 */ /* 0x002fe20000000000 */
[----:B------:R1:W-:Y:S04]  /*1d210*/  STL.64 [R1+0x5270], R150 ;  /* 0x0052709601007387 */ /* 0x0003e80000100a00 */
[----:B------:R-:W0:Y:S04]  /*1d220*/  LDGDEPBAR ;  /* 0x00000000000079af */ /* 0x000e280000000000 */
[----:B-1----:R-:W2:Y:S04]  /*1d230*/  LDL.64 R150, [R1+0x30] ;  /* 0x0000300001967983 */ /* 0x002ea80000100a00 */
[----:B------:R1:W-:Y:S04]  /*1d240*/  STL.64 [R1+0x5268], R134 ;  /* 0x0052688601007387 */ /* 0x0003e80000100a00 */
[----:B-1----:R-:W4:Y:S04]  /*1d250*/  LDL.64 R134, [R1+0x70] ;  /* 0x0000700001867983 */ /* 0x002f280000100a00 */
[----:B------:R1:W-:Y:S04]  /*1d260*/  STL.64 [R1+0x5260], R118 ;  /* 0x0052607601007387 */ /* 0x0003e80000100a00 */
[----:B-1----:R-:W3:Y:S04]  /*1d270*/  LDL.64 R118, [R1+0xb0] ;  /* 0x0000b00001767983 */ /* 0x002ee80000100a00 */
[----:B------:R1:W-:Y:S04]  /*1d280*/  STL.64 [R1+0x5258], R102 ;  /* 0x0052586601007387 */ /* 0x0003e80000100a00 */
        /* <DEDUP_REMOVED lines=11> */
[----:B-----5:R1:W-:Y:S04]  /*1d340*/  STL.64 [R1+0x5228], R232 ;  /* 0x005228e801007387 */ /* 0x0203e80000100a00 */
[----:B-1----:R-:W5:Y:S04]  /*1d350*/  LDL.64 R232, [R1+0x270] ;  /* 0x0002700001e87983 */ /* 0x002f680000100a00 */
[----:B------:R1:W-:Y:S04]  /*1d360*/  STL.64 [R1+0x5220], R246 ;  /* 0x005220f601007387 */ /* 0x0003e80000100a00 */
[----:B-1----:R-:W2:Y:S04]  /*1d370*/  LDL.64 R246, [R1+0x2b0] ;  /* 0x0002b00001f67983 */ /* 0x002ea80000100a00 */
[----:B------:R1:W-:Y:S04]  /*1d380*/  STL.64 [R1+0x5218], R20 ;  /* 0x0052181401007387 */ /* 0x0003e80000100a00 */
[----:B-1----:R-:W4:Y:S04]  /*1d390*/  LDL.64 R20, [R1+0x2f0] ;  /* 0x0002f00001147983 */ /* 0x002f280000100a00 */
[----:B------:R1:W-:Y:S04]  /*1d3a0*/  STL.64 [R1+0x5210], R234 ;  /* 0x005210ea01007387 */ /* 0x0003e80000100a00 */
[----:B-1----:R-:W3:Y:S04]  /*1d3b0*/  LDL.64 R234, [R1+0x330] ;  /* 0x0003300001ea7983 */ /* 0x002ee80000100a00 */
[----:B------:R1:W-:Y:S01]  /*1d3c0*/  STL.64 [R1+0x5208], R236 ;  /* 0x005208ec01007387 */ /* 0x0003e20000100a00 */
[----:B------:R-:W1:Y:S03]  /*1d3d0*/  S2R R250, SR_TID.X ;  /* 0x0000000000fa7919 */ /* 0x000e660000002100 */
[----:B-1----:R-:W5:Y:S04]  /*1d3e0*/  LDL.64 R236, [R1+0x370] ;  /* 0x0003700001ec7983 */ /* 0x002f680000100a00 */
[----:B------:R1:W-:Y:S04]  /*1d3f0*/  STL.64 [R1+0x5200], R238 ;  /* 0x005200ee01007387 */ /* 0x0003e80000100a00 */
[----:B-1----:R-:W2:Y:S04]  /*1d400*/  LDL.64 R238, [R1+0x3b0] ;  /* 0x0003b00001ee7983 */ /* 0x002ea80000100a00 */
[----:B------:R1:W-:Y:S01]  /*1d410*/  STL.64 [R1+0x51f8], R240 ;  /* 0x0051f8f001007387 */ /* 0x0003e20000100a00 */
[----:B------:R-:W-:-:S03]  /*1d420*/  LOP3.LUT R250, R250, 0x3f, RZ, 0xc0, !PT ;  /* 0x0000003ffafa7812 */ /* 0x000fc600078ec0ff */
[----:B-1----:R-:W4:Y:S02]  /*1d430*/  LDL.64 R240, [R1+0x3f0] ;  /* 0x0003f00001f07983 */ /* 0x002f240000100a00 */
[----:B------:R-:W-:Y:S02]  /*1d440*/  IMAD.SHL.U32 R250, R250, 0x4, RZ ;  /* 0x00000004fafa7824 */ /* 0x000fe400078e00ff */
[----:B------:R1:W-:Y:S04]  /*1d450*/  STL.64 [R1+0x51f0], R242 ;  /* 0x0051f0f201007387 */ /* 0x0003e80000100a00 */
[----:B-1----:R-:W3:Y:S04]  /*1d460*/  LDL.64 R242, [R1+0x430] ;  /* 0x0004300001f27983 */ /* 0x002ee80000100a00 */
[----:B------:R1:W-:Y:S04]  /*1d470*/  STL.64 [R1+0x51e8], R244 ;  /* 0x0051e8f401007387 */ /* 0x0003e80000100a00 */
[----:B-1----:R-:W5:Y:S01]  /*1d480*/  LDL.64 R244, [R1+0x470] ;  /* 0x0004700001f47983 */ /* 0x002f620000100a00 */
[----:B------:R-:W-:-:S02]  /*1d490*/  LOP3.LUT R5, R250, 0x10, RZ, 0x3c, !PT ;  /* 0x00000010fa057812 */ /* 0x000fc400078e3cff */
[C---:B------:R-:W-:Y:S02]  /*1d4a0*/  LOP3.LUT R248, R250.reuse, 0x30, RZ, 0x3c, !PT ;  /* 0x00000030faf87812 */ /* 0x040fe400078e3cff */
[C---:B------:R-:W-:Y:S01]  /*1d4b0*/  LOP3.LUT R249, R250.reuse, 0x50, RZ, 0x3c, !PT ;  /* 0x00000050faf97812 */ /* 0x040fe200078e3cff */
[----:B------:R-:W-:Y:S01]  /*1d4c0*/  VIADD R5, R5, UR4 ;  /* 0x0000000405057c36 */ /* 0x000fe20008000000 */
[----:B------:R-:W-:Y:S01]  /*1d4d0*/  LOP3.LUT R250, R250, 0x70, RZ, 0x3c, !PT ;  /* 0x00000070fafa7812 */ /* 0x000fe200078e3cff */
[----:B------:R-:W-:Y:S02]  /*1d4e0*/  VIADD R248, R248, UR4 ;  /* 0x00000004f8f87c36 */ /* 0x000fe40008000000 */
[----:B------:R-:W-:Y:S02]  /*1d4f0*/  VIADD R249, R249, UR4 ;  /* 0x00000004f9f97c36 */ /* 0x000fe40008000000 */
[----:B------:R-:W-:Y:S01]  /*1d500*/  VIADD R250, R250, UR4 ;  /* 0x00000004fafa7c36 */ /* 0x000fe20008000000 */
[----:B-----5:R-:W-:Y:S04]  /*1d510*/  LDGSTS.E [R0+0x40000], desc[UR32][R244.64], P5 ;  /* 0x40000000f4007fae */ /* 0x020fe8000a921860 */
[----:B---3--:R-:W-:Y:S04]  /*1d520*/  LDGSTS.E [R0+0x40800], desc[UR32][R242.64], P5 ;  /* 0x40800000f2007fae */ /* 0x008fe8000a921860 */
[----:B----4-:R-:W-:Y:S04]  /*1d530*/  LDGSTS.E [R0+0x41000], desc[UR32][R240.64], P5 ;  /* 0x41000000f0007fae */ /* 0x010fe8000a921860 */
[----:B--2---:R-:W-:Y:S04]  /*1d540*/  LDGSTS.E [R0+0x41800], desc[UR32][R238.64], P5 ;  /* 0x41800000ee007fae */ /* 0x004fe8000a921860 */
[----:B------:R-:W-:Y:S04]  /*1d550*/  LDGSTS.E [R0+0x42000], desc[UR32][R236.64], P5 ;  /* 0x42000000ec007fae */ /* 0x000fe8000a921860 */
        /* <DEDUP_REMOVED lines=13> */
[----:B------:R-:W2:Y:S04]  /*1d630*/  LDL.64 R118, [R1+0x3e8] ;  /* 0x0003e80001767983 */ /* 0x000ea80000100a00 */
[----:B------:R-:W3:Y:S04]  /*1d640*/  LDL.64 R134, [R1+0x428] ;  /* 0x0004280001867983 */ /* 0x000ee80000100a00 */
[----:B------:R-:W4:Y:S04]  /*1d650*/  LDL.64 R150, [R1+0x468] ;  /* 0x0004680001967983 */ /* 0x000f280000100a00 */
[----:B------:R-:W5:Y:S04]  /*1d660*/  LDL.64 R102, [R1+0x3a8] ;  /* 0x0003a80001667983 */ /* 0x000f680000100a00 */
        /* <DEDUP_REMOVED lines=28> */
[----:B----4-:R-:W-:Y:S04]  /*1d830*/  LDGSTS.E [R5+0x40100], desc[UR32][R150.64], P5 ;  /* 0x4010000096057fae */ /* 0x010fe8000a921860 */
[----:B---3--:R-:W-:Y:S04]  /*1d840*/  LDGSTS.E [R5+0x40900], desc[UR32][R134.64], P5 ;  /* 0x4090000086057fae */ /* 0x008fe8000a921860 */
[----:B--2---:R-:W-:Y:S04]  /*1d850*/  LDGSTS.E [R5+0x41100], desc[UR32][R118.64], P5 ;  /* 0x4110000076057fae */ /* 0x004fe8000a921860 */
[----:B-----5:R-:W-:Y:S04]  /*1d860*/  LDGSTS.E [R5+0x41900], desc[UR32][R102.64], P5 ;  /* 0x4190000066057fae */ /* 0x020fe8000a921860 */
[----:B------:R-:W2:Y:S04]  /*1d870*/  LDL.LU.64 R150, [R1+0x5270] ;  /* 0x0052700001967983 */ /* 0x000ea80000300a00 */
[----:B------:R-:W-:Y:S04]  /*1d880*/  LDGSTS.E [R5+0x42100], desc[UR32][R86.64], P5 ;  /* 0x4210000056057fae */ /* 0x000fe8000a921860 */
[----:B------:R-:W3:Y:S04]  /*1d890*/  LDL.LU.64 R134, [R1+0x5268] ;  /* 0x0052680001867983 */ /* 0x000ee80000300a00 */
[----:B------:R-:W-:Y:S04]  /*1d8a0*/  LDGSTS.E [R5+0x42900], desc[UR32][R70.64], P5 ;  /* 0x4290000046057fae */ /* 0x000fe8000a921860 */
[----:B------:R-:W4:Y:S04]  /*1d8b0*/  LDL.LU.64 R118, [R1+0x5260] ;  /* 0x0052600001767983 */ /* 0x000f280000300a00 */
[----:B------:R-:W-:Y:S04]  /*1d8c0*/  LDGSTS.E [R5+0x43100], desc[UR32][R54.64], P5 ;  /* 0x4310000036057fae */ /* 0x000fe8000a921860 */
[----:B------:R-:W5:Y:S04]  /*1d8d0*/  LDL.LU.64 R102, [R1+0x5258] ;  /* 0x0052580001667983 */ /* 0x000f680000300a00 */
        /* <DEDUP_REMOVED lines=8> */
[----:B------:R1:W-:Y:S04]  /*1d960*/  LDGSTS.E [R5+0x45900], desc[UR32][R20.64], P5 ;  /* 0x4590000014057fae */ /* 0x0003e8000a921860 */
[----:B------:R-:W5:Y:S04]  /*1d970*/  LDL.LU.64 R22, [R1+0x5230] ;  /* 0x0052300001167983 */ /* 0x000f680000300a00 */
[----:B------:R-:W-:Y:S04]  /*1d980*/  LDGSTS.E [R5+0x46100], desc[UR32][R234.64], P5 ;  /* 0x46100000ea057fae */ /* 0x000fe8000a921860 */
[----:B------:R-:W5:Y:S04]  /*1d990*/  LDL.LU.64 R232, [R1+0x5228] ;  /* 0x0052280001e87983 */ /* 0x000f680000300a00 */
[----:B------:R-:W-:Y:S04]  /*1d9a0*/  LDGSTS.E [R5+0x46900], desc[UR32][R236.64], P5 ;  /* 0x46900000ec057fae */ /* 0x000fe8000a921860 */
[----:B------:R-:W5:Y:S04]  /*1d9b0*/  LDL.LU.64 R246, [R1+0x5220] ;  /* 0x0052200001f67983 */ /* 0x000f680000300a00 */
[----:B------:R-:W-:Y:S04]  /*1d9c0*/  LDGSTS.E [R5+0x47100], desc[UR32][R244.64], P5 ;  /* 0x47100000f4057fae */ /* 0x000fe8000a921860 */
[----:B------:R-:W1:Y:S04]  /*1d9d0*/  LDL.LU.64 R20, [R1+0x5218] ;  /* 0x0052180001147983 */ /* 0x000e680000300a00 */
[----:B------:R-:W-:Y:S04]  /*1d9e0*/  LDGSTS.E [R5+0x47900], desc[UR32][R242.64], P5 ;  /* 0x47900000f2057fae */ /* 0x000fe8000a921860 */
[----:B------:R-:W2:Y:S04]  /*1d9f0*/  LDL.LU.64 R234, [R1+0x5210] ;  /* 0x0052100001ea7983 */ /* 0x000ea80000300a00 */
[----:B------:R-:W-:Y:S04]  /*1da00*/  LDGSTS.E [R5+0x48100], desc[UR32][R240.64], P5 ;  /* 0x48100000f0057fae */ /* 0x000fe8000a921860 */
[----:B------:R-:W3:Y:S04]  /*1da10*/  LDL.LU.64 R236, [R1+0x5208] ;  /* 0x0052080001ec7983 */ /* 0x000ee80000300a00 */
[----:B------:R-:W-:Y:S04]  /*1da20*/  LDGSTS.E [R5+0x48900], desc[UR32][R238.64], P5 ;  /* 0x48900000ee057fae */ /* 0x000fe8000a921860 */
[----:B------:R-:W4:Y:S04]  /*1da30*/  LDL.64 R240, [R1+0x420] ;  /* 0x0004200001f07983 */ /* 0x000f280000100a00 */
[----:B------:R-:W5:Y:S04]  /*1da40*/  LDL.64 R242, [R1+0x3e0] ;  /* 0x0003e00001f27983 */ /* 0x000f680000100a00 */
[----:B------:R-:W2:Y:S04]  /*1da50*/  LDL.64 R238, [R1+0x460] ;  /* 0x0004600001ee7983 */ /* 0x000ea80000100a00 */
[----:B------:R-:W3:Y:S04]  /*1da60*/  LDL.64 R244, [R1+0x3a0] ;  /* 0x0003a00001f47983 */ /* 0x000ee80000100a00 */
[----:B------:R-:W-:Y:S04]  /*1da70*/  LDGSTS.E [R5+0x49100], desc[UR32][R226.64], P5 ;  /* 0x49100000e2057fae */ /* 0x000fe8000a921860 */
[----:B------:R1:W-:Y:S04]  /*1da80*/  STL.64 [R1+0x5070], R226 ;  /* 0x005070e201007387 */ /* 0x0003e80000100a00 */
[----:B------:R-:W-:Y:S04]  /*1da90*/  LDGSTS.E [R5+0x49900], desc[UR32][R210.64], P5 ;  /* 0x49900000d2057fae */ /* 0x000fe8000a921860 */
[----:B------:R-:W-:Y:S04]  /*1daa0*/  LDGSTS.E [R5+0x4a100], desc[UR32][R194.64], P5 ;  /* 0x4a100000c2057fae */ /* 0x000fe8000a921860 */
[----:B-1----:R-:W3:Y:S04]  /*1dab0*/  LDL.64 R226, [R1+0x20] ;  /* 0x0000200001e27983 */ /* 0x002ee80000100a00 */
        /* <DEDUP_REMOVED lines=22> */
[----:B-1----:R-:W3:Y:S04]  /*1dc20*/  LDL.64 R130, [R1+0x1a0] ;  /* 0x0001a00001827983 */ /* 0x002ee80000100a00 */
[----:B------:R1:W-:Y:S04]  /*1dc30*/  STL.64 [R1+0x50a8], R114 ;  /* 0x0050a87201007387 */ /* 0x0003e80000100a00 */
        /* <DEDUP_REMOVED lines=13> */
[----:B--2---:R-:W-:Y:S04]  /*1dd10*/  LDGSTS.E [R2+0x40200], desc[UR32][R238.64], P5 ;  /* 0x40200000ee027fae */ /* 0x004fe8000a921860 */
[----:B----4-:R-:W-:Y:S04]  /*1dd20*/  LDGSTS.E [R2+0x40a00], desc[UR32][R240.64], P5 ;  /* 0x40a00000f0027fae */ /* 0x010fe8000a921860 */
[----:B-----5:R-:W-:Y:S04]  /*1dd30*/  LDGSTS.E [R2+0x41200], desc[UR32][R242.64], P5 ;  /* 0x41200000f2027fae */ /* 0x020fe8000a921860 */
[----:B---3--:R-:W-:Y:S04]  /*1dd40*/  LDGSTS.E [R2+0x41a00], desc[UR32][R244.64], P5 ;  /* 0x41a00000f4027fae */ /* 0x008fe8000a921860 */
[----:B------:R-:W2:Y:S04]  /*1dd50*/  LDL.LU.64 R238, [R1+0x5200] ;  /* 0x0052000001ee7983 */ /* 0x000ea80000300a00 */
[----:B------:R-:W3:Y:S04]  /*1dd60*/  LDL.LU.64 R240, [R1+0x51f8] ;  /* 0x0051f80001f07983 */ /* 0x000ee80000300a00 */
[----:B------:R-:W4:Y:S04]  /*1dd70*/  LDL.LU.64 R242, [R1+0x51f0] ;  /* 0x0051f00001f27983 */ /* 0x000f280000300a00 */
[----:B------:R-:W5:Y:S04]  /*1dd80*/  LDL.LU.64 R244, [R1+0x51e8] ;  /* 0x0051e80001f47983 */ /* 0x000f680000300a00 */
        /* <DEDUP_REMOVED lines=29> */
[----:B------:R1:W-:Y:S04]  /*1df60*/  STL.64 [R1+0x5010], R224 ;  /* 0x005010e001007387 */ /* 0x0003e80000100a00 */
[----:B------:R-:W-:Y:S04]  /*1df70*/  LDGSTS.E [R2+0x49a00], desc[UR32][R208.64], P5 ;  /* 0x49a00000d0027fae */ /* 0x000fe8000a921860 */
[----:B------:R-:W-:Y:S04]  /*1df80*/  LDGSTS.E [R2+0x4a200], desc[UR32][R192.64], P5 ;  /* 0x4a200000c0027fae */ /* 0x000fe8000a921860 */
[----:B-1----:R-:W2:Y:S04]  /*1df90*/  LDL.64 R224, [R1+0x398] ;  /* 0x0003980001e07983 */ /* 0x002ea80000100a00 */
[----:B------:R1:W-:Y:S04]  /*1dfa0*/  STL.64 [R1+0x5018], R208 ;  /* 0x005018d001007387 */ /* 0x0003e80000100a00 */
[----:B------:R-:W-:Y:S04]  /*1dfb0*/  LDGSTS.E [R2+0x4aa00], desc[UR32][R176.64], P5 ;  /* 0x4aa00000b0027fae */ /* 0x000fe8000a921860 */
[----:B------:R-:W-:Y:S04]  /*1dfc0*/  LDGSTS.E [R2+0x4b200], desc[UR32][R160.64], P5 ;  /* 0x4b200000a0027fae */ /* 0x000fe8000a921860 */
[----:B-1----:R-:W3:Y:S04]  /*1dfd0*/  LDL.64 R208, [R1+0x3d8] ;  /* 0x0003d80001d07983 */ /* 0x002ee80000100a00 */
[----:B------:R1:W-:Y:S04]  /*1dfe0*/  STL.64 [R1+0x5020], R192 ;  /* 0x005020c001007387 */ /* 0x0003e80000100a00 */
[----:B------:R-:W-:Y:S04]  /*1dff0*/  LDGSTS.E [R2+0x4ba00], desc[UR32][R144.64], P5 ;  /* 0x4ba0000090027fae */ /* 0x000fe8000a921860 */
[----:B------:R-:W-:Y:S04]  /*1e000*/  LDGSTS.E [R2+0x4c200], desc[UR32][R128.64], P5 ;  /* 0x4c20000080027fae */ /* 0x000fe8000a921860 */
[----:B-1----:R-:W4:Y:S04]  /*1e010*/  LDL.64 R192, [R1+0x418] ;  /* 0x0004180001c07983 */ /* 0x002f280000100a00 */
[----:B------:R1:W-:Y:S04]  /*1e020*/  STL.64 [R1+0x5028], R176 ;  /* 0x005028b001007387 */ /* 0x0003e80000100a00 */
[----:B------:R-:W-:Y:S04]  /*1e030*/  LDGSTS.E [R2+0x4ca00], desc[UR32][R112.64], P5 ;  /* 0x4ca0000070027fae */ /* 0x000fe8000a921860 */
[----:B------:R-:W-:Y:S04]  /*1e040*/  LDGSTS.E [R2+0x4d200], desc[UR32][R96.64], P5 ;  /* 0x4d20000060027fae */ /* 0x000fe8000a921860 */
[----:B-1----:R-:W5:Y:S04]  /*1e050*/  LDL.64 R176, [R1+0x458] ;  /* 0x0004580001b07983 */ /* 0x002f680000100a00 */
[----:B------:R-:W-:Y:S04]  /*1e060*/  STL.64 [R1+0x5030], R160 ;  /* 0x005030a001007387 */ /* 0x000fe80000100a00 */
[----:B------:R-:W-:Y:S04]  /*1e070*/  STL.64 [R1+0x5038], R144 ;  /* 0x0050389001007387 */ /* 0x000fe80000100a00 */
[----:B------:R-:W-:Y:S04]  /*1e080*/  STL.64 [R1+0x5040], R128 ;  /* 0x0050408001007387 */ /* 0x000fe80000100a00 */
[----:B------:R-:W-:Y:S04]  /*1e090*/  STL.64 [R1+0x5048], R112 ;  /* 0x0050487001007387 */ /* 0x000fe80000100a00 */
[----:B------:R-:W-:Y:S04]  /*1e0a0*/  STL.64 [R1+0x5050], R96 ;  /* 0x0050506001007387 */ /* 0x000fe80000100a00 */
[----:B------:R-:W-:Y:S04]  /*1e0b0*/  LDGSTS.E [R2+0x4da00], desc[UR32][R80.64], P5 ;  /* 0x4da0000050027fae */ /* 0x000fe8000a921860 */
[----:B------:R-:W-:Y:S04]  /*1e0c0*/  STL.64 [R1+0x5058], R80 ;  /* 0x0050585001007387 */ /* 0x000fe80000100a00 */
[----:B------:R-:W-:Y:S04]  /*1e0d0*/  LDGSTS.E [R2+0x4e200], desc[UR32][R64.64], P5 ;  /* 0x4e20000040027fae */ /* 0x000fe8000a921860 */
[----:B------:R-:W-:Y:S04]  /*1e0e0*/  STL.64 [R1+0x5060], R64 ;  /* 0x0050604001007387 */ /* 0x000fe80000100a00 */
[----:B------:R-:W-:Y:S04]  /*1e0f0*/  LDGSTS.E [R2+0x4ea00], desc[UR32][R48.64], P5 ;  /* 0x4ea0000030027fae */ /* 0x000fe8000a921860 */
[----:B------:R-:W-:Y:S04]  /*1e100*/  STL.64 [R1+0x5068], R48 ;  /* 0x0050683001007387 */ /* 0x000fe80000100a00 */
[----:B------:R1:W-:Y:S04]  /*1e110*/  LDGSTS.E [R2+0x4f200], desc[UR32][R32.64], P5 ;  /* 0x4f20000020027fae */ /* 0x0003e8000a921860 */
[----:B------:R1:W-:Y:S04]  /*1e120*/  STL.64 [R1+0x50e0], R32 ;  /* 0x0050e02001007387 */ /* 0x0003e80000100a00 */
[----:B------:R-:W-:Y:S04]  /*1e130*/  LDGSTS.E [R2+0x4fa00], desc[UR32][R14.64], P5 ;  /* 0x4fa000000e027fae */ /* 0x000fe8000a921860 */
[----:B------:R-:W-:Y:S04]  /*1e140*/  STL.64 [R1+0x50e8], R14 ;  /* 0x0050e80e01007387 */ /* 0x000fe80000100a00 */
[----:B-----5:R-:W-:Y:S04]  /*1e150*/  LDGSTS.E [R248+0x40300], desc[UR32][R176.64], P5 ;  /* 0x40300000b0f87fae */ /* 0x020fe8000a921860 */
[----:B----4-:R-:W-:Y:S04]  /*1e160*/  LDGSTS.E [R248+0x40b00], desc[UR32][R192.64], P5 ;  /* 0x40b00000c0f87fae */ /* 0x010fe8000a921860 */
[----:B---3--:R-:W-:Y:S04]  /*1e170*/  LDGSTS.E [R248+0x41300], desc[UR32][R208.64], P5 ;  /* 0x41300000d0f87fae */ /* 0x008fe8000a921860 */
[----:B------:R-:W3:Y:S04]  /*1e180*/  LDL.64 R176, [R1+0x450] ;  /* 0x0004500001b07983 */ /* 0x000ee80000100a00 */
[----:B------:R-:W4:Y:S04]  /*1e190*/  LDL.64 R192, [R1+0x410] ;  /* 0x0004100001c07983 */ /* 0x000f280000100a00 */
[----:B--2---:R-:W-:Y:S04]  /*1e1a0*/  LDGSTS.E [R248+0x41b00], desc[UR32][R224.64], P5 ;  /* 0x41b00000e0f87fae */ /* 0x004fe8000a921860 */
[----:B------:R-:W2:Y:S04]  /*1e1b0*/  LDL.64 R208, [R1+0x3d0] ;  /* 0x0003d00001d07983 */ /* 0x000ea80000100a00 */
[----:B------:R-:W-:Y:S04]  /*1e1c0*/  LDGSTS.E [R248+0x42300], desc[UR32][R16.64], P5 ;  /* 0x4230000010f87fae */ /* 0x000fe8000a921860 */
[----:B------:R-:W5:Y:S04]  /*1e1d0*/  LDL.64 R224, [R1+0x390] ;  /* 0x0003900001e07983 */ /* 0x000f680000100a00 */
        /* <DEDUP_REMOVED lines=28> */
[----:B------:R-:W-:Y:S04]  /*1e3a0*/  STL.64 [R1+0x4fe8], R222 ;  /* 0x004fe8de01007387 */ /* 0x000fe80000100a00 */
[----:B------:R-:W-:Y:S04]  /*1e3b0*/  LDGSTS.E [R248+0x49b00], desc[UR32][R206.64], P5 ;  /* 0x49b00000cef87fae */ /* 0x000fe8000a921860 */
        /* <DEDUP_REMOVED lines=25> */
[----:B---3--:R-:W-:Y:S04]  /*1e550*/  LDGSTS.E [R3+0x40400], desc[UR32][R176.64], P5 ;  /* 0x40400000b0037fae */ /* 0x008fe8000a921860 */
[----:B----4-:R-:W-:Y:S04]  /*1e560*/  LDGSTS.E [R3+0x40c00], desc[UR32][R192.64], P5 ;  /* 0x40c00000c0037fae */ /* 0x010fe8000a921860 */
[----:B------:R-:W3:Y:S04]  /*1e570*/  LDL.64 R176, [R1+0x448] ;  /* 0x0004480001b07983 */ /* 0x000ee80000100a00 */
[----:B--2---:R-:W-:Y:S04]  /*1e580*/  LDGSTS.E [R3+0x41400], desc[UR32][R208.64], P5 ;  /* 0x41400000d0037fae */ /* 0x004fe8000a921860 */
[----:B------:R-:W2:Y:S04]  /*1e590*/  LDL.64 R192, [R1+0x408] ;  /* 0x0004080001c07983 */ /* 0x000ea80000100a00 */
[----:B-----5:R-:W-:Y:S04]  /*1e5a0*/  LDGSTS.E [R3+0x41c00], desc[UR32][R224.64], P5 ;  /* 0x41c00000e0037fae */ /* 0x020fe8000a921860 */
[----:B------:R-:W4:Y:S04]  /*1e5b0*/  LDL.64 R208, [R1+0x3c8] ;  /* 0x0003c80001d07983 */ /* 0x000f280000100a00 */
        /* <DEDUP_REMOVED lines=55> */
[----:B------:R1:W-:Y:S04]  /*1e930*/  LDGSTS.E [R3+0x4fc00], desc[UR32][R10.64], P5 ;  /* 0x4fc000000a037fae */ /* 0x0003e8000a921860 */
[----:B------:R1:W-:Y:S01]  /*1e940*/  STL.64 [R1+0x51a0], R10 ;  /* 0x0051a00a01007387 */ /* 0x0003e20000100a00 */
[----:B------:R-:W-:-:S04]  /*1e950*/  IMAD.WIDE R20, R252, 0x4, R20 ;  /* 0x00000004fc147825 */ /* 0x000fc800078e0214 */
[C---:B-1----:R-:W-:Y:S02]  /*1e960*/  IMAD.WIDE R32, R252.reuse, 0x4, R234 ;  /* 0x00000004fc207825 */ /* 0x042fe400078e02ea */
[----:B------:R-:W1:Y:S02]  /*1e970*/  LDC R234, c[0x0][0x230] ;  /* 0x00008c00ffea7b82 */ /* 0x000e640000000800 */
[----:B------:R-:W-:-:S04]  /*1e980*/  IMAD.WIDE R30, R252, 0x4, R236 ;  /* 0x00000004fc1e7825 */ /* 0x000fc800078e02ec */
[C---:B------:R-:W-:Y:S02]  /*1e990*/  IMAD.WIDE R28, R252.reuse, 0x4, R238 ;  /* 0x00000004fc1c7825 */ /* 0x040fe400078e02ee */
[----:B------:R-:W1:Y:S02]  /*1e9a0*/  LDC R10, c[0x0][0x230] ;  /* 0x00008c00ff0a7b82 */ /* 0x000e640000000800 */
[----:B------:R-:W-:-:S04]  /*1e9b0*/  IMAD.WIDE R14, R252, 0x4, R242 ;  /* 0x00000004fc0e7825 */ /* 0x000fc800078e02f2 */
[----:B------:R-:W-:Y:S02]  /*1e9c0*/  IMAD.WIDE R12, R252, 0x4, R244 ;  /* 0x00000004fc0c7825 */ /* 0x000fe400078e02f4 */
[----:B------:R-:W1:Y:S08]  /*1e9d0*/  LDC R235, c[0x0][0x230] ;  /* 0x00008c00ffeb7b82 */ /* 0x000e700000000800 */
[----:B------:R-:W1:Y:S01]  /*1e9e0*/  LDC R236, c[0x0][0x230] ;  /* 0x00008c00ffec7b82 */ /* 0x000e620000000800 */
[----:B---3--:R-:W-:Y:S04]  /*1e9f0*/  LDGSTS.E [R249+0x40500], desc[UR32][R176.64], P5 ;  /* 0x40500000b0f97fae */ /* 0x008fe8000a921860 */
[----:B--2---:R-:W-:Y:S04]  /*1ea00*/  LDGSTS.E [R249+0x40d00], desc[UR32][R192.64], P5 ;  /* 0x40d00000c0f97fae */ /* 0x004fe8000a921860 */
[----:B------:R-:W2:Y:S04]  /*1ea10*/  LDL.64 R176, [R1+0x440] ;  /* 0x0004400001b07983 */ /* 0x000ea80000100a00 */
[----:B----4-:R-:W-:Y:S04]  /*1ea20*/  LDGSTS.E [R249+0x41500], desc[UR32][R208.64], P5 ;  /* 0x41500000d0f97fae */ /* 0x010fe8000a921860 */
[----:B------:R-:W3:Y:S04]  /*1ea30*/  LDL.64 R192, [R1+0x400] ;  /* 0x0004000001c07983 */ /* 0x000ee80000100a00 */
        /* <DEDUP_REMOVED lines=31> */
[----:B------:R-:W5:Y:S04]  /*1ec30*/  LDL.64 R226, [R1] ;  /* 0x0000000001e27983 */ /* 0x000f680000100a00 */
[----:B------:R-:W-:Y:S04]  /*1ec40*/  LDGSTS.E [R249+0x49d00], desc[UR32][R202.64], P5 ;  /* 0x49d00000caf97fae */ /* 0x000fe8000a921860 */
[----:B------:R-:W-:Y:S04]  /*1ec50*/  LDGSTS.E [R249+0x4a500], desc[UR32][R186.64], P5 ;  /* 0x4a500000baf97fae */ /* 0x000fe8000a921860 */
[----:B------:R-:W-:Y:S04]  /*1ec60*/  LDGSTS.E [R249+0x4ad00], desc[UR32][R170.64], P5 ;  /* 0x4ad00000aaf97fae */ /* 0x000fe8000a921860 */
[----:B------:R-:W-:Y:S04]  /*1ec70*/  LDGSTS.E [R249+0x4b500], desc[UR32][R154.64], P5 ;  /* 0x4b5000009af97fae */ /* 0x000fe8000a921860 */
[----:B------:R-:W-:Y:S04]  /*1ec80*/  LDGSTS.E [R249+0x4bd00], desc[UR32][R138.64], P5 ;  /* 0x4bd000008af97fae */ /* 0x000fe8000a921860 */
[----:B------:R-:W-:Y:S04]  /*1ec90*/  LDGSTS.E [R249+0x4c500], desc[UR32][R122.64], P5 ;  /* 0x4c5000007af97fae */ /* 0x000fe8000a921860 */
        /* <DEDUP_REMOVED lines=14> */
[----:B------:R-:W-:Y:S04]  /*1ed80*/  STL.64 [R1+0x51e0], R106 ;  /* 0x0051e06a01007387 */ /* 0x000fe80000100a00 */
[----:B--2---:R-:W-:Y:S04]  /*1ed90*/  LDGSTS.E [R4+0x40600], desc[UR32][R176.64], P5 ;  /* 0x40600000b0047fae */ /* 0x004fe8000a921860 */
[----:B---3--:R-:W-:Y:S04]  /*1eda0*/  LDGSTS.E [R4+0x40e00], desc[UR32][R192.64], P5 ;  /* 0x40e00000c0047fae */ /* 0x008fe8000a921860 */
[----:B----4-:R-:W-:Y:S04]  /*1edb0*/  LDGSTS.E [R4+0x41600], desc[UR32][R208.64], P5 ;  /* 0x41600000d0047fae */ /* 0x010fe8000a921860 */
[----:B------:R-:W2:Y:S04]  /*1edc0*/  LDL.64 R192, [R1+0x438] ;  /* 0x0004380001c07983 */ /* 0x000ea80000100a00 */
[----:B-----5:R-:W-:Y:S04]  /*1edd0*/  LDGSTS.E [R4+0x41e00], desc[UR32][R224.64], P5 ;  /* 0x41e00000e0047fae */ /* 0x020fe8000a921860 */
[----:B------:R-:W3:Y:S04]  /*1ede0*/  LDL.64 R208, [R1+0x3f8] ;  /* 0x0003f80001d07983 */ /* 0x000ee80000100a00 */
[----:B------:R-:W-:Y:S04]  /*1edf0*/  LDGSTS.E [R4+0x42600], desc[UR32][R16.64], P5 ;  /* 0x4260000010047fae */ /* 0x000fe8000a921860 */
        /* <DEDUP_REMOVED lines=42> */
[----:B--2---:R-:W-:Y:S04]  /*1f0a0*/  LDGSTS.E [R250+0x40700], desc[UR32][R192.64], P5 ;  /* 0x40700000c0fa7fae */ /* 0x004fe8000a921860 */
[----:B---3--:R-:W-:Y:S04]  /*1f0b0*/  LDGSTS.E [R250+0x40f00], desc[UR32][R208.64], P5 ;  /* 0x40f00000d0fa7fae */ /* 0x008fe8000a921860 */
[----:B----4-:R-:W-:Y:S04]  /*1f0c0*/  LDGSTS.E [R250+0x41700], desc[UR32][R224.64], P5 ;  /* 0x41700000e0fa7fae */ /* 0x010fe8000a921860 */
[----:B-----5:R-:W-:Y:S04]  /*1f0d0*/  LDGSTS.E [R250+0x41f00], desc[UR32][R16.64], P5 ;  /* 0x41f0000010fa7fae */ /* 0x020fe8000a921860 */
        /* <DEDUP_REMOVED lines=8> */
[----:B------:R-:W2:Y:S04]  /*1f160*/  LDL.LU.64 R130, [R1+0x11b0] ;  /* 0x0011b00001827983 */ /* 0x000ea80000300a00 */
[----:B------:R-:W-:Y:S04]  /*1f170*/  LDGSTS.E [R250+0x46700], desc[UR32][R162.64], P5 ;  /* 0x46700000a2fa7fae */ /* 0x000fe8000a921860 */
[----:B------:R-:W3:Y:S04]  /*1f180*/  LDL.LU.64 R146, [R1+0x11a8] ;  /* 0x0011a80001927983 */ /* 0x000ee80000300a00 */
[----:B------:R-:W-:Y:S04]  /*1f190*/  LDGSTS.E [R250+0x46f00], desc[UR32][R178.64], P5 ;  /* 0x46f00000b2fa7fae */ /* 0x000fe8000a921860 */
[----:B------:R-:W4:Y:S04]  /*1f1a0*/  LDL.LU.64 R162, [R1+0x11a0] ;  /* 0x0011a00001a27983 */ /* 0x000f280000300a00 */
[----:B------:R-:W-:Y:S04]  /*1f1b0*/  LDGSTS.E [R250+0x47700], desc[UR32][R194.64], P5 ;  /* 0x47700000c2fa7fae */ /* 0x000fe8000a921860 */
[----:B------:R-:W5:Y:S04]  /*1f1c0*/  LDL.LU.64 R98, [R1+0x1198] ;  /* 0x0011980001627983 */ /* 0x000f680000300a00 */
[----:B------:R1:W-:Y:S04]  /*1f1d0*/  LDGSTS.E [R250+0x47f00], desc[UR32][R210.64], P5 ;  /* 0x47f00000d2fa7fae */ /* 0x0003e8000a921860 */
[----:B------:R-:W5:Y:S04]  /*1f1e0*/  LDL.LU.64 R114, [R1+0x1190] ;  /* 0x0011900001727983 */ /* 0x000f680000300a00 */
[----:B------:R1:W-:Y:S04]  /*1f1f0*/  LDGSTS.E [R250+0x48700], desc[UR32][R226.64], P5 ;  /* 0x48700000e2fa7fae */ /* 0x0003e8000a921860 */
[----:B------:R-:W-:Y:S01]  /*1f200*/  LDGSTS.E [R250+0x48f00], desc[UR32][R230.64], P5 ;  /* 0x48f00000e6fa7fae */ /* 0x000fe2000a921860 */
[----:B-1----:R-:W1:Y:S03]  /*1f210*/  LDC R211, c[0x0][0x230] ;  /* 0x00008c00ffd37b82 */ /* 0x002e660000000800 */
[----:B------:R-:W-:Y:S04]  /*1f220*/  LDGSTS.E [R250+0x49700], desc[UR32][R214.64], P5 ;  /* 0x49700000d6fa7fae */ /* 0x000fe8000a921860 */
[----:B------:R-:W-:Y:S01]  /*1f230*/  LDGSTS.E [R250+0x49f00], desc[UR32][R198.64], P5 ;  /* 0x49f00000c6fa7fae */ /* 0x000fe2000a921860 */
[----:B------:R-:W1:Y:S03]  /*1f240*/  LDC R227, c[0x0][0x230] ;  /* 0x00008c00ffe37b82 */ /* 0x000e660000000800 */
        /* <DEDUP_REMOVED lines=10> */
[----:B------:R-:W5:Y:S04]  /*1f2f0*/  LDL.LU.64 R194, [R1+0x1188] ;  /* 0x0011880001c27983 */ /* 0x000f680000300a00 */
[----:B------:R-:W-:Y:S04]  /*1f300*/  LDGSTS.E [R250+0x4f700], desc[UR32][R22.64], P5 ;  /* 0x4f70000016fa7fae */ /* 0x000fe8000a921860 */
[----:B------:R-:W-:Y:S01]  /*1f310*/  LDGSTS.E [R250+0x4ff00], desc[UR32][R232.64], P5 ;  /* 0x4ff00000e8fa7fae */ /* 0x000fe2000a921860 */
[----:B------:R-:W-:Y:S01]  /*1f320*/  ISETP.GE.U32.AND P5, PT, R251, 0x7fffff6c, PT ;  /* 0x7fffff6cfb00780c */ /* 0x000fe20003fa6070 */
[----:B-1----:R-:W-:-:S02]  /*1f330*/  VIADD R251, R227, 0xffffffa7 ;  /* 0xffffffa7e3fb7836 */ /* 0x002fc40000000000 */
[----:B------:R-:W5:Y:S04]  /*1f340*/  LDL.LU.64 R178, [R1+0x1180] ;  /* 0x0011800001b27983 */ /* 0x000f680000300a00 */
[----:B------:R-:W5:Y:S04]  /*1f350*/  LDL.LU.64 R226, [R1+0x1178] ;  /* 0x0011780001e27983 */ /* 0x000f680000300a00 */
[----:B------:R-:W0:Y:S01]  /*1f360*/  LDGDEPBAR ;  /* 0x00000000000079af */ /* 0x000e220000000000 */
[C---:B------:R-:W-:Y:S01]  /*1f370*/  IMAD.WIDE R34, R252.reuse, 0x4, R246 ;  /* 0x00000004fc227825 */ /* 0x040fe200078e02f6 */
[----:B------:R-:W-:Y:S03]  /*1f380*/  BAR.SYNC.DEFER_BLOCKING 0x0 ;  /* 0x0000000000007b1d */ /* 0x000fe60000010000 */
[----:B------:R-:W-:-:S03]  /*1f390*/  IMAD.WIDE R16, R252, 0x4, R240 ;  /* 0x00000004fc107825 */ /* 0x000fc600078e02f0 */
[----:B------:R-:W-:Y:S04]  /*1f3a0*/  STL.64 [R1+0x3098], R34 ;  /* 0x0030982201007387 */ /* 0x000fe80000100a00 */
[----:B------:R1:W-:Y:S04]  /*1f3b0*/  STL.64 [R1+0x30a0], R20 ;  /* 0x0030a01401007387 */ /* 0x0003e80000100a00 */
[----:B------:R4:W-:Y:S04]  /*1f3c0*/  STL.64 [R1+0x30a8], R32 ;  /* 0x0030a82001007387 */ /* 0x0009e80000100a00 */
[----:B------:R5:W-:Y:S04]  /*1f3d0*/  STL.64 [R1+0x30b0], R30 ;  /* 0x0030b01e01007387 */ /* 0x000be80000100a00 */
[----:B------:R5:W-:Y:S04]  /*1f3e0*/  STL.64 [R1+0x30b8], R28 ;  /* 0x0030b81c01007387 */ /* 0x000be80000100a00 */
[----:B------:R5:W-:Y:S04]  /*1f3f0*/  STL.64 [R1+0x30c0], R16 ;  /* 0x0030c01001007387 */ /* 0x000be80000100a00 */
[----:B------:R-:W-:Y:S04]  /*1f400*/  STL.64 [R1+0x30c8], R14 ;  /* 0x0030c80e01007387 */ /* 0x000fe80000100a00 */
[----:B------:R-:W-:Y:S01]  /*1f410*/  @!PT LDS RZ, [RZ] ;  /* 0x00000000fffff984 */ /* 0x000fe20000000800 */
[----:B------:R-:W-:Y:S01]  /*1f420*/  @!PT LDS RZ, [RZ] ;  /* 0x00000000fffff984 */ /* 0x000fe20000000800 */
[----:B------:R-:W-:Y:S01]  /*1f430*/  @!PT LDS RZ, [RZ] ;  /* 0x00000000fffff984 */ /* 0x000fe20000000800 */
[----:B------:R-:W-:Y:S04]  /*1f440*/  LDGSTS.E [R0+0x20000], desc[UR32][R34.64], !P3 ;  /* 0x2000000022007fae */ /* 0x000fe8000d921860 */
[----:B------:R5:W-:Y:S04]  /*1f450*/  STL.64 [R1+0x30d0], R12 ;  /* 0x0030d00c01007387 */ /* 0x000be80000100a00 */
[----:B------:R1:W-:Y:S04]  /*1f460*/  LDGSTS.E [R0+0x20100], desc[UR32][R20.64], !P3 ;  /* 0x2010000014007fae */ /* 0x0003e8000d921860 */
[----:B------:R-:W5:Y:S04]  /*1f470*/  LDL.LU.64 R50, [R1+0x10b0] ;  /* 0x0010b00001327983 */ /* 0x000f680000300a00 */
[----:B------:R4:W-:Y:S01]  /*1f480*/  LDGSTS.E [R0+0x20200], desc[UR32][R32.64], !P3 ;  /* 0x2020000020007fae */ /* 0x0009e2000d921860 */
[----:B-1----:R-:W-:-:S03]  /*1f490*/  VIADD R20, R211, 0xffffffa3 ;  /* 0xffffffa3d3147836 */ /* 0x002fc60000000000 */
[----:B------:R5:W-:Y:S01]  /*1f4a0*/  LDGSTS.E [R0+0x20300], desc[UR32][R30.64], !P3 ;  /* 0x203000001e007fae */ /* 0x000be2000d921860 */
[----:B------:R-:W1:Y:S03]  /*1f4b0*/  LDC R21, c[0x0][0x230] ;  /* 0x00008c00ff157b82 */ /* 0x000e660000000800 */
[----:B------:R-:W5:Y:S04]  /*1f4c0*/  LDL.LU.64 R210, [R1+0x10a8] ;  /* 0x0010a80001d27983 */ /* 0x000f680000300a00 */
[----:B------:R-:W5:Y:S04]  /*1f4d0*/  LDL.LU.64 R66, [R1+0x10a0] ;  /* 0x0010a00001427983 */ /* 0x000f680000300a00 */
[----:B------:R5:W-:Y:S04]  /*1f4e0*/  LDGSTS.E [R0+0x20400], desc[UR32][R28.64], !P3 ;  /* 0x204000001c007fae */ /* 0x000be8000d921860 */
[----:B------:R1:W-:Y:S04]  /*1f4f0*/  LDGSTS.E [R0+0x20500], desc[UR32][R16.64], !P3 ;  /* 0x2050000010007fae */ /* 0x0003e8000d921860 */
[----:B------:R-:W-:Y:S04]  /*1f500*/  LDGSTS.E [R0+0x20600], desc[UR32][R14.64], !P3 ;  /* 0x206000000e007fae */ /* 0x000fe8000d921860 */
[----:B------:R1:W-:Y:S01]  /*1f510*/  LDGSTS.E [R0+0x20700], desc[UR32][R12.64], !P3 ;  /* 0x207000000c007fae */ /* 0x0003e2000d921860 */
[----:B--2---:R-:W-:-:S03]  /*1f520*/  IMAD.WIDE R44, R252, 0x4, R130 ;  /* 0x00000004fc2c7825 */ /* 0x004fc600078e0282 */
[----:B------:R-:W2:Y:S01]  /*1f530*/  LDL.LU.64 R130, [R1+0x1098] ;  /* 0x0010980001827983 */ /* 0x000ea20000300a00 */
[----:B---3--:R-:W-:-:S03]  /*1f540*/  IMAD.WIDE R34, R252, 0x4, R146 ;  /* 0x00000004fc227825 */ /* 0x008fc600078e0292 */
[----:B------:R-:W-:Y:S04]  /*1f550*/  STL.64 [R1+0x1850], R44 ;  /* 0x0018502c01007387 */ /* 0x000fe80000100a00 */
[----:B------:R-:W3:Y:S01]  /*1f560*/  LDL.LU.64 R146, [R1+0x1090] ;  /* 0x0010900001927983 */ /* 0x000ee20000300a00 */
[----:B----4-:R-:W-:-:S03]  /*1f570*/  IMAD.WIDE R32, R252, 0x4, R162 ;  /* 0x00000004fc207825 */ /* 0x010fc600078e02a2 */
[----:B------:R4:W-:Y:S04]  /*1f580*/  STL.64 [R1+0x1870], R34 ;  /* 0x0018702201007387 */ /* 0x0009e80000100a00 */
[----:B------:R-:W3:Y:S01]  /*1f590*/  LDL.LU.64 R162, [R1+0x1088] ;  /* 0x0010880001a27983 */ /* 0x000ee20000300a00 */
[----:B-----5:R-:W-:-:S03]  /*1f5a0*/  IMAD.WIDE R30, R252, 0x4, R98 ;  /* 0x00000004fc1e7825 */ /* 0x020fc600078e0262 */
[----:B------:R5:W-:Y:S04]  /*1f5b0*/  STL.64 [R1+0x1890], R32 ;  /* 0x0018902001007387 */ /* 0x000be80000100a00 */
[----:B------:R-:W-:Y:S01]  /*1f5c0*/  LDGSTS.E [R0+0x22000], desc[UR32][R44.64], !P2 ;  /* 0x220000002c007fae */ /* 0x000fe2000d121860 */
[----:B------:R-:W-:-:S03]  /*1f5d0*/  IMAD.WIDE R28, R252, 0x4, R114 ;  /* 0x00000004fc1c7825 */ /* 0x000fc600078e0272 */
[----:B------:R4:W-:Y:S04]  /*1f5e0*/  LDGSTS.E [R0+0x22100], desc[UR32][R34.64], !P2 ;  /* 0x2210000022007fae */ /* 0x0009e8000d121860 */
[----:B------:R5:W-:Y:S04]  /*1f5f0*/  LDGSTS.E [R0+0x22200], desc[UR32][R32.64], !P2 ;  /* 0x2220000020007fae */ /* 0x000be8000d121860 */
[----:B------:R5:W-:Y:S04]  /*1f600*/  LDGSTS.E [R0+0x22300], desc[UR32][R30.64], !P2 ;  /* 0x223000001e007fae */ /* 0x000be8000d121860 */
[----:B------:R2:W-:Y:S01]  /*1f610*/  LDGSTS.E [R0+0x22400], desc[UR32][R28.64], !P2 ;  /* 0x224000001c007fae */ /* 0x0005e2000d121860 */
[----:B-1----:R-:W-:-:S03]  /*1f620*/  IMAD.WIDE R16, R252, 0x4, R194 ;  /* 0x00000004fc107825 */ /* 0x002fc600078e02c2 */
[----:B------:R-:W3:Y:S04]  /*1f630*/  LDL.LU.64 R194, [R1+0x1080] ;  /* 0x0010800001c27983 */ /* 0x000ee80000300a00 */
[----:B------:R1:W-:Y:S04]  /*1f640*/  STL.64 [R1+0x18d0], R30 ;  /* 0x0018d01e01007387 */ /* 0x0003e80000100a00 */
[----:B------:R2:W-:Y:S04]  /*1f650*/  STL.64 [R1+0x1910], R28 ;  /* 0x0019101c01007387 */ /* 0x0005e80000100a00 */
[----:B------:R3:W-:Y:S01]  /*1f660*/  STL.64 [R1+0x1940], R16 ;  /* 0x0019401001007387 */ /* 0x0007e20000100a00 */
[----:B------:R-:W-:-:S03]  /*1f670*/  IMAD.WIDE R12, R252, 0x4, R226 ;  /* 0x00000004fc0c7825 */ /* 0x000fc600078e02e2 */
[----:B------:R-:W3:Y:S01]  /*1f680*/  LDL.LU.64 R226, [R1+0x1078] ;  /* 0x0010780001e27983 */ /* 0x000ee20000300a00 */
[----:B------:R-:W-:-:S03]  /*1f690*/  IMAD.WIDE R14, R252, 0x4, R178 ;  /* 0x00000004fc0e7825 */ /* 0x000fc600078e02b2 */
[----:B------:R3:W-:Y:S04]  /*1f6a0*/  LDGSTS.E [R0+0x22500], desc[UR32][R16.64], !P2 ;  /* 0x2250000010007fae */ /* 0x0007e8000d121860 */
[----:B------:R3:W-:Y:S04]  /*1f6b0*/  STL.64 [R1+0x1960], R14 ;  /* 0x0019600e01007387 */ /* 0x0007e80000100a00 */
[----:B------:R3:W-:Y:S04]  /*1f6c0*/  STL.64 [R1+0x1980], R12 ;  /* 0x0019800c01007387 */ /* 0x0007e80000100a00 */
[----:B------:R-:W3:Y:S04]  /*1f6d0*/  LDL.LU.64 R178, [R1+0xfb0] ;  /* 0x000fb00001b27983 */ /* 0x000ee80000300a00 */
[----:B------:R-:W3:Y:S04]  /*1f6e0*/  LDL.LU.64 R82, [R1+0xfa8] ;  /* 0x000fa80001527983 */ /* 0x000ee80000300a00 */
[----:B------:R-:W3:Y:S04]  /*1f6f0*/  LDL.LU.64 R98, [R1+0xfa0] ;  /* 0x000fa00001627983 */ /* 0x000ee80000300a00 */
[----:B------:R-:W3:Y:S04]  /*1f700*/  LDL.LU.64 R114, [R1+0xf98] ;  /* 0x000f980001727983 */ /* 0x000ee80000300a00 */
[----:B------:R3:W-:Y:S04]  /*1f710*/  LDGSTS.E [R0+0x22600], desc[UR32][R14.64], !P2 ;  /* 0x226000000e007fae */ /* 0x0007e8000d121860 */
[----:B------:R3:W-:Y:S01]  /*1f720*/  LDGSTS.E [R0+0x22700], desc[UR32][R12.64], !P2 ;  /* 0x227000000c007fae */ /* 0x0007e2000d121860 */
[----:B------:R-:W-:Y:S01]  /*1f730*/  ISETP.GE.U32.AND P2, PT, R20, 0x7fffff64, PT ;  /* 0x7fffff641400780c */ /* 0x000fe20003f46070 */
[----:B------:R-:W-:-:S02]  /*1f740*/  VIADD R20, R10, 0xffffff9f ;  /* 0xffffff9f0a147836 */ /* 0x000fc40000000000 */
[----:B----4-:R-:W-:-:S05]  /*1f750*/  IMAD.WIDE R34, R252, 0x4, R50 ;  /* 0x00000004fc227825 */ /* 0x010fca00078e0232 */
[----:B------:R4:W-:Y:S01]  /*1f760*/  LDGSTS.E [R0+0x24000], desc[UR32][R34.64], !P1 ;  /* 0x2400000022007fae */ /* 0x0009e2000c921860 */
[----:B-----5:R-:W-:-:S03]  /*1f770*/  IMAD.WIDE R32, R252, 0x4, R210 ;  /* 0x00000004fc207825 */ /* 0x020fc600078e02d2 */
[----:B------:R-:W5:Y:S01]  /*1f780*/  LDL.LU.64 R210, [R1+0xf90] ;  /* 0x000f900001d27983 */ /* 0x000f620000300a00 */
[----:B-1----:R-:W-:-:S03]  /*1f790*/  IMAD.WIDE R30, R252, 0x4, R66 ;  /* 0x00000004fc1e7825 */ /* 0x002fc600078e0242 */
[----:B------:R4:W-:Y:S04]  /*1f7a0*/  STL.64 [R1+0x19a0], R34 ;  /* 0x0019a02201007387 */ /* 0x0009e80000100a00 */
[----:B------:R1:W-:Y:S04]  /*1f7b0*/  STL.64 [R1+0x19c0], R32 ;  /* 0x0019c02001007387 */ /* 0x0003e80000100a00 */
[----:B------:R1:W-:Y:S04]  /*1f7c0*/  STL.64 [R1+0x19e0], R30 ;  /* 0x0019e01e01007387 */ /* 0x0003e80000100a00 */
[----:B------:R1:W-:Y:S04]  /*1f7d0*/  LDGSTS.E [R0+0x24100], desc[UR32][R32.64], !P1 ;  /* 0x2410000020007fae */ /* 0x0003e8000c921860 */
[----:B------:R1:W-:Y:S01]  /*1f7e0*/  LDGSTS.E [R0+0x24200], desc[UR32][R30.64], !P1 ;  /* 0x242000001e007fae */ /* 0x0003e2000c921860 */
[----:B--2---:R-:W-:-:S05]  /*1f7f0*/  IMAD.WIDE R28, R252, 0x4, R130 ;  /* 0x00000004fc1c7825 */ /* 0x004fca00078e0282 */
[----:B------:R2:W-:Y:S01]  /*1f800*/  LDGSTS.E [R0+0x24300], desc[UR32][R28.64], !P1 ;  /* 0x243000001c007fae */ /* 0x0005e2000c921860 */
[----:B---3--:R-:W-:-:S05]  /*1f810*/  IMAD.WIDE R16, R252, 0x4, R146 ;  /* 0x00000004fc107825 */ /* 0x008fca00078e0292 */
[----:B------:R5:W-:Y:S01]  /*1f820*/  LDGSTS.E [R0+0x24400], desc[UR32][R16.64], !P1 ;  /* 0x2440000010007fae */ /* 0x000be2000c921860 */
[----:B------:R-:W-:-:S03]  /*1f830*/  IMAD.WIDE R14, R252, 0x4, R162 ;  /* 0x00000004fc0e7825 */ /* 0x000fc600078e02a2 */
[----:B------:R-:W3:Y:S04]  /*1f840*/  LDL.LU.64 R162, [R1+0xf88] ;  /* 0x000f880001a27983 */ /* 0x000ee80000300a00 */
[----:B------:R2:W-:Y:S04]  /*1f850*/  STL.64 [R1+0x1a00], R28 ;  /* 0x001a001c01007387 */ /* 0x0005e80000100a00 */
[----:B------:R5:W-:Y:S04]  /*1f860*/  STL.64 [R1+0x1a60], R16 ;  /* 0x001a601001007387 */ /* 0x000be80000100a00 */
[----:B------:R3:W-:Y:S01]  /*1f870*/  LDGSTS.E [R0+0x24500], desc[UR32][R14.64], !P1 ;  /* 0x245000000e007fae */ /* 0x0007e2000c921860 */
[----:B------:R-:W-:-:S03]  /*1f880*/  IMAD.WIDE R12, R252, 0x4, R194 ;  /* 0x00000004fc0c7825 */ /* 0x000fc600078e02c2 */
[----:B------:R-:W3:Y:S04]  /*1f890*/  LDL.LU.64 R194, [R1+0xf80] ;  /* 0x000f800001c27983 */ /* 0x000ee80000300a00 */
[----:B------:R3:W-:Y:S04]  /*1f8a0*/  STL.64 [R1+0x1a80], R14 ;  /* 0x001a800e01007387 */ /* 0x0007e80000100a00 */
[----:B------:R-:W-:Y:S01]  /*1f8b0*/  LDGSTS.E [R0+0x24600], desc[UR32][R12.64], !P1 ;  /* 0x246000000c007fae */ /* 0x000fe2000c921860 */
[----:B------:R-:W-:-:S03]  /*1f8c0*/  IMAD.WIDE R10, R252, 0x4, R226 ;  /* 0x00000004fc0a7825 */ /* 0x000fc600078e02e2 */
[----:B------:R-:W3:Y:S04]  /*1f8d0*/  LDL.LU.64 R226, [R1+0xf78] ;  /* 0x000f780001e27983 */ /* 0x000ee80000300a00 */
[----:B------:R-:W-:Y:S04]  /*1f8e0*/  STL.64 [R1+0x1aa0], R12 ;  /* 0x001aa00c01007387 */ /* 0x000fe80000100a00 */
[----:B------:R3:W-:Y:S04]  /*1f8f0*/  STL.64 [R1+0x1ad0], R10 ;  /* 0x001ad00a01007387 */ /* 0x0007e80000100a00 */
[----:B------:R-:W3:Y:S01]  /*1f900*/  LDL.LU.64 R130, [R1+0xeb0] ;  /* 0x000eb00001827983 */ /* 0x000ee20000300a00 */
[----:B----4-:R-:W-:-:S03]  /*1f910*/  IMAD.WIDE R34, R252, 0x4, R178 ;  /* 0x00000004fc227825 */ /* 0x010fc600078e02b2 */
[----:B------:R-:W4:Y:S01]  /*1f920*/  LDL.LU.64 R146, [R1+0xea8] ;  /* 0x000ea80001927983 */ /* 0x000f220000300a00 */
[----:B-1----:R-:W-:-:S03]  /*1f930*/  IMAD.WIDE R32, R252, 0x4, R82 ;  /* 0x00000004fc207825 */ /* 0x002fc600078e0252 */
[----:B------:R-:W4:Y:S01]  /*1f940*/  LDL.LU.64 R178, [R1+0xea0] ;  /* 0x000ea00001b27983 */ /* 0x000f220000300a00 */
[----:B------:R-:W-:-:S03]  /*1f950*/  IMAD.WIDE R30, R252, 0x4, R98 ;  /* 0x00000004fc1e7825 */ /* 0x000fc600078e0262 */
[----:B------:R1:W-:Y:S01]  /*1f960*/  STL.64 [R1+0x1ae8], R34 ;  /* 0x001ae82201007387 */ /* 0x0003e20000100a00 */
[----:B--2---:R-:W-:-:S03]  /*1f970*/  IMAD.WIDE R28, R252, 0x4, R114 ;  /* 0x00000004fc1c7825 */ /* 0x004fc600078e0272 */
[----:B------:R-:W2:Y:S04]  /*1f980*/  LDL.LU.64 R98, [R1+0xe98] ;  /* 0x000e980001627983 */ /* 0x000ea80000300a00 */
[----:B------:R4:W-:Y:S04]  /*1f990*/  STL.64 [R1+0x1b00], R32 ;  /* 0x001b002001007387 */ /* 0x0009e80000100a00 */
[----:B------:R4:W-:Y:S04]  /*1f9a0*/  STL.64 [R1+0x1b18], R30 ;  /* 0x001b181e01007387 */ /* 0x0009e80000100a00 */
[----:B------:R-:W2:Y:S04]  /*1f9b0*/  LDL.LU.64 R114, [R1+0xe90] ;  /* 0x000e900001727983 */ /* 0x000ea80000300a00 */
[----:B------:R2:W-:Y:S04]  /*1f9c0*/  STL.64 [R1+0x1b30], R28 ;  /* 0x001b301c01007387 */ /* 0x0005e80000100a00 */
[----:B------:R1:W-:Y:S04]  /*1f9d0*/  LDGSTS.E [R0+0x24700], desc[UR32][R10.64], !P1 ;  /* 0x247000000a007fae */ /* 0x0003e8000c921860 */
[----:B------:R1:W-:Y:S04]  /*1f9e0*/  LDGSTS.E [R0+0x26000], desc[UR32][R34.64], !P0 ;  /* 0x2600000022007fae */ /* 0x0003e8000c121860 */
[----:B------:R4:W-:Y:S04]  /*1f9f0*/  LDGSTS.E [R0+0x26100], desc[UR32][R32.64], !P0 ;  /* 0x2610000020007fae */ /* 0x0009e8000c121860 */
[----:B------:R4:W-:Y:S04]  /*1fa00*/  LDGSTS.E [R0+0x26200], desc[UR32][R30.64], !P0 ;  /* 0x262000001e007fae */ /* 0x0009e8000c121860 */
[----:B------:R2:W-:Y:S01]  /*1fa10*/  LDGSTS.E [R0+0x26300], desc[UR32][R28.64], !P0 ;  /* 0x263000001c007fae */ /* 0x0005e2000c121860 */
[----:B-----5:R-:W-:-:S03]  /*1fa20*/  IMAD.WIDE R16, R252, 0x4, R210 ;  /* 0x00000004fc107825 */ /* 0x020fc600078e02d2 */
[----:B------:R-:W5:Y:S04]  /*1fa30*/  LDL.LU.64 R210, [R1+0xe88] ;  /* 0x000e880001d27983 */ /* 0x000f680000300a00 */
[----:B------:R2:W-:Y:S04]  /*1fa40*/  STL.64 [R1+0x1b48], R16 ;  /* 0x001b481001007387 */ /* 0x0005e80000100a00 */
[----:B------:R2:W-:Y:S01]  /*1fa50*/  LDGSTS.E [R0+0x26400], desc[UR32][R16.64], !P0 ;  /* 0x2640000010007fae */ /* 0x0005e2000c121860 */
[----:B---3--:R-:W-:-:S03]  /*1fa60*/  IMAD.WIDE R14, R252, 0x4, R162 ;  /* 0x00000004fc0e7825 */ /* 0x008fc600078e02a2 */
[----:B------:R-:W3:Y:S04]  /*1fa70*/  LDL.LU.64 R162, [R1+0xe80] ;  /* 0x000e800001a27983 */ /* 0x000ee80000300a00 */
[----:B------:R5:W-:Y:S04]  /*1fa80*/  STL.64 [R1+0x1b60], R14 ;  /* 0x001b600e01007387 */ /* 0x000be80000100a00 */
[----:B------:R5:W-:Y:S01]  /*1fa90*/  LDGSTS.E [R0+0x26500], desc[UR32][R14.64], !P0 ;  /* 0x265000000e007fae */ /* 0x000be2000c121860 */
[----:B-1----:R-:W-:-:S03]  /*1faa0*/  IMAD.WIDE R10, R252, 0x4, R226 ;  /* 0x00000004fc0a7825 */ /* 0x002fc600078e02e2 */
[----:B------:R-:W3:Y:S01]  /*1fab0*/  LDL.LU.64 R226, [R1+0xe78] ;  /* 0x000e780001e27983 */ /* 0x000ee20000300a00 */
[----:B------:R-:W-:-:S05]  /*1fac0*/  IMAD.WIDE R12, R252, 0x4, R194 ;  /* 0x00000004fc0c7825 */ /* 0x000fca00078e02c2 */
[----:B------:R-:W-:Y:S01]  /*1fad0*/  STL.64 [R1+0x1b88], R12 ;  /* 0x001b880c01007387 */ /* 0x000fe20000100a00 */
[----:B------:R-:W-:-:S03]  /*1fae0*/  IMAD.WIDE R34, R252, 0x4, R130 ;  /* 0x00000004fc227825 */ /* 0x000fc600078e0282 */
[----:B------:R3:W-:Y:S01]  /*1faf0*/  STL.64 [R1+0x1bb0], R10 ;  /* 0x001bb00a01007387 */ /* 0x0007e20000100a00 */
[----:B----4-:R-:W-:-:S03]  /*1fb00*/  IMAD.WIDE R32, R252, 0x4, R146 ;  /* 0x00000004fc207825 */ /* 0x010fc600078e0292 */
[----:B------:R-:W4:Y:S04]  /*1fb10*/  LDL.LU.64 R50, [R1+0xdb0] ;  /* 0x000db00001327983 */ /* 0x000f280000300a00 */
[----:B------:R-:W4:Y:S01]  /*1fb20*/  LDL.LU.64 R194, [R1+0xda8] ;  /* 0x000da80001c27983 */ /* 0x000f220000300a00 */
[----:B------:R-:W-:-:S03]  /*1fb30*/  IMAD.WIDE R30, R252, 0x4, R178 ;  /* 0x00000004fc1e7825 */ /* 0x000fc600078e02b2 */
[----:B------:R-:W4:Y:S04]  /*1fb40*/  LDL.LU.64 R66, [R1+0xda0] ;  /* 0x000da00001427983 */ /* 0x000f280000300a00 */
[----:B------:R-:W4:Y:S01]  /*1fb50*/  LDL.LU.64 R130, [R1+0xd98] ;  /* 0x000d980001827983 */ /* 0x000f220000300a00 */
[----:B--2---:R-:W-:-:S03]  /*1fb60*/  IMAD.WIDE R28, R252, 0x4, R98 ;  /* 0x00000004fc1c7825 */ /* 0x004fc600078e0262 */
[----:B------:R4:W-:Y:S04]  /*1fb70*/  STL.64 [R1+0x1bc8], R34 ;  /* 0x001bc82201007387 */ /* 0x0009e80000100a00 */
[----:B------:R-:W2:Y:S01]  /*1fb80*/  LDL.LU.64 R146, [R1+0xd90] ;  /* 0x000d900001927983 */ /* 0x000ea20000300a00 */
[----:B------:R-:W-:-:S03]  /*1fb90*/  IMAD.WIDE R16, R252, 0x4, R114 ;  /* 0x00000004fc107825 */ /* 0x000fc600078e0272 */
[----:B------:R1:W-:Y:S04]  /*1fba0*/  STL.64 [R1+0x1be0], R32 ;  /* 0x001be02001007387 */ /* 0x0003e80000100a00 */
[----:B------:R-:W2:Y:S04]  /*1fbb0*/  LDL.LU.64 R178, [R1+0xd88] ;  /* 0x000d880001b27983 */ /* 0x000ea80000300a00 */
[----:B------:R1:W-:Y:S04]  /*1fbc0*/  STL.64 [R1+0x1bf8], R30 ;  /* 0x001bf81e01007387 */ /* 0x0003e80000100a00 */
[----:B------:R-:W-:Y:S04]  /*1fbd0*/  LDGSTS.E [R0+0x26600], desc[UR32][R12.64], !P0 ;  /* 0x266000000c007fae */ /* 0x000fe8000c121860 */
[----:B------:R3:W-:Y:S04]  /*1fbe0*/  LDGSTS.E [R0+0x26700], desc[UR32][R10.64], !P0 ;  /* 0x267000000a007fae */ /* 0x0007e8000c121860 */
[----:B------:R4:W-:Y:S04]  /*1fbf0*/  LDGSTS.E [R0+0x28000], desc[UR32][R34.64], !P6 ;  /* 0x2800000022007fae */ /* 0x0009e8000f121860 */
[----:B------:R1:W-:Y:S01]  /*1fc00*/  LDGSTS.E [R0+0x28100], desc[UR32][R32.64], !P6 ;  /* 0x2810000020007fae */ /* 0x0003e2000f121860 */
[----:B-----5:R-:W-:-:S03]  /*1fc10*/  IMAD.WIDE R14, R252, 0x4, R210 ;  /* 0x00000004fc0e7825 */ /* 0x020fc600078e02d2 */
[----:B------:R5:W-:Y:S04]  /*1fc20*/  LDGSTS.E [R0+0x28200], desc[UR32][R30.64], !P6 ;  /* 0x282000001e007fae */ /* 0x000be8000f121860 */
[----:B------:R-:W2:Y:S04]  /*1fc30*/  LDL.LU.64 R210, [R1+0xd80] ;  /* 0x000d800001d27983 */ /* 0x000ea80000300a00 */
[----:B------:R5:W-:Y:S04]  /*1fc40*/  STL.64 [R1+0x1c10], R28 ;  /* 0x001c101c01007387 */ /* 0x000be80000100a00 */
[----:B------:R2:W-:Y:S04]  /*1fc50*/  STL.64 [R1+0x1c28], R16 ;  /* 0x001c281001007387 */ /* 0x0005e80000100a00 */
[----:B------:R2:W-:Y:S04]  /*1fc60*/  STL.64 [R1+0x1c70], R14 ;  /* 0x001c700e01007387 */ /* 0x0005e80000100a00 */
[----:B------:R5:W-:Y:S04]  /*1fc70*/  LDGSTS.E [R0+0x28300], desc[UR32][R28.64], !P6 ;  /* 0x283000001c007fae */ /* 0x000be8000f121860 */
[----:B------:R2:W-:Y:S04]  /*1fc80*/  LDGSTS.E [R0+0x28400], desc[UR32][R16.64], !P6 ;  /* 0x2840000010007fae */ /* 0x0005e8000f121860 */
[----:B------:R2:W-:Y:S01]  /*1fc90*/  LDGSTS.E [R0+0x28500], desc[UR32][R14.64], !P6 ;  /* 0x285000000e007fae */ /* 0x0005e2000f121860 */
[----:B---3--:R-:W-:-:S03]  /*1fca0*/  IMAD.WIDE R10, R252, 0x4, R226 ;  /* 0x00000004fc0a7825 */ /* 0x008fc600078e02e2 */
[----:B------:R-:W3:Y:S01]  /*1fcb0*/  LDL.LU.64 R226, [R1+0xd78] ;  /* 0x000d780001e27983 */ /* 0x000ee20000300a00 */
[----:B------:R-:W-:-:S05]  /*1fcc0*/  IMAD.WIDE R12, R252, 0x4, R162 ;  /* 0x00000004fc0c7825 */ /* 0x000fca00078e02a2 */
[----:B------:R2:W-:Y:S04]  /*1fcd0*/  STL.64 [R1+0x1c88], R12 ;  /* 0x001c880c01007387 */ /* 0x0005e80000100a00 */
[----:B------:R3:W-:Y:S01]  /*1fce0*/  STL.64 [R1+0x1ca0], R10 ;  /* 0x001ca00a01007387 */ /* 0x0007e20000100a00 */
[----:B----4-:R-:W-:-:S03]  /*1fcf0*/  IMAD.WIDE R34, R252, 0x4, R50 ;  /* 0x00000004fc227825 */ /* 0x010fc600078e0232 */
[----:B------:R-:W4:Y:S01]  /*1fd00*/  LDL.LU.64 R162, [R1+0xcb0] ;  /* 0x000cb00001a27983 */ /* 0x000f220000300a00 */
[----:B-1----:R-:W-:-:S03]  /*1fd10*/  IMAD.WIDE R32, R252, 0x4, R194 ;  /* 0x00000004fc207825 */ /* 0x002fc600078e02c2 */
[----:B------:R-:W4:Y:S01]  /*1fd20*/  LDL.LU.64 R82, [R1+0xca8] ;  /* 0x000ca80001527983 */ /* 0x000f220000300a00 */
[----:B-----5:R-:W-:-:S03]  /*1fd30*/  IMAD.WIDE R30, R252, 0x4, R66 ;  /* 0x00000004fc1e7825 */ /* 0x020fc600078e0242 */
[----:B------:R-:W5:Y:S01]  /*1fd40*/  LDL.LU.64 R98, [R1+0xca0] ;  /* 0x000ca00001627983 */ /* 0x000f620000300a00 */
[----:B------:R-:W-:-:S03]  /*1fd50*/  IMAD.WIDE R28, R252, 0x4, R130 ;  /* 0x00000004fc1c7825 */ /* 0x000fc600078e0282 */
[----:B------:R-:W5:Y:S04]  /*1fd60*/  LDL.LU.64 R114, [R1+0xc98] ;  /* 0x000c980001727983 */ /* 0x000f680000300a00 */
[----:B------:R-:W5:Y:S01]  /*1fd70*/  LDL.LU.64 R194, [R1+0xc90] ;  /* 0x000c900001c27983 */ /* 0x000f620000300a00 */
[----:B--2---:R-:W-:-:S03]  /*1fd80*/  IMAD.WIDE R16, R252, 0x4, R146 ;  /* 0x00000004fc107825 */ /* 0x004fc600078e0292 */
[----:B------:R4:W-:Y:S04]  /*1fd90*/  STL.64 [R1+0x1cb8], R34 ;  /* 0x001cb82201007387 */ /* 0x0009e80000100a00 */
[----:B------:R1:W-:Y:S01]  /*1fda0*/  STL.64 [R1+0x1ce0], R32 ;  /* 0x001ce02001007387 */ /* 0x0003e20000100a00 */
[----:B------:R-:W-:-:S03]  /*1fdb0*/  IMAD.WIDE R14, R252, 0x4, R178 ;  /* 0x00000004fc0e7825 */ /* 0x000fc600078e02b2 */
[----:B------:R5:W-:Y:S04]  /*1fdc0*/  STL.64 [R1+0x1cf8], R30 ;  /* 0x001cf81e01007387 */ /* 0x000be80000100a00 */
[----:B------:R-:W2:Y:S04]  /*1fdd0*/  LDL.LU.64 R178, [R1+0xc88] ;  /* 0x000c880001b27983 */ /* 0x000ea80000300a00 */
[----:B------:R1:W-:Y:S04]  /*1fde0*/  LDGSTS.E [R0+0x28600], desc[UR32][R12.64], !P6 ;  /* 0x286000000c007fae */ /* 0x0003e8000f121860 */
[----:B------:R5:W-:Y:S04]  /*1fdf0*/  STL.64 [R1+0x1d10], R28 ;  /* 0x001d101c01007387 */ /* 0x000be80000100a00 */
[----:B------:R5:W-:Y:S04]  /*1fe00*/  STL.64 [R1+0x1d28], R16 ;  /* 0x001d281001007387 */ /* 0x000be80000100a00 */
[----:B------:R3:W-:Y:S04]  /*1fe10*/  LDGSTS.E [R0+0x28700], desc[UR32][R10.64], !P6 ;  /* 0x287000000a007fae */ /* 0x0007e8000f121860 */
[----:B------:R4:W-:Y:S01]  /*1fe20*/  LDGSTS.E [R0+0x2a000], desc[UR32][R34.64], !P5 ;  /* 0x2a00000022007fae */ /* 0x0009e2000e921860 */
[----:B-1----:R-:W-:-:S03]  /*1fe30*/  IMAD.WIDE R12, R252, 0x4, R210 ;  /* 0x00000004fc0c7825 */ /* 0x002fc600078e02d2 */
[----:B------:R1:W-:Y:S04]  /*1fe40*/  LDGSTS.E [R0+0x2a100], desc[UR32][R32.64], !P5 ;  /* 0x2a10000020007fae */ /* 0x0003e8000e921860 */
[----:B------:R-:W2:Y:S04]  /*1fe50*/  LDL.LU.64 R210, [R1+0xc80] ;  /* 0x000c800001d27983 */ /* 0x000ea80000300a00 */
[----:B------:R2:W-:Y:S04]  /*1fe60*/  STL.64 [R1+0x1d40], R14 ;  /* 0x001d400e01007387 */ /* 0x0005e80000100a00 */
[----:B------:R5:W-:Y:S04]  /*1fe70*/  LDGSTS.E [R0+0x2a200], desc[UR32][R30.64], !P5 ;  /* 0x2a2000001e007fae */ /* 0x000be8000e921860 */
[----:B------:R5:W-:Y:S04]  /*1fe80*/  LDGSTS.E [R0+0x2a300], desc[UR32][R28.64], !P5 ;  /* 0x2a3000001c007fae */ /* 0x000be8000e921860 */
[----:B------:R5:W-:Y:S04]  /*1fe90*/  LDGSTS.E [R0+0x2a400], desc[UR32][R16.64], !P5 ;  /* 0x2a40000010007fae */ /* 0x000be8000e921860 */
[----:B------:R2:W-:Y:S04]  /*1fea0*/  LDGSTS.E [R0+0x2a500], desc[UR32][R14.64], !P5 ;  /* 0x2a5000000e007fae */ /* 0x0005e8000e921860 */
[----:B------:R-:W-:Y:S01]  /*1feb0*/  LDGSTS.E [R0+0x2a600], desc[UR32][R12.64], !P5 ;  /* 0x2a6000000c007fae */ /* 0x000fe2000e921860 */
[----:B---3--:R-:W-:-:S03]  /*1fec0*/  IMAD.WIDE R10, R252, 0x4, R226 ;  /* 0x00000004fc0a7825 */ /* 0x008fc600078e02e2 */
        /* <DEDUP_REMOVED lines=8> */
[----:B-----5:R-:W-:-:S03]  /*1ff50*/  IMAD.WIDE R30, R252, 0x4, R98 ;  /* 0x00000004fc1e7825 */ /* 0x020fc600078e0262 */
[----:B------:R1:W-:Y:S01]  /*1ff60*/  STL.64 [R1+0x1d88], R34 ;  /* 0x001d882201007387 */ /* 0x0003e20000100a00 */
[----:B------:R-:W-:-:S03]  /*1ff70*/  IMAD.WIDE R28, R252, 0x4, R114 ;  /* 0x00000004fc1c7825 */ /* 0x000fc600078e0272 */
[----:B------:R-:W5:Y:S01]  /*1ff80*/  LDL.LU.64 R98, [R1+0xb98] ;  /* 0x000b980001627983 */ /* 0x000f620000300a00 */
[----:B------:R-:W-:-:S03]  /*1ff90*/  IMAD.WIDE R16, R252, 0x4, R194 ;  /* 0x00000004fc107825 */ /* 0x000fc600078e02c2 */
[----:B------:R4:W-:Y:S04]  /*1ffa0*/  STL.64 [R1+0x1da0], R32 ;  /* 0x001da02001007387 */ /* 0x0009e80000100a00 */
[----:B------:R4:W-:Y:S04]  /*1ffb0*/  STL.64 [R1+0x1db8], R30 ;  /* 0x001db81e01007387 */ /* 0x0009e80000100a00 */
[----:B------:R-:W5:Y:S04]  /*1ffc0*/  LDL.LU.64 R114, [R1+0xb90] ;  /* 0x000b900001727983 */ /* 0x000f680000300a00 */
[----:B------:R5:W-:Y:S01]  /*1ffd0*/  STL.64 [R1+0x1dd0], R28 ;  /* 0x001dd01c01007387 */ /* 0x000be20000100a00 */
[----:B--2---:R-:W-:-:S03]  /*1ffe0*/  IMAD.WIDE R14, R252, 0x4, R178 ;  /* 0x00000004fc0e7825 */ /* 0x004fc600078e02b2 */
[----:B------:R-:W2:Y:S04]  /*1fff0*/  LDL.LU.64 R194, [R1+0xb88] ;  /* 0x000b880001c27983 */ /* 0x000ea80000300a00 */
[----:B------:R5:W-:Y:S04]  /*20000*/  STL.64 [R1+0x1de8], R16 ;  /* 0x001de81001007387 */ /* 0x000be80000100a00 */
[----:B------:R3:W-:Y:S04]  /*20010*/  LDGSTS.E [R0+0x2a700], desc[UR32][R10.64], !P5 ;  /* 0x2a7000000a007fae */ /* 0x0007e8000e921860 */
[----:B------:R-:W2:Y:S04]  /*20020*/  LDL.LU.64 R178, [R1+0xb80] ;  /* 0x000b800001b27983 */ /* 0x000ea80000300a00 */
[----:B------:R2:W-:Y:S01]  /*20030*/  STL.64 [R1+0x1e10], R14 ;  /* 0x001e100e01007387 */ /* 0x0005e20000100a00 */
[----:B---3--:R-:W-:-:S03]  /*20040*/  IMAD.WIDE R10, R252, 0x4, R226 ;  /* 0x00000004fc0a7825 */ /* 0x008fc600078e02e2 */
[----:B------:R-:W3:Y:S01]  /*20050*/  LDL.LU.64 R226, [R1+0xb78] ;  /* 0x000b780001e27983 */ /* 0x000ee20000300a00 */
[----:B------:R-:W-:Y:S01]  /*20060*/  ISETP.GE.U32.AND P3, PT, R251, 0x7fffff68, PT ;  /* 0x7fffff68fb00780c */ /* 0x000fe20003f66070 */
[----:B------:R-:W-:Y:S01]  /*20070*/  IMAD.WIDE R12, R252, 0x4, R210 ;  /* 0x00000004fc0c7825 */ /* 0x000fe200078e02d2 */
[----:B------:R-:W-:Y:S01]  /*20080*/  ISETP.GE.U32.AND P1, PT, R20, 0x7fffff60, PT ;  /* 0x7fffff601400780c */ /* 0x000fe20003f26070 */
[----:B------:R-:W3:Y:S03]  /*20090*/  LDC R251, c[0x0][0x230] ;  /* 0x00008c00fffb7b82 */ /* 0x000ee60000000800 */
[----:B------:R2:W-:Y:S04]  /*200a0*/  STL.64 [R1+0x1e28], R12 ;  /* 0x001e280c01007387 */ /* 0x0005e80000100a00 */
[----:B------:R3:W-:Y:S04]  /*200b0*/  STL.64 [R1+0x1e60], R10 ;  /* 0x001e600a01007387 */ /* 0x0007e80000100a00 */
[----:B------:R1:W-:Y:S04]  /*200c0*/  LDGSTS.E [R0+0x2c000], desc[UR32][R34.64], !P3 ;  /* 0x2c00000022007fae */ /* 0x0003e8000d921860 */
[----:B------:R4:W-:Y:S04]  /*200d0*/  LDGSTS.E [R0+0x2c100], desc[UR32][R32.64], !P3 ;  /* 0x2c10000020007fae */ /* 0x0009e8000d921860 */
[----:B------:R-:W3:Y:S01]  /*200e0*/  LDL.LU.64 R50, [R1+0xab0] ;  /* 0x000ab00001327983 */ /* 0x000ee20000300a00 */
[----:B-1----:R-:W-:-:S03]  /*200f0*/  IMAD.WIDE R34, R252, 0x4, R130 ;  /* 0x00000004fc227825 */ /* 0x002fc600078e0282 */
[----:B------:R-:W3:Y:S01]  /*20100*/  LDL.LU.64 R210, [R1+0xaa8] ;  /* 0x000aa80001d27983 */ /* 0x000ee20000300a00 */
[----:B----4-:R-:W-:-:S03]  /*20110*/  IMAD.WIDE R32, R252, 0x4, R146 ;  /* 0x00000004fc207825 */ /* 0x010fc600078e0292 */
[----:B------:R1:W-:Y:S04]  /*20120*/  LDGSTS.E [R0+0x2c200], desc[UR32][R30.64], !P3 ;  /* 0x2c2000001e007fae */ /* 0x0003e8000d921860 */
[----:B------:R-:W4:Y:S04]  /*20130*/  LDL.LU.64 R66, [R1+0xaa0] ;  /* 0x000aa00001427983 */ /* 0x000f280000300a00 */
[----:B------:R-:W4:Y:S01]  /*20140*/  LDL.LU.64 R130, [R1+0xa98] ;  /* 0x000a980001827983 */ /* 0x000f220000300a00 */
[----:B-1----:R-:W-:-:S03]  /*20150*/  IMAD.WIDE R30, R252, 0x4, R162 ;  /* 0x00000004fc1e7825 */ /* 0x002fc600078e02a2 */
[----:B------:R5:W-:Y:S04]  /*20160*/  LDGSTS.E [R0+0x2c300], desc[UR32][R28.64], !P3 ;  /* 0x2c3000001c007fae */ /* 0x000be8000d921860 */
[----:B------:R1:W-:Y:S04]  /*20170*/  STL.64 [R1+0x1e88], R34 ;  /* 0x001e882201007387 */ /* 0x0003e80000100a00 */
[----:B------:R2:W-:Y:S04]  /*20180*/  LDGSTS.E [R0+0x2c400], desc[UR32][R16.64], !P3 ;  /* 0x2c40000010007fae */ /* 0x0005e8000d921860 */
[----:B------:R-:W4:Y:S01]  /*20190*/  LDL.LU.64 R146, [R1+0xa90] ;  /* 0x000a900001927983 */ /* 0x000f220000300a00 */
[----:B-----5:R-:W-:-:S03]  /*201a0*/  IMAD.WIDE R28, R252, 0x4, R98 ;  /* 0x00000004fc1c7825 */ /* 0x020fc600078e0262 */
[----:B------:R5:W-:Y:S04]  /*201b0*/  LDGSTS.E [R0+0x2c500], desc[UR32][R14.64], !P3 ;  /* 0x2c5000000e007fae */ /* 0x000be8000d921860 */
[----:B------:R1:W-:Y:S01]  /*201c0*/  STL.64 [R1+0x2830], R32 ;  /* 0x0028302001007387 */ /* 0x0003e20000100a00 */
[----:B--2---:R-:W-:-:S03]  /*201d0*/  IMAD.WIDE R16, R252, 0x4, R114 ;  /* 0x00000004fc107825 */ /* 0x004fc600078e0272 */
[----:B------:R-:W2:Y:S01]  /*201e0*/  LDL.LU.64 R162, [R1+0xa88] ;  /* 0x000a880001a27983 */ /* 0x000ea20000300a00 */
[----:B-----5:R-:W-:-:S03]  /*201f0*/  IMAD.WIDE R14, R252, 0x4, R194 ;  /* 0x00000004fc0e7825 */ /* 0x020fc600078e02c2 */
[----:B------:R4:W-:Y:S04]  /*20200*/  STL.64 [R1+0x2848], R30 ;  /* 0x0028481e01007387 */ /* 0x0009e80000100a00 */
[----:B------:R-:W5:Y:S04]  /*20210*/  LDL.LU.64 R194, [R1+0xa80] ;  /* 0x000a800001c27983 */ /* 0x000f680000300a00 */
[----:B------:R1:W-:Y:S04]  /*20220*/  LDGSTS.E [R0+0x2c600], desc[UR32][R12.64], !P3 ;  /* 0x2c6000000c007fae */ /* 0x0003e8000d921860 */
[----:B------:R4:W-:Y:S04]  /*20230*/  STL.64 [R1+0x2860], R28 ;  /* 0x0028601c01007387 */ /* 0x0009e80000100a00 */
[----:B------:R3:W-:Y:S04]  /*20240*/  LDGSTS.E [R0+0x2c700], desc[UR32][R10.64], !P3 ;  /* 0x2c7000000a007fae */ /* 0x0007e8000d921860 */
[----:B------:R4:W-:Y:S04]  /*20250*/  STL.64 [R1+0x2878], R16 ;  /* 0x0028781001007387 */ /* 0x0009e80000100a00 */
[----:B------:R2:W-:Y:S01]  /*20260*/  STL.64 [R1+0x2d60], R14 ;  /* 0x002d600e01007387 */ /* 0x0005e20000100a00 */
[----:B-1----:R-:W-:-:S03]  /*20270*/  IMAD.WIDE R12, R252, 0x4, R178 ;  /* 0x00000004fc0c7825 */ /* 0x002fc600078e02b2 */
[----:B------:R1:W-:Y:S04]  /*20280*/  LDGSTS.E [R0+0x2e000], desc[UR32][R34.64], !P2 ;  /* 0x2e00000022007fae */ /* 0x0003e8000d121860 */
[----:B------:R1:W-:Y:S04]  /*20290*/  LDGSTS.E [R0+0x2e100], desc[UR32][R32.64], !P2 ;  /* 0x2e10000020007fae */ /* 0x0003e8000d121860 */
[----:B------:R4:W-:Y:S04]  /*202a0*/  LDGSTS.E [R0+0x2e200], desc[UR32][R30.64], !P2 ;  /* 0x2e2000001e007fae */ /* 0x0009e8000d121860 */
[----:B------:R4:W-:Y:S04]  /*202b0*/  LDGSTS.E [R0+0x2e300], desc[UR32][R28.64], !P2 ;  /* 0x2e3000001c007fae */ /* 0x0009e8000d121860 */
[----:B------:R4:W-:Y:S04]  /*202c0*/  LDGSTS.E [R0+0x2e400], desc[UR32][R16.64], !P2 ;  /* 0x2e40000010007fae */ /* 0x0009e8000d121860 */
[----:B------:R2:W-:Y:S04]  /*202d0*/  LDGSTS.E [R0+0x2e500], desc[UR32][R14.64], !P2 ;  /* 0x2e5000000e007fae */ /* 0x0005e8000d121860 */
[----:B------:R5:W-:Y:S01]  /*202e0*/  LDGSTS.E [R0+0x2e600], desc[UR32][R12.64], !P2 ;  /* 0x2e6000000c007fae */ /* 0x000be2000d121860 */
[----:B---3--:R-:W-:-:S03]  /*202f0*/  IMAD.WIDE R10, R252, 0x4, R226 ;  /* 0x00000004fc0a7825 */ /* 0x008fc600078e02e2 */
[----:B------:R-:W3:Y:S04]  /*20300*/  LDL.LU.64 R226, [R1+0xa78] ;  /* 0x000a780001e27983 */ /* 0x000ee80000300a00 */
[----:B------:R5:W-:Y:S04]  /*20310*/  STL.64 [R1+0x2d78], R12 ;  /* 0x002d780c01007387 */ /* 0x000be80000100a00 */
[----:B------:R3:W-:Y:S04]  /*20320*/  STL.64 [R1+0x2d90], R10 ;  /* 0x002d900a01007387 */ /* 0x0007e80000100a00 */
[----:B------:R-:W3:Y:S04]  /*20330*/  LDL.LU.64 R178, [R1+0x9b0] ;  /* 0x0009b00001b27983 */ /* 0x000ee80000300a00 */
[----:B------:R-:W3:Y:S04]  /*20340*/  LDL.LU.64 R82, [R1+0x9a8] ;  /* 0x0009a80001527983 */ /* 0x000ee80000300a00 */
[----:B------:R-:W3:Y:S01]  /*20350*/  LDL.LU.64 R98, [R1+0x9a0] ;  /* 0x0009a00001627983 */ /* 0x000ee20000300a00 */
[----:B-1----:R-:W-:-:S03]  /*20360*/  IMAD.WIDE R34, R252, 0x4, R50 ;  /* 0x00000004fc227825 */ /* 0x002fc600078e0232 */
[----:B------:R-:W3:Y:S01]  /*20370*/  LDL.LU.64 R114, [R1+0x998] ;  /* 0x0009980001727983 */ /* 0x000ee20000300a00 */
[----:B------:R-:W-:-:S03]  /*20380*/  IMAD.WIDE R32, R252, 0x4, R210 ;  /* 0x00000004fc207825 */ /* 0x000fc600078e02d2 */
[----:B------:R-:W3:Y:S01]  /*20390*/  LDL.LU.64 R210, [R1+0x990] ;  /* 0x0009900001d27983 */ /* 0x000ee20000300a00 */
[----:B----4-:R-:W-:-:S03]  /*203a0*/  IMAD.WIDE R30, R252, 0x4, R66 ;  /* 0x00000004fc1e7825 */ /* 0x010fc600078e0242 */
[----:B------:R1:W-:Y:S01]  /*203b0*/  STL.64 [R1+0x2da8], R34 ;  /* 0x002da82201007387 */ /* 0x0003e20000100a00 */
[----:B------:R-:W-:-:S03]  /*203c0*/  IMAD.WIDE R28, R252, 0x4, R130 ;  /* 0x00000004fc1c7825 */ /* 0x000fc600078e0282 */
[----:B------:R4:W-:Y:S04]  /*203d0*/  STL.64 [R1+0x2dc0], R32 ;  /* 0x002dc02001007387 */ /* 0x0009e80000100a00 */
[----:B------:R4:W-:Y:S04]  /*203e0*/  STL.64 [R1+0x2dd8], R30 ;  /* 0x002dd81e01007387 */ /* 0x0009e80000100a00 */
[----:B------:R3:W-:Y:S04]  /*203f0*/  LDGSTS.E [R0+0x2e700], desc[UR32][R10.64], !P2 ;  /* 0x2e7000000a007fae */ /* 0x0007e8000d121860 */
[----:B------:R1:W-:Y:S01]  /*20400*/  LDGSTS.E [R0+0x30000], desc[UR32][R34.64], !P1 ;  /* 0x3000000022007fae */ /* 0x0003e2000c921860 */
[----:B------:R-:W-:-:S03]  /*20410*/  IMAD.WIDE R16, R252, 0x4, R146 ;  /* 0x00000004fc107825 */ /* 0x000fc600078e0292 */
[----:B------:R4:W-:Y:S04]  /*20420*/  LDGSTS.E [R0+0x30100], desc[UR32][R32.64], !P1 ;  /* 0x3010000020007fae */ /* 0x0009e8000c921860 */
[----:B------:R4:W-:Y:S04]  /*20430*/  LDGSTS.E [R0+0x30200], desc[UR32][R30.64], !P1 ;  /* 0x302000001e007fae */ /* 0x0009e8000c921860 */
[----:B------:R4:W-:Y:S01]  /*20440*/  LDGSTS.E [R0+0x30300], desc[UR32][R28.64], !P1 ;  /* 0x303000001c007fae */ /* 0x0009e2000c921860 */
[----:B--2---:R-:W-:-:S03]  /*20450*/  IMAD.WIDE R14, R252, 0x4, R162 ;  /* 0x00000004fc0e7825 */ /* 0x004fc600078e02a2 */
[----:B------:R2:W-:Y:S04]  /*20460*/  LDGSTS.E [R0+0x30400], desc[UR32][R16.64], !P1 ;  /* 0x3040000010007fae */ /* 0x0005e8000c921860 */
[----:B------:R-:W2:Y:S04]  /*20470*/  LDL.LU.64 R162, [R1+0x988] ;  /* 0x0009880001a27983 */ /* 0x000ea80000300a00 */
[----:B------:R4:W-:Y:S01]  /*20480*/  STL.64 [R1+0x2df0], R28 ;  /* 0x002df01c01007387 */ /* 0x0009e20000100a00 */
[----:B-----5:R-:W-:-:S03]  /*20490*/  IMAD.WIDE R12, R252, 0x4, R194 ;  /* 0x00000004fc0c7825 */ /* 0x020fc600078e02c2 */
[----:B------:R2:W-:Y:S04]  /*204a0*/  STL.64 [R1+0x2e08], R16 ;  /* 0x002e081001007387 */ /* 0x0005e80000100a00 */
[----:B------:R-:W5:Y:S04]  /*204b0*/  LDL.LU.64 R194, [R1+0x980] ;  /* 0x0009800001c27983 */ /* 0x000f680000300a00 */
[----:B------:R2:W-:Y:S04]  /*204c0*/  STL.64 [R1+0x2e20], R14 ;  /* 0x002e200e01007387 */ /* 0x0005e80000100a00 */
[----:B------:R2:W-:Y:S04]  /*204d0*/  LDGSTS.E [R0+0x30500], desc[UR32][R14.64], !P1 ;  /* 0x305000000e007fae */ /* 0x0005e8000c921860 */
[----:B------:R-:W-:Y:S01]  /*204e0*/  LDGSTS.E [R0+0x30600], desc[UR32][R12.64], !P1 ;  /* 0x306000000c007fae */ /* 0x000fe2000c921860 */
[----:B---3--:R-:W-:-:S03]  /*204f0*/  IMAD.WIDE R10, R252, 0x4, R226 ;  /* 0x00000004fc0a7825 */ /* 0x008fc600078e02e2 */
[----:B------:R-:W3:Y:S04]  /*20500*/  LDL.LU.64 R226, [R1+0x978] ;  /* 0x0009780001e27983 */ /* 0x000ee80000300a00 */
[----:B------:R-:W-:Y:S04]  /*20510*/  STL.64 [R1+0x2e38], R12 ;  /* 0x002e380c01007387 */ /* 0x000fe80000100a00 */
[----:B------:R3:W-:Y:S01]  /*20520*/  STL.64 [R1+0x2e50], R10 ;  /* 0x002e500a01007387 */ /* 0x0007e20000100a00 */
[----:B-1----:R-:W-:-:S03]  /*20530*/  IMAD.WIDE R34, R252, 0x4, R178 ;  /* 0x00000004fc227825 */ /* 0x002fc600078e02b2 */
[----:B------:R-:W5:Y:S01]  /*20540*/  LDL.LU.64 R130, [R1+0x8f0] ;  /* 0x0008f00001827983 */ /* 0x000f620000300a00 */
[----:B----4-:R-:W-:-:S03]  /*20550*/  IMAD.WIDE R32, R252, 0x4, R82 ;  /* 0x00000004fc207825 */ /* 0x010fc600078e0252 */
[----:B------:R-:W4:Y:S01]  /*20560*/  LDL.LU.64 R146, [R1+0x8e8] ;  /* 0x0008e80001927983 */ /* 0x000f220000300a00 */
[----:B------:R-:W-:-:S03]  /*20570*/  IMAD.WIDE R30, R252, 0x4, R98 ;  /* 0x00000004fc1e7825 */ /* 0x000fc600078e0262 */
        /* <DEDUP_REMOVED lines=9> */
[----:B------:R-:W2:Y:S04]  /*20610*/  LDL.LU.64 R210, [R1+0x8c8] ;  /* 0x0008c80001d27983 */ /* 0x000ea80000300a00 */
[----:B------:R2:W-:Y:S04]  /*20620*/  STL.64 [R1+0x2ec8], R16 ;  /* 0x002ec81001007387 */ /* 0x0005e80000100a00 */
[----:B------:R3:W-:Y:S01]  /*20630*/  LDGSTS.E [R0+0x30700], desc[UR32][R10.64], !P1 ;  /* 0x307000000a007fae */ /* 0x0007e2000c921860 */
[----:B------:R-:W-:-:S03]  /*20640*/  IMAD.WIDE R14, R252, 0x4, R162 ;  /* 0x00000004fc0e7825 */ /* 0x000fc600078e02a2 */
[----:B------:R-:W2:Y:S04]  /*20650*/  LDL.LU.64 R162, [R1+0x8c0] ;  /* 0x0008c00001a27983 */ /* 0x000ea80000300a00 */
[----:B------:R2:W-:Y:S01]  /*20660*/  STL.64 [R1+0x2ee0], R14 ;  /* 0x002ee00e01007387 */ /* 0x0005e20000100a00 */
[----:B---3--:R-:W-:-:S03]  /*20670*/  IMAD.WIDE R10, R252, 0x4, R226 ;  /* 0x00000004fc0a7825 */ /* 0x008fc600078e02e2 */
[----:B------:R-:W3:Y:S01]  /*20680*/  LDL.LU.64 R226, [R1+0x8b8] ;  /* 0x0008b80001e27983 */ /* 0x000ee20000300a00 */
[----:B------:R-:W-:Y:S02]  /*20690*/  VIADD R20, R234, 0xffffff9b ;  /* 0xffffff9bea147836 */ /* 0x000fe40000000000 */
[----:B-----5:R-:W-:Y:S01]  /*206a0*/  IMAD.WIDE R12, R252, 0x4, R194 ;  /* 0x00000004fc0c7825 */ /* 0x020fe200078e02c2 */
[----:B------:R-:W5:Y:S02]  /*206b0*/  LDC R234, c[0x0][0x230] ;  /* 0x00008c00ffea7b82 */ /* 0x000f640000000800 */
[----:B------:R-:W-:Y:S02]  /*206c0*/  ISETP.GE.U32.AND P0, PT, R20, 0x7fffff5c, PT ;  /* 0x7fffff5c1400780c */ /* 0x000fe40003f06070 */
[----:B------:R-:W-:Y:S04]  /*206d0*/  STL.64 [R1+0x2ef8], R12 ;  /* 0x002ef80c01007387 */ /* 0x000fe80000100a00 */
[----:B------:R3:W-:Y:S04]  /*206e0*/  STL.64 [R1+0x2f10], R10 ;  /* 0x002f100a01007387 */ /* 0x0007e80000100a00 */
[----:B------:R-:W5:Y:S04]  /*206f0*/  LDL.LU.64 R50, [R1+0x830] ;  /* 0x0008300001327983 */ /* 0x000f680000300a00 */
[----:B------:R1:W-:Y:S04]  /*20700*/  LDGSTS.E [R0+0x32000], desc[UR32][R34.64], !P0 ;  /* 0x3200000022007fae */ /* 0x0003e8000c121860 */
[----:B------:R4:W-:Y:S04]  /*20710*/  LDGSTS.E [R0+0x32100], desc[UR32][R32.64], !P0 ;  /* 0x3210000020007fae */ /* 0x0009e8000c121860 */
[----:B------:R-:W5:Y:S01]  /*20720*/  LDL.LU.64 R194, [R1+0x828] ;  /* 0x0008280001c27983 */ /* 0x000f620000300a00 */
[----:B-1----:R-:W-:-:S03]  /*20730*/  IMAD.WIDE R34, R252, 0x4, R130 ;  /* 0x00000004fc227825 */ /* 0x002fc600078e0282 */
[----:B------:R1:W-:Y:S01]  /*20740*/  LDGSTS.E [R0+0x32200], desc[UR32][R30.64], !P0 ;  /* 0x322000001e007fae */ /* 0x0003e2000c121860 */
[----:B----4-:R-:W-:-:S03]  /*20750*/  IMAD.WIDE R32, R252, 0x4, R146 ;  /* 0x00000004fc207825 */ /* 0x010fc600078e0292 */
[----:B------:R-:W4:Y:S04]  /*20760*/  LDL.LU.64 R66, [R1+0x820] ;  /* 0x0008200001427983 */ /* 0x000f280000300a00 */
[----:B------:R-:W4:Y:S01]  /*20770*/  LDL.LU.64 R130, [R1+0x818] ;  /* 0x0008180001827983 */ /* 0x000f220000300a00 */
[----:B-1----:R-:W-:-:S03]  /*20780*/  IMAD.WIDE R30, R252, 0x4, R178 ;  /* 0x00000004fc1e7825 */ /* 0x002fc600078e02b2 */
[----:B------:R2:W-:Y:S04]  /*20790*/  LDGSTS.E [R0+0x32300], desc[UR32][R28.64], !P0 ;  /* 0x323000001c007fae */ /* 0x0005e8000c121860 */
[----:B------:R5:W-:Y:S04]  /*207a0*/  STL.64 [R1+0x2f20], R34 ;  /* 0x002f202201007387 */ /* 0x000be80000100a00 */
[----:B------:R1:W-:Y:S04]  /*207b0*/  LDGSTS.E [R0+0x32400], desc[UR32][R16.64], !P0 ;  /* 0x3240000010007fae */ /* 0x0003e8000c121860 */
[----:B------:R-:W4:Y:S01]  /*207c0*/  LDL.LU.64 R146, [R1+0x810] ;  /* 0x0008100001927983 */ /* 0x000f220000300a00 */
[----:B--2---:R-:W-:-:S03]  /*207d0*/  IMAD.WIDE R28, R252, 0x4, R98 ;  /* 0x00000004fc1c7825 */ /* 0x004fc600078e0262 */
[----:B------:R2:W-:Y:S04]  /*207e0*/  LDGSTS.E [R0+0x32500], desc[UR32][R14.64], !P0 ;  /* 0x325000000e007fae */ /* 0x0005e8000c121860 */
[----:B------:R5:W-:Y:S01]  /*207f0*/  STL.64 [R1+0x2f30], R32 ;  /* 0x002f302001007387 */ /* 0x000be20000100a00 */
[----:B-1----:R-:W-:-:S03]  /*20800*/  IMAD.WIDE R16, R252, 0x4, R114 ;  /* 0x00000004fc107825 */ /* 0x002fc600078e0272 */
[----:B------:R-:W4:Y:S01]  /*20810*/  LDL.LU.64 R178, [R1+0x808] ;  /* 0x0008080001b27983 */ /* 0x000f220000300a00 */
[----:B--2---:R-:W-:-:S03]  /*20820*/  IMAD.WIDE R14, R252, 0x4, R210 ;  /* 0x00000004fc0e7825 */ /* 0x004fc600078e02d2 */
[----:B------:R4:W-:Y:S04]  /*20830*/  STL.64 [R1+0x2f40], R30 ;  /* 0x002f401e01007387 */ /* 0x0009e80000100a00 */
[----:B------:R-:W2:Y:S04]  /*20840*/  LDL.LU.64 R210, [R1+0x800] ;  /* 0x0008000001d27983 */ /* 0x000ea80000300a00 */
[----:B------:R-:W-:Y:S04]  /*20850*/  LDGSTS.E [R0+0x32600], desc[UR32][R12.64], !P0 ;  /* 0x326000000c007fae */ /* 0x000fe8000c121860 */
[----:B------:R1:W-:Y:S04]  /*20860*/  STL.64 [R1+0x2f50], R28 ;  /* 0x002f501c01007387 */ /* 0x0003e80000100a00 */
[----:B------:R3:W-:Y:S04]  /*20870*/  LDGSTS.E [R0+0x32700], desc[UR32][R10.64], !P0 ;  /* 0x327000000a007fae */ /* 0x0007e8000c121860 */
[----:B------:R1:W-:Y:S04]  /*20880*/  STL.64 [R1+0x2f60], R16 ;  /* 0x002f601001007387 */ /* 0x0003e80000100a00 */
[----:B------:R1:W-:Y:S01]  /*20890*/  STL.64 [R1+0x2f70], R14 ;  /* 0x002f700e01007387 */ /* 0x0003e20000100a00 */
[----:B---3--:R-:W-:-:S03]  /*208a0*/  IMAD.WIDE R10, R252, 0x4, R226 ;  /* 0x00000004fc0a7825 */ /* 0x008fc600078e02e2 */
[----:B------:R-:W3:Y:S01]  /*208b0*/  LDL.LU.64 R226, [R1+0x7f8] ;  /* 0x0007f80001e27983 */ /* 0x000ee20000300a00 */
[----:B------:R-:W-:Y:S02]  /*208c0*/  VIADD R20, R21, 0xffffff97 ;  /* 0xffffff9715147836 */ /* 0x000fe40000000000 */
[----:B------:R-:W-:Y:S01]  /*208d0*/  IMAD.WIDE R12, R252, 0x4, R162 ;  /* 0x00000004fc0c7825 */ /* 0x000fe200078e02a2 */
[----:B------:R-:W3:Y:S02]  /*208e0*/  LDC R21, c[0x0][0x230] ;  /* 0x00008c00ff157b82 */ /* 0x000ee40000000800 */
[----:B------:R-:W-:Y:S02]  /*208f0*/  ISETP.GE.U32.AND P6, PT, R20, 0x7fffff58, PT ;  /* 0x7fffff581400780c */ /* 0x000fe40003fc6070 */
[----:B------:R2:W-:Y:S04]  /*20900*/  STL.64 [R1+0x2f80], R12 ;  /* 0x002f800c01007387 */ /* 0x0005e80000100a00 */
[----:B------:R3:W-:Y:S04]  /*20910*/  STL.64 [R1+0x2f90], R10 ;  /* 0x002f900a01007387 */ /* 0x0007e80000100a00 */
[----:B------:R-:W3:Y:S04]  /*20920*/  LDL.LU.64 R162, [R1+0x770] ;  /* 0x0007700001a27983 */ /* 0x000ee80000300a00 */
[----:B------:R5:W-:Y:S04]  /*20930*/  LDGSTS.E [R0+0x34000], desc[UR32][R34.64], !P6 ;  /* 0x3400000022007fae */ /* 0x000be8000f121860 */
[----:B------:R1:W-:Y:S04]  /*20940*/  LDGSTS.E [R0+0x34100], desc[UR32][R32.64], !P6 ;  /* 0x3410000020007fae */ /* 0x0003e8000f121860 */
[----:B------:R-:W3:Y:S01]  /*20950*/  LDL.LU.64 R82, [R1+0x768] ;  /* 0x0007680001527983 */ /* 0x000ee20000300a00 */
[----:B-----5:R-:W-:-:S03]  /*20960*/  IMAD.WIDE R34, R252, 0x4, R50 ;  /* 0x00000004fc227825 */ /* 0x020fc600078e0232 */
[----:B------:R4:W-:Y:S01]  /*20970*/  LDGSTS.E [R0+0x34200], desc[UR32][R30.64], !P6 ;  /* 0x342000001e007fae */ /* 0x0009e2000f121860 */
[----:B-1----:R-:W-:-:S03]  /*20980*/  IMAD.WIDE R32, R252, 0x4, R194 ;  /* 0x00000004fc207825 */ /* 0x002fc600078e02c2 */
[----:B------:R-:W5:Y:S04]  /*20990*/  LDL.LU.64 R98, [R1+0x760] ;  /* 0x0007600001627983 */ /* 0x000f680000300a00 */
[----:B------:R1:W-:Y:S01]  /*209a0*/  LDGSTS.E [R0+0x34300], desc[UR32][R28.64], !P6 ;  /* 0x343000001c007fae */ /* 0x0003e2000f121860 */
[----:B----4-:R-:W-:-:S03]  /*209b0*/  IMAD.WIDE R30, R252, 0x4, R66 ;  /* 0x00000004fc1e7825 */ /* 0x010fc600078e0242 */
[----:B------:R-:W4:Y:S04]  /*209c0*/  LDL.LU.64 R114, [R1+0x758] ;  /* 0x0007580001727983 */ /* 0x000f280000300a00 */
[----:B------:R1:W-:Y:S02]  /*209d0*/  LDGSTS.E [R0+0x34400], desc[UR32][R16.64], !P6 ;  /* 0x3440000010007fae */ /* 0x0003e4000f121860 */
[C---:B-1----:R-:W-:Y:S02]  /*209e0*/  IMAD.WIDE R28, R252.reuse, 0x4, R130 ;  /* 0x00000004fc1c7825 */ /* 0x042fe400078e0282 */
[----:B------:R-:W4:Y:S04]  /*209f0*/  LDL.LU.64 R194, [R1+0x750] ;  /* 0x0007500001c27983 */ /* 0x000f280000300a00 */
[----:B------:R1:W-:Y:S01]  /*20a00*/  STL.64 [R1+0x2fa0], R34 ;  /* 0x002fa02201007387 */ /* 0x0003e20000100a00 */
[----:B------:R-:W-:-:S03]  /*20a10*/  IMAD.WIDE R16, R252, 0x4, R146 ;  /* 0x00000004fc107825 */ /* 0x000fc600078e0292 */
[----:B------:R1:W-:Y:S04]  /*20a20*/  LDGSTS.E [R0+0x34500], desc[UR32][R14.64], !P6 ;  /* 0x345000000e007fae */ /* 0x0003e8000f121860 */
[----:B------:R3:W-:Y:S04]  /*20a30*/  STL.64 [R1+0x2fb0], R32 ;  /* 0x002fb02001007387 */ /* 0x0007e80000100a00 */
[----:B------:R5:W-:Y:S01]  /*20a40*/  STL.64 [R1+0x2fc0], R30 ;  /* 0x002fc01e01007387 */ /* 0x000be20000100a00 */
[----:B-1----:R-:W-:-:S03]  /*20a50*/  IMAD.WIDE R14, R252, 0x4, R178 ;  /* 0x00000004fc0e7825 */ /* 0x002fc600078e02b2 */
[----:B------:R2:W-:Y:S04]  /*20a60*/  LDGSTS.E [R0+0x34600], desc[UR32][R12.64], !P6 ;  /* 0x346000000c007fae */ /* 0x0005e8000f121860 */
[----:B------:R-:W4:Y:S04]  /*20a70*/  LDL.LU.64 R178, [R1+0x748] ;  /* 0x0007480001b27983 */ /* 0x000f280000300a00 */
[----:B------:R4:W-:Y:S01]  /*20a80*/  STL.64 [R1+0x2fd0], R28 ;  /* 0x002fd01c01007387 */ /* 0x0009e20000100a00 */
[----:B--2---:R-:W-:-:S03]  /*20a90*/  IMAD.WIDE R12, R252, 0x4, R210 ;  /* 0x00000004fc0c7825 */ /* 0x004fc600078e02d2 */
[----:B------:R1:W-:Y:S04]  /*20aa0*/  STL.64 [R1+0x2fe0], R16 ;  /* 0x002fe01001007387 */ /* 0x0003e80000100a00 */
[----:B------:R3:W-:Y:S04]  /*20ab0*/  LDGSTS.E [R0+0x34700], desc[UR32][R10.64], !P6 ;  /* 0x347000000a007fae */ /* 0x0007e8000f121860 */
[----:B------:R-:W2:Y:S04]  /*20ac0*/  LDL.LU.64 R210, [R1+0x740] ;  /* 0x0007400001d27983 */ /* 0x000ea80000300a00 */
[----:B------:R1:W-:Y:S01]  /*20ad0*/  STL.64 [R1+0x2ff0], R14 ;  /* 0x002ff00e01007387 */ /* 0x0003e20000100a00 */
[----:B---3--:R-:W-:-:S03]  /*20ae0*/  IMAD.WIDE R10, R252, 0x4, R226 ;  /* 0x00000004fc0a7825 */ /* 0x008fc600078e02e2 */
[----:B------:R-:W3:Y:S01]  /*20af0*/  LDL.LU.64 R226, [R1+0x738] ;  /* 0x0007380001e27983 */ /* 0x000ee20000300a00 */
[----:B------:R-:W-:-:S03]  /*20b00*/  VIADD R20, R235, 0xffffff93 ;  /* 0xffffff93eb147836 */ /* 0x000fc60000000000 */
[----:B------:R-:W-:Y:S01]  /*20b10*/  STL.64 [R1+0x3000], R12 ;  /* 0x0030000c01007387 */ /* 0x000fe20000100a00 */
[----:B------:R-:W2:Y:S01]  /*20b20*/  LDC R235, c[0x0][0x230] ;  /* 0x00008c00ffeb7b82 */ /* 0x000ea20000000800 */
[----:B------:R-:W-:Y:S02]  /*20b30*/  ISETP.GE.U32.AND P5, PT, R20, 0x7fffff54, PT ;  /* 0x7fffff541400780c */ /* 0x000fe40003fa6070 */
[----:B------:R3:W-:Y:S04]  /*20b40*/  STL.64 [R1+0x3010], R10 ;  /* 0x0030100a01007387 */ /* 0x0007e80000100a00 */
[----:B------:R-:W2:Y:S04]  /*20b50*/  LDL.LU.64 R130, [R1+0x6b0] ;  /* 0x0006b00001827983 */ /* 0x000ea80000300a00 */
[----:B------:R-:W2:Y:S04]  /*20b60*/  LDL.LU.64 R146, [R1+0x6a8] ;  /* 0x0006a80001927983 */ /* 0x000ea80000300a00 */
[----:B------:R1:W-:Y:S04]  /*20b70*/  LDGSTS.E [R0+0x36000], desc[UR32][R34.64], !P5 ;  /* 0x3600000022007fae */ /* 0x0003e8000e921860 */
[----:B------:R5:W-:Y:S04]  /*20b80*/  LDGSTS.E [R0+0x36100], desc[UR32][R32.64], !P5 ;  /* 0x3610000020007fae */ /* 0x000be8000e921860 */
[----:B------:R5:W-:Y:S01]  /*20b90*/  LDGSTS.E [R0+0x36200], desc[UR32][R30.64], !P5 ;  /* 0x362000001e007fae */ /* 0x000be2000e921860 */
[----:B-1----:R-:W-:-:S03]  /*20ba0*/  IMAD.WIDE R34, R252, 0x4, R162 ;  /* 0x00000004fc227825 */ /* 0x002fc600078e02a2 */
[----:B------:R4:W-:Y:S01]  /*20bb0*/  LDGSTS.E [R0+0x36300], desc[UR32][R28.64], !P5 ;  /* 0x363000001c007fae */ /* 0x0009e2000e921860 */
[----:B-----5:R-:W-:-:S03]  /*20bc0*/  IMAD.WIDE R32, R252, 0x4, R82 ;  /* 0x00000004fc207825 */ /* 0x020fc600078e0252 */
[----:B------:R-:W5:Y:S01]  /*20bd0*/  LDL.LU.64 R162, [R1+0x6a0] ;  /* 0x0006a00001a27983 */ /* 0x000f620000300a00 */
[----:B------:R-:W-:-:S03]  /*20be0*/  IMAD.WIDE R30, R252, 0x4, R98 ;  /* 0x00000004fc1e7825 */ /* 0x000fc600078e0262 */
[----:B------:R1:W-:Y:S01]  /*20bf0*/  STL.64 [R1+0x3018], R34 ;  /* 0x0030182201007387 */ /* 0x0003e20000100a00 */
[----:B----4-:R-:W-:-:S03]  /*20c00*/  IMAD.WIDE R28, R252, 0x4, R114 ;  /* 0x00000004fc1c7825 */ /* 0x010fc600078e0272 */
[----:B------:R-:W4:Y:S04]  /*20c10*/  LDL.LU.64 R98, [R1+0x698] ;  /* 0x0006980001627983 */ /* 0x000f280000300a00 */
[----:B------:R1:W-:Y:S04]  /*20c20*/  LDGSTS.E [R0+0x36400], desc[UR32][R16.64], !P5 ;  /* 0x3640000010007fae */ /* 0x0003e8000e921860 */
[----:B------:R2:W-:Y:S04]  /*20c30*/  STL.64 [R1+0x3020], R32 ;  /* 0x0030202001007387 */ /* 0x0005e80000100a00 */
[----:B------:R5:W-:Y:S01]  /*20c40*/  STL.64 [R1+0x3028], R30 ;  /* 0x0030281e01007387 */ /* 0x000be20000100a00 */
[----:B-1----:R-:W-:-:S03]  /*20c50*/  IMAD.WIDE R16, R252, 0x4, R194 ;  /* 0x00000004fc107825 */ /* 0x002fc600078e02c2 */
[----:B------:R1:W-:Y:S04]  /*20c60*/  LDGSTS.E [R0+0x36500], desc[UR32][R14.64], !P5 ;  /* 0x365000000e007fae */ /* 0x0003e8000e921860 */
[----:B------:R-:W4:Y:S04]  /*20c70*/  LDL.LU.64 R114, [R1+0x690] ;  /* 0x0006900001727983 */ /* 0x000f280000300a00 */
[----:B------:R4:W-:Y:S04]  /*20c80*/  STL.64 [R1+0x3030], R28 ;  /* 0x0030301c01007387 */ /* 0x0009e80000100a00 */
[----:B------:R-:W4:Y:S01]  /*20c90*/  LDL.LU.64 R194, [R1+0x688] ;  /* 0x0006880001c27983 */ /* 0x000f220000300a00 */
[----:B-1----:R-:W-:-:S03]  /*20ca0*/  IMAD.WIDE R14, R252, 0x4, R178 ;  /* 0x00000004fc0e7825 */ /* 0x002fc600078e02b2 */
[----:B------:R-:W-:Y:S04]  /*20cb0*/  LDGSTS.E [R0+0x36600], desc[UR32][R12.64], !P5 ;  /* 0x366000000c007fae */ /* 0x000fe8000e921860 */
[----:B------:R1:W-:Y:S04]  /*20cc0*/  STL.64 [R1+0x3038], R16 ;  /* 0x0030381001007387 */ /* 0x0003e80000100a00 */
[----:B------:R3:W-:Y:S04]  /*20cd0*/  LDGSTS.E [R0+0x36700], desc[UR32][R10.64], !P5 ;  /* 0x367000000a007fae */ /* 0x0007e8000e921860 */
[----:B------:R-:W4:Y:S04]  /*20ce0*/  LDL.LU.64 R178, [R1+0x680] ;  /* 0x0006800001b27983 */ /* 0x000f280000300a00 */
[----:B------:R1:W-:Y:S01]  /*20cf0*/  STL.64 [R1+0x3040], R14 ;  /* 0x0030400e01007387 */ /* 0x0003e20000100a00 */
[----:B---3--:R-:W-:-:S03]  /*20d00*/  IMAD.WIDE R10, R252, 0x4, R226 ;  /* 0x00000004fc0a7825 */ /* 0x008fc600078e02e2 */
[----:B------:R-:W3:Y:S01]  /*20d10*/  LDL.LU.64 R226, [R1+0x678] ;  /* 0x0006780001e27983 */ /* 0x000ee20000300a00 */
[----:B------:R-:W-:Y:S02]  /*20d20*/  VIADD R20, R234, 0xffffff8f ;  /* 0xffffff8fea147836 */ /* 0x000fe40000000000 */
[----:B--2---:R-:W-:Y:S01]  /*20d30*/  IMAD.WIDE R12, R252, 0x4, R210 ;  /* 0x00000004fc0c7825 */ /* 0x004fe200078e02d2 */
[----:B------:R-:W2:Y:S02]  /*20d40*/  LDC R234, c[0x0][0x230] ;  /* 0x00008c00ffea7b82 */ /* 0x000ea40000000800 */
[----:B------:R-:W-:Y:S02]  /*20d50*/  ISETP.GE.U32.AND P3, PT, R20, 0x7fffff50, PT ;  /* 0x7fffff501400780c */ /* 0x000fe40003f66070 */
[----:B------:R-:W-:Y:S04]  /*20d60*/  STL.64 [R1+0x3048], R12 ;  /* 0x0030480c01007387 */ /* 0x000fe80000100a00 */
[----:B------:R3:W-:Y:S04]  /*20d70*/  STL.64 [R1+0x3050], R10 ;  /* 0x0030500a01007387 */ /* 0x0007e80000100a00 */
[----:B------:R-:W2:Y:S04]  /*20d80*/  LDL.LU.64 R50, [R1+0x5f0] ;  /* 0x0005f00001327983 */ /* 0x000ea80000300a00 */
[----:B------:R1:W-:Y:S04]  /*20d90*/  LDGSTS.E [R0+0x38000], desc[UR32][R34.64], !P3 ;  /* 0x3800000022007fae */ /* 0x0003e8000d921860 */
[----:B------:R5:W-:Y:S04]  /*20da0*/  LDGSTS.E [R0+0x38100], desc[UR32][R32.64], !P3 ;  /* 0x3810000020007fae */ /* 0x000be8000d921860 */
[----:B------:R-:W2:Y:S01]  /*20db0*/  LDL.LU.64 R210, [R1+0x5e8] ;  /* 0x0005e80001d27983 */ /* 0x000ea20000300a00 */
[----:B-1----:R-:W-:-:S03]  /*20dc0*/  IMAD.WIDE R34, R252, 0x4, R130 ;  /* 0x00000004fc227825 */ /* 0x002fc600078e0282 */
[----:B------:R1:W-:Y:S01]  /*20dd0*/  LDGSTS.E [R0+0x38200], desc[UR32][R30.64], !P3 ;  /* 0x382000001e007fae */ /* 0x0003e2000d921860 */
[----:B-----5:R-:W-:-:S03]  /*20de0*/  IMAD.WIDE R32, R252, 0x4, R146 ;  /* 0x00000004fc207825 */ /* 0x020fc600078e0292 */
[----:B------:R-:W5:Y:S04]  /*20df0*/  LDL.LU.64 R66, [R1+0x5e0] ;  /* 0x0005e00001427983 */ /* 0x000f680000300a00 */
[----:B------:R-:W5:Y:S01]  /*20e00*/  LDL.LU.64 R130, [R1+0x5d8] ;  /* 0x0005d80001827983 */ /* 0x000f620000300a00 */
[----:B-1----:R-:W-:-:S03]  /*20e10*/  IMAD.WIDE R30, R252, 0x4, R162 ;  /* 0x00000004fc1e7825 */ /* 0x002fc600078e02a2 */
[----:B------:R4:W-:Y:S04]  /*20e20*/  LDGSTS.E [R0+0x38300], desc[UR32][R28.64], !P3 ;  /* 0x383000001c007fae */ /* 0x0009e8000d921860 */
[----:B------:R2:W-:Y:S04]  /*20e30*/  STL.64 [R1+0x3058], R34 ;  /* 0x0030582201007387 */ /* 0x0005e80000100a00 */
[----:B------:R1:W-:Y:S04]  /*20e40*/  LDGSTS.E [R0+0x38400], desc[UR32][R16.64], !P3 ;  /* 0x3840000010007fae */ /* 0x0003e8000d921860 */
[----:B------:R-:W5:Y:S01]  /*20e50*/  LDL.LU.64 R146, [R1+0x5d0] ;  /* 0x0005d00001927983 */ /* 0x000f620000300a00 */
[----:B----4-:R-:W-:-:S03]  /*20e60*/  IMAD.WIDE R28, R252, 0x4, R98 ;  /* 0x00000004fc1c7825 */ /* 0x010fc600078e0262 */
[----:B------:R4:W-:Y:S04]  /*20e70*/  LDGSTS.E [R0+0x38500], desc[UR32][R14.64], !P3 ;  /* 0x385000000e007fae */ /* 0x0009e8000d921860 */
[----:B------:R2:W-:Y:S01]  /*20e80*/  STL.64 [R1+0x3060], R32 ;  /* 0x0030602001007387 */ /* 0x0005e20000100a00 */
[----:B-1----:R-:W-:-:S03]  /*20e90*/  IMAD.WIDE R16, R252, 0x4, R114 ;  /* 0x00000004fc107825 */ /* 0x002fc600078e0272 */
[----:B------:R-:W5:Y:S01]  /*20ea0*/  LDL.LU.64 R162, [R1+0x5c8] ;  /* 0x0005c80001a27983 */ /* 0x000f620000300a00 */
[----:B----4-:R-:W-:-:S03]  /*20eb0*/  IMAD.WIDE R14, R252, 0x4, R194 ;  /* 0x00000004fc0e7825 */ /* 0x010fc600078e02c2 */
[----:B------:R5:W-:Y:S04]  /*20ec0*/  STL.64 [R1+0x3068], R30 ;  /* 0x0030681e01007387 */ /* 0x000be80000100a00 */
[----:B------:R-:W4:Y:S04]  /*20ed0*/  LDL.LU.64 R194, [R1+0x5c0] ;  /* 0x0005c00001c27983 */ /* 0x000f280000300a00 */
        /* <DEDUP_REMOVED lines=17> */
[----:B--2---:R-:W-:-:S03]  /*20ff0*/  IMAD.WIDE R34, R252, 0x4, R50 ;  /* 0x00000004fc227825 */ /* 0x004fc600078e0232 */
[----:B------:R5:W-:Y:S01]  /*21000*/  LDGSTS.E [R0+0x3a200], desc[UR32][R30.64], !P2 ;  /* 0x3a2000001e007fae */ /* 0x000be2000d121860 */
[----:B-1----:R-:W-:-:S03]  /*21010*/  IMAD.WIDE R32, R252, 0x4, R210 ;  /* 0x00000004fc207825 */ /* 0x002fc600078e02d2 */
[----:B------:R-:W2:Y:S04]  /*21020*/  LDL.LU.64 R98, [R1+0x520] ;  /* 0x0005200001627983 */ /* 0x000ea80000300a00 */
[----:B------:R1:W-:Y:S01]  /*21030*/  LDGSTS.E [R0+0x3a300], desc[UR32][R28.64], !P2 ;  /* 0x3a3000001c007fae */ /* 0x0003e2000d121860 */
[----:B-----5:R-:W-:-:S03]  /*21040*/  IMAD.WIDE R30, R252, 0x4, R66 ;  /* 0x00000004fc1e7825 */ /* 0x020fc600078e0242 */
[----:B------:R-:W5:Y:S04]  /*21050*/  LDL.LU.64 R114, [R1+0x518] ;  /* 0x0005180001727983 */ /* 0x000f680000300a00 */
[----:B------:R1:W-:Y:S02]  /*21060*/  LDGSTS.E [R0+0x3a400], desc[UR32][R16.64], !P2 ;  /* 0x3a40000010007fae */ /* 0x0003e4000d121860 */
[C---:B-1----:R-:W-:Y:S02]  /*21070*/  IMAD.WIDE R28, R252.reuse, 0x4, R130 ;  /* 0x00000004fc1c7825 */ /* 0x042fe400078e0282 */
[----:B------:R-:W5:Y:S04]  /*21080*/  LDL.LU.64 R210, [R1+0x510] ;  /* 0x0005100001d27983 */ /* 0x000f680000300a00 */
[----:B------:R1:W-:Y:S01]  /*21090*/  STL.64 [R1+0x30d8], R34 ;  /* 0x0030d82201007387 */ /* 0x0003e20000100a00 */
[----:B------:R-:W-:-:S03]  /*210a0*/  IMAD.WIDE R16, R252, 0x4, R146 ;  /* 0x00000004fc107825 */ /* 0x000fc600078e0292 */
[----:B------:R1:W-:Y:S04]  /*210b0*/  LDGSTS.E [R0+0x3a500], desc[UR32][R14.64], !P2 ;  /* 0x3a5000000e007fae */ /* 0x0003e8000d121860 */
[----:B------:R3:W-:Y:S04]  /*210c0*/  STL.64 [R1+0x34f8], R32 ;  /* 0x0034f82001007387 */ /* 0x0007e80000100a00 */
[----:B------:R2:W-:Y:S01]  /*210d0*/  STL.64 [R1+0x34f0], R30 ;  /* 0x0034f01e01007387 */ /* 0x0005e20000100a00 */
[----:B-1----:R-:W-:-:S03]  /*210e0*/  IMAD.WIDE R14, R252, 0x4, R162 ;  /* 0x00000004fc0e7825 */ /* 0x002fc600078e02a2 */
[----:B------:R4:W-:Y:S04]  /*210f0*/  LDGSTS.E [R0+0x3a600], desc[UR32][R12.64], !P2 ;  /* 0x3a6000000c007fae */ /* 0x0009e8000d121860 */
[----:B------:R-:W5:Y:S04]  /*21100*/  LDL.LU.64 R162, [R1+0x508] ;  /* 0x0005080001a27983 */ /* 0x000f680000300a00 */
[----:B------:R5:W-:Y:S01]  /*21110*/  STL.64 [R1+0x34e8], R28 ;  /* 0x0034e81c01007387 */ /* 0x000be20000100a00 */
[----:B----4-:R-:W-:-:S03]  /*21120*/  IMAD.WIDE R12, R252, 0x4, R194 ;  /* 0x00000004fc0c7825 */ /* 0x010fc600078e02c2 */
[----:B------:R1:W-:Y:S04]  /*21130*/  STL.64 [R1+0x34e0], R16 ;  /* 0x0034e01001007387 */ /* 0x0003e80000100a00 */
[----:B------:R3:W-:Y:S04]  /*21140*/  LDGSTS.E [R0+0x3a700], desc[UR32][R10.64], !P2 ;  /* 0x3a7000000a007fae */ /* 0x0007e8000d121860 */
[----:B------:R-:W4:Y:S04]  /*21150*/  LDL.LU.64 R194, [R1+0x500] ;  /* 0x0005000001c27983 */ /* 0x000f280000300a00 */
[----:B------:R1:W-:Y:S01]  /*21160*/  STL.64 [R1+0x34d8], R14 ;  /* 0x0034d80e01007387 */ /* 0x0003e20000100a00 */
[----:B---3--:R-:W-:-:S03]  /*21170*/  IMAD.WIDE R10, R252, 0x4, R226 ;  /* 0x00000004fc0a7825 */ /* 0x008fc600078e02e2 */
[----:B------:R-:W3:Y:S01]  /*21180*/  LDL.LU.64 R226, [R1+0x4f8] ;  /* 0x0004f80001e27983 */ /* 0x000ee20000300a00 */
[----:B------:R-:W-:-:S03]  /*21190*/  VIADD R20, R235, 0xffffff87 ;  /* 0xffffff87eb147836 */ /* 0x000fc60000000000 */
[----:B------:R-:W-:Y:S01]  /*211a0*/  STL.64 [R1+0x34d0], R12 ;  /* 0x0034d00c01007387 */ /* 0x000fe20000100a00 */
[----:B------:R-:W4:Y:S01]  /*211b0*/  LDC R235, c[0x0][0x230] ;  /* 0x00008c00ffeb7b82 */ /* 0x000f220000000800 */
[----:B------:R-:W-:Y:S02]  /*211c0*/  ISETP.GE.U32.AND P1, PT, R20, 0x7fffff48, PT ;  /* 0x7fffff481400780c */ /* 0x000fe40003f26070 */
[----:B------:R3:W-:Y:S04]  /*211d0*/  STL.64 [R1+0x34c8], R10 ;  /* 0x0034c80a01007387 */ /* 0x0007e80000100a00 */
[----:B------:R-:W4:Y:S04]  /*211e0*/  LDL.LU.64 R130, [R1+0x1270] ;  /* 0x0012700001827983 */ /* 0x000f280000300a00 */
[----:B------:R-:W4:Y:S04]  /*211f0*/  LDL.LU.64 R146, [R1+0x1268] ;  /* 0x0012680001927983 */ /* 0x000f280000300a00 */
[----:B------:R1:W-:Y:S04]  /*21200*/  LDGSTS.E [R0+0x3c000], desc[UR32][R34.64], !P1 ;  /* 0x3c00000022007fae */ /* 0x0003e8000c921860 */
[----:B------:R2:W-:Y:S04]  /*21210*/  LDGSTS.E [R0+0x3c100], desc[UR32][R32.64], !P1 ;  /* 0x3c10000020007fae */ /* 0x0005e8000c921860 */
[----:B------:R2:W-:Y:S01]  /*21220*/  LDGSTS.E [R0+0x3c200], desc[UR32][R30.64], !P1 ;  /* 0x3c2000001e007fae */ /* 0x0005e2000c921860 */
[----:B-1----:R-:W-:-:S03]  /*21230*/  IMAD.WIDE R34, R252, 0x4, R178 ;  /* 0x00000004fc227825 */ /* 0x002fc600078e02b2 */
[----:B------:R5:W-:Y:S01]  /*21240*/  LDGSTS.E [R0+0x3c300], desc[UR32][R28.64], !P1 ;  /* 0x3c3000001c007fae */ /* 0x000be2000c921860 */
[----:B--2---:R-:W-:-:S03]  /*21250*/  IMAD.WIDE R32, R252, 0x4, R82 ;  /* 0x00000004fc207825 */ /* 0x004fc600078e0252 */
[----:B------:R-:W2:Y:S01]  /*21260*/  LDL.LU.64 R178, [R1+0x1260] ;  /* 0x0012600001b27983 */ /* 0x000ea20000300a00 */
[----:B------:R-:W-:-:S03]  /*21270*/  IMAD.WIDE R30, R252, 0x4, R98 ;  /* 0x00000004fc1e7825 */ /* 0x000fc600078e0262 */
[----:B------:R1:W-:Y:S01]  /*21280*/  STL.64 [R1+0x3538], R34 ;  /* 0x0035382201007387 */ /* 0x0003e20000100a00 */
[----:B-----5:R-:W-:-:S03]  /*21290*/  IMAD.WIDE R28, R252, 0x4, R114 ;  /* 0x00000004fc1c7825 */ /* 0x020fc600078e0272 */
[----:B------:R-:W5:Y:S04]  /*212a0*/  LDL.LU.64 R98, [R1+0x1258] ;  /* 0x0012580001627983 */ /* 0x000f680000300a00 */
[----:B------:R1:W-:Y:S04]  /*212b0*/  LDGSTS.E [R0+0x3c400], desc[UR32][R16.64], !P1 ;  /* 0x3c40000010007fae */ /* 0x0003e8000c921860 */
[----:B------:R4:W-:Y:S04]  /*212c0*/  STL.64 [R1+0x3530], R32 ;  /* 0x0035302001007387 */ /* 0x0009e80000100a00 */
[----:B------:R2:W-:Y:S01]  /*212d0*/  STL.64 [R1+0x3528], R30 ;  /* 0x0035281e01007387 */ /* 0x0005e20000100a00 */
[----:B-1----:R-:W-:-:S03]  /*212e0*/  IMAD.WIDE R16, R252, 0x4, R210 ;  /* 0x00000004fc107825 */ /* 0x002fc600078e02d2 */
[----:B------:R1:W-:Y:S04]  /*212f0*/  LDGSTS.E [R0+0x3c500], desc[UR32][R14.64], !P1 ;  /* 0x3c5000000e007fae */ /* 0x0003e8000c921860 */
[----:B------:R-:W5:Y:S04]  /*21300*/  LDL.LU.64 R114, [R1+0x1250] ;  /* 0x0012500001727983 */ /* 0x000f680000300a00 */
[----:B------:R5:W-:Y:S04]  /*21310*/  STL.64 [R1+0x3520], R28 ;  /* 0x0035201c01007387 */ /* 0x000be80000100a00 */
[----:B------:R-:W5:Y:S01]  /*21320*/  LDL.LU.64 R210, [R1+0x1248] ;  /* 0x0012480001d27983 */ /* 0x000f620000300a00 */
[----:B-1----:R-:W-:-:S03]  /*21330*/  IMAD.WIDE R14, R252, 0x4, R162 ;  /* 0x00000004fc0e7825 */ /* 0x002fc600078e02a2 */
[----:B------:R-:W-:Y:S04]  /*21340*/  LDGSTS.E [R0+0x3c600], desc[UR32][R12.64], !P1 ;  /* 0x3c6000000c007fae */ /* 0x000fe8000c921860 */
[----:B------:R1:W-:Y:S04]  /*21350*/  STL.64 [R1+0x3518], R16 ;  /* 0x0035181001007387 */ /* 0x0003e80000100a00 */
[----:B------:R3:W-:Y:S04]  /*21360*/  LDGSTS.E [R0+0x3c700], desc[UR32][R10.64], !P1 ;  /* 0x3c7000000a007fae */ /* 0x0007e8000c921860 */
[----:B------:R-:W5:Y:S04]  /*21370*/  LDL.LU.64 R162, [R1+0x1240] ;  /* 0x0012400001a27983 */ /* 0x000f680000300a00 */
[----:B------:R1:W-:Y:S01]  /*21380*/  STL.64 [R1+0x3510], R14 ;  /* 0x0035100e01007387 */ /* 0x0003e20000100a00 */
[----:B---3--:R-:W-:-:S03]  /*21390*/  IMAD.WIDE R10, R252, 0x4, R226 ;  /* 0x00000004fc0a7825 */ /* 0x008fc600078e02e2 */
[----:B------:R-:W3:Y:S01]  /*213a0*/  LDL.LU.64 R226, [R1+0x1238] ;  /* 0x0012380001e27983 */ /* 0x000ee20000300a00 */
[----:B------:R-:W-:Y:S02]  /*213b0*/  VIADD R20, R234, 0xffffff83 ;  /* 0xffffff83ea147836 */ /* 0x000fe40000000000 */
[----:B----4-:R-:W-:Y:S01]  /*213c0*/  IMAD.WIDE R12, R252, 0x4, R194 ;  /* 0x00000004fc0c7825 */ /* 0x010fe200078e02c2 */
[----:B------:R-:W4:Y:S02]  /*213d0*/  LDC R234, c[0x0][0x230] ;  /* 0x00008c00ffea7b82 */ /* 0x000f240000000800 */
[----:B------:R-:W-:Y:S02]  /*213e0*/  ISETP.GE.U32.AND P0, PT, R20, 0x7fffff44, PT ;  /* 0x7fffff441400780c */ /* 0x000fe40003f06070 */
[----:B------:R-:W-:Y:S04]  /*213f0*/  STL.64 [R1+0x3508], R12 ;  /* 0x0035080c01007387 */ /* 0x000fe80000100a00 */
[----:B------:R3:W-:Y:S04]  /*21400*/  STL.64 [R1+0x3500], R10 ;  /* 0x0035000a01007387 */ /* 0x0007e80000100a00 */
[----:B------:R-:W4:Y:S04]  /*21410*/  LDL.LU.64 R50, [R1+0x1170] ;  /* 0x0011700001327983 */ /* 0x000f280000300a00 */
[----:B------:R1:W-:Y:S04]  /*21420*/  LDGSTS.E [R0+0x3e000], desc[UR32][R34.64], !P0 ;  /* 0x3e00000022007fae */ /* 0x0003e8000c121860 */
[----:B------:R2:W-:Y:S04]  /*21430*/  LDGSTS.E [R0+0x3e100], desc[UR32][R32.64], !P0 ;  /* 0x3e10000020007fae */ /* 0x0005e8000c121860 */
[----:B------:R-:W4:Y:S01]  /*21440*/  LDL.LU.64 R194, [R1+0x1168] ;  /* 0x0011680001c27983 */ /* 0x000f220000300a00 */
[----:B-1----:R-:W-:-:S03]  /*21450*/  IMAD.WIDE R34, R252, 0x4, R130 ;  /* 0x00000004fc227825 */ /* 0x002fc600078e0282 */
[----:B------:R1:W-:Y:S01]  /*21460*/  LDGSTS.E [R0+0x3e200], desc[UR32][R30.64], !P0 ;  /* 0x3e2000001e007fae */ /* 0x0003e2000c121860 */
[----:B--2---:R-:W-:-:S03]  /*21470*/  IMAD.WIDE R32, R252, 0x4, R146 ;  /* 0x00000004fc207825 */ /* 0x004fc600078e0292 */
[----:B------:R-:W2:Y:S04]  /*21480*/  LDL.LU.64 R66, [R1+0x1160] ;  /* 0x0011600001427983 */ /* 0x000ea80000300a00 */
[----:B------:R-:W2:Y:S01]  /*21490*/  LDL.LU.64 R130, [R1+0x1158] ;  /* 0x0011580001827983 */ /* 0x000ea20000300a00 */
[----:B-1----:R-:W-:-:S03]  /*214a0*/  IMAD.WIDE R30, R252, 0x4, R178 ;  /* 0x00000004fc1e7825 */ /* 0x002fc600078e02b2 */
[----:B------:R5:W-:Y:S04]  /*214b0*/  LDGSTS.E [R0+0x3e300], desc[UR32][R28.64], !P0 ;  /* 0x3e3000001c007fae */ /* 0x000be8000c121860 */
[----:B------:R4:W-:Y:S04]  /*214c0*/  STL.64 [R1+0x1560], R34 ;  /* 0x0015602201007387 */ /* 0x0009e80000100a00 */
[----:B------:R1:W-:Y:S04]  /*214d0*/  LDGSTS.E [R0+0x3e400], desc[UR32][R16.64], !P0 ;  /* 0x3e40000010007fae */ /* 0x0003e8000c121860 */
[----:B------:R-:W2:Y:S01]  /*214e0*/  LDL.LU.64 R146, [R1+0x1150] ;  /* 0x0011500001927983 */ /* 0x000ea20000300a00 */
[----:B-----5:R-:W-:-:S03]  /*214f0*/  IMAD.WIDE R28, R252, 0x4, R98 ;  /* 0x00000004fc1c7825 */ /* 0x020fc600078e0262 */
[----:B------:R5:W-:Y:S04]  /*21500*/  LDGSTS.E [R0+0x3e500], desc[UR32][R14.64], !P0 ;  /* 0x3e5000000e007fae */ /* 0x000be8000c121860 */
[----:B------:R4:W-:Y:S01]  /*21510*/  STL.64 [R1+0x1570], R32 ;  /* 0x0015702001007387 */ /* 0x0009e20000100a00 */
[----:B-1----:R-:W-:-:S03]  /*21520*/  IMAD.WIDE R16, R252, 0x4, R114 ;  /* 0x00000004fc107825 */ /* 0x002fc600078e0272 */
[----:B------:R-:W2:Y:S01]  /*21530*/  LDL.LU.64 R178, [R1+0x1148] ;  /* 0x0011480001b27983 */ /* 0x000ea20000300a00 */
[----:B-----5:R-:W-:-:S03]  /*21540*/  IMAD.WIDE R14, R252, 0x4, R210 ;  /* 0x00000004fc0e7825 */ /* 0x020fc600078e02d2 */
[----:B------:R2:W-:Y:S04]  /*21550*/  STL.64 [R1+0x1590], R30 ;  /* 0x0015901e01007387 */ /* 0x0005e80000100a00 */
[----:B------:R-:W5:Y:S04]  /*21560*/  LDL.LU.64 R210, [R1+0x1140] ;  /* 0x0011400001d27983 */ /* 0x000f680000300a00 */
        /* <DEDUP_REMOVED lines=17> */
[----:B----4-:R-:W-:-:S03]  /*21680*/  IMAD.WIDE R34, R252, 0x4, R50 ;  /* 0x00000004fc227825 */ /* 0x010fc600078e0232 */
[----:B------:R2:W-:Y:S01]  /*21690*/  LDGSTS.E [R2+0x20a00], desc[UR32][R30.64], !P6 ;  /* 0x20a000001e027fae */ /* 0x0005e2000f121860 */
[----:B-1----:R-:W-:-:S03]  /*216a0*/  IMAD.WIDE R32, R252, 0x4, R194 ;  /* 0x00000004fc207825 */ /* 0x002fc600078e02c2 */
[----:B------:R-:W4:Y:S04]  /*216b0*/  LDL.LU.64 R98, [R1+0x1060] ;  /* 0x0010600001627983 */ /* 0x000f280000300a00 */
[----:B------:R1:W-:Y:S01]  /*216c0*/  LDGSTS.E [R2+0x20b00], desc[UR32][R28.64], !P6 ;  /* 0x20b000001c027fae */ /* 0x0003e2000f121860 */
[----:B--2---:R-:W-:-:S03]  /*216d0*/  IMAD.WIDE R30, R252, 0x4, R66 ;  /* 0x00000004fc1e7825 */ /* 0x004fc600078e0242 */
[----:B------:R-:W2:Y:S04]  /*216e0*/  LDL.LU.64 R114, [R1+0x1058] ;  /* 0x0010580001727983 */ /* 0x000ea80000300a00 */
[----:B------:R1:W-:Y:S02]  /*216f0*/  LDGSTS.E [R2+0x20c00], desc[UR32][R16.64], !P6 ;  /* 0x20c0000010027fae */ /* 0x0003e4000f121860 */
[C---:B-1----:R-:W-:Y:S02]  /*21700*/  IMAD.WIDE R28, R252.reuse, 0x4, R130 ;  /* 0x00000004fc1c7825 */ /* 0x042fe400078e0282 */
[----:B------:R-:W2:Y:S04]  /*21710*/  LDL.LU.64 R194, [R1+0x1050] ;  /* 0x0010500001c27983 */ /* 0x000ea80000300a00 */
[----:B------:R1:W-:Y:S01]  /*21720*/  STL.64 [R1+0x1628], R34 ;  /* 0x0016282201007387 */ /* 0x0003e20000100a00 */
[----:B------:R-:W-:-:S03]  /*21730*/  IMAD.WIDE R16, R252, 0x4, R146 ;  /* 0x00000004fc107825 */ /* 0x000fc600078e0292 */
[----:B------:R1:W-:Y:S04]  /*21740*/  LDGSTS.E [R2+0x20d00], desc[UR32][R14.64], !P6 ;  /* 0x20d000000e027fae */ /* 0x0003e8000f121860 */
[----:B------:R3:W-:Y:S04]  /*21750*/  STL.64 [R1+0x1640], R32 ;  /* 0x0016402001007387 */ /* 0x0007e80000100a00 */
[----:B------:R4:W-:Y:S01]  /*21760*/  STL.64 [R1+0x1658], R30 ;  /* 0x0016581e01007387 */ /* 0x0009e20000100a00 */
[----:B-1----:R-:W-:-:S03]  /*21770*/  IMAD.WIDE R14, R252, 0x4, R178 ;  /* 0x00000004fc0e7825 */ /* 0x002fc600078e02b2 */
[----:B------:R5:W-:Y:S04]  /*21780*/  LDGSTS.E [R2+0x20e00], desc[UR32][R12.64], !P6 ;  /* 0x20e000000c027fae */ /* 0x000be8000f121860 */
[----:B------:R-:W2:Y:S04]  /*21790*/  LDL.LU.64 R178, [R1+0x1048] ;  /* 0x0010480001b27983 */ /* 0x000ea80000300a00 */
[----:B------:R2:W-:Y:S01]  /*217a0*/  STL.64 [R1+0x1710], R28 ;  /* 0x0017101c01007387 */ /* 0x0005e20000100a00 */
[----:B-----5:R-:W-:-:S03]  /*217b0*/  IMAD.WIDE R12, R252, 0x4, R210 ;  /* 0x00000004fc0c7825 */ /* 0x020fc600078e02d2 */
[----:B------:R1:W-:Y:S04]  /*217c0*/  STL.64 [R1+0x1728], R16 ;  /* 0x0017281001007387 */ /* 0x0003e80000100a00 */
[----:B------:R3:W-:Y:S04]  /*217d0*/  LDGSTS.E [R2+0x20f00], desc[UR32][R10.64], !P6 ;  /* 0x20f000000a027fae */ /* 0x0007e8000f121860 */
[----:B------:R-:W5:Y:S04]  /*217e0*/  LDL.LU.64 R210, [R1+0x1040] ;  /* 0x0010400001d27983 */ /* 0x000f680000300a00 */
[----:B------:R1:W-:Y:S01]  /*217f0*/  STL.64 [R1+0x1740], R14 ;  /* 0x0017400e01007387 */ /* 0x0003e20000100a00 */
[----:B---3--:R-:W-:-:S03]  /*21800*/  IMAD.WIDE R10, R252, 0x4, R226 ;  /* 0x00000004fc0a7825 */ /* 0x008fc600078e02e2 */
[----:B------:R-:W3:Y:S01]  /*21810*/  LDL.LU.64 R226, [R1+0x1038] ;  /* 0x0010380001e27983 */ /* 0x000ee20000300a00 */
[----:B------:R-:W-:-:S03]  /*21820*/  VIADD R20, R235, 0xffffffba ;  /* 0xffffffbaeb147836 */ /* 0x000fc60000000000 */
[----:B------:R-:W-:Y:S01]  /*21830*/  STL.64 [R1+0x1758], R12 ;  /* 0x0017580c01007387 */ /* 0x000fe20000100a00 */
[----:B------:R-:W5:Y:S01]  /*21840*/  LDC R235, c[0x0][0x230] ;  /* 0x00008c00ffeb7b82 */ /* 0x000f620000000800 */
[----:B------:R-:W-:Y:S02]  /*21850*/  ISETP.GE.U32.AND P5, PT, R20, 0x7fffff7b, PT ;  /* 0x7fffff7b1400780c */ /* 0x000fe40003fa6070 */
[----:B------:R3:W-:Y:S04]  /*21860*/  STL.64 [R1+0x1770], R10 ;  /* 0x0017700a01007387 */ /* 0x0007e80000100a00 */
[----:B------:R-:W5:Y:S04]  /*21870*/  LDL.LU.64 R130, [R1+0xf70] ;  /* 0x000f700001827983 */ /* 0x000f680000300a00 */
[----:B------:R-:W5:Y:S04]  /*21880*/  LDL.LU.64 R146, [R1+0xf68] ;  /* 0x000f680001927983 */ /* 0x000f680000300a00 */
[----:B------:R1:W-:Y:S04]  /*21890*/  LDGSTS.E [R2+0x22800], desc[UR32][R34.64], !P5 ;  /* 0x2280000022027fae */ /* 0x0003e8000e921860 */
[----:B------:R4:W-:Y:S04]  /*218a0*/  LDGSTS.E [R2+0x22900], desc[UR32][R32.64], !P5 ;  /* 0x2290000020027fae */ /* 0x0009e8000e921860 */
[----:B------:R4:W-:Y:S01]  /*218b0*/  LDGSTS.E [R2+0x22a00], desc[UR32][R30.64], !P5 ;  /* 0x22a000001e027fae */ /* 0x0009e2000e921860 */
[----:B-1----:R-:W-:-:S03]  /*218c0*/  IMAD.WIDE R34, R252, 0x4, R162 ;  /* 0x00000004fc227825 */ /* 0x002fc600078e02a2 */
[----:B------:R2:W-:Y:S01]  /*218d0*/  LDGSTS.E [R2+0x22b00], desc[UR32][R28.64], !P5 ;  /* 0x22b000001c027fae */ /* 0x0005e2000e921860 */
[----:B----4-:R-:W-:-:S03]  /*218e0*/  IMAD.WIDE R32, R252, 0x4, R82 ;  /* 0x00000004fc207825 */ /* 0x010fc600078e0252 */
[----:B------:R-:W4:Y:S01]  /*218f0*/  LDL.LU.64 R162, [R1+0xf60] ;  /* 0x000f600001a27983 */ /* 0x000f220000300a00 */
[----:B------:R-:W-:-:S03]  /*21900*/  IMAD.WIDE R30, R252, 0x4, R98 ;  /* 0x00000004fc1e7825 */ /* 0x000fc600078e0262 */
[----:B------:R1:W-:Y:S01]  /*21910*/  STL.64 [R1+0x1788], R34 ;  /* 0x0017882201007387 */ /* 0x0003e20000100a00 */
[----:B--2---:R-:W-:-:S03]  /*21920*/  IMAD.WIDE R28, R252, 0x4, R114 ;  /* 0x00000004fc1c7825 */ /* 0x004fc600078e0272 */
[----:B------:R-:W2:Y:S04]  /*21930*/  LDL.LU.64 R98, [R1+0xf58] ;  /* 0x000f580001627983 */ /* 0x000ea80000300a00 */
[----:B------:R1:W-:Y:S04]  /*21940*/  LDGSTS.E [R2+0x22c00], desc[UR32][R16.64], !P5 ;  /* 0x22c0000010027fae */ /* 0x0003e8000e921860 */
[----:B------:R5:W-:Y:S04]  /*21950*/  STL.64 [R1+0x17a0], R32 ;  /* 0x0017a02001007387 */ /* 0x000be80000100a00 */
[----:B------:R4:W-:Y:S01]  /*21960*/  STL.64 [R1+0x17b8], R30 ;  /* 0x0017b81e01007387 */ /* 0x0009e20000100a00 */
[----:B-1----:R-:W-:-:S03]  /*21970*/  IMAD.WIDE R16, R252, 0x4, R194 ;  /* 0x00000004fc107825 */ /* 0x002fc600078e02c2 */
[----:B------:R1:W-:Y:S04]  /*21980*/  LDGSTS.E [R2+0x22d00], desc[UR32][R14.64], !P5 ;  /* 0x22d000000e027fae */ /* 0x0003e8000e921860 */
[----:B------:R-:W2:Y:S04]  /*21990*/  LDL.LU.64 R114, [R1+0xf50] ;  /* 0x000f500001727983 */ /* 0x000ea80000300a00 */
[----:B------:R2:W-:Y:S04]  /*219a0*/  STL.64 [R1+0x17d0], R28 ;  /* 0x0017d01c01007387 */ /* 0x0005e80000100a00 */
[----:B------:R-:W2:Y:S01]  /*219b0*/  LDL.LU.64 R194, [R1+0xf48] ;  /* 0x000f480001c27983 */ /* 0x000ea20000300a00 */
[----:B-1----:R-:W-:-:S03]  /*219c0*/  IMAD.WIDE R14, R252, 0x4, R178 ;  /* 0x00000004fc0e7825 */ /* 0x002fc600078e02b2 */
[----:B------:R-:W-:Y:S04]  /*219d0*/  LDGSTS.E [R2+0x22e00], desc[UR32][R12.64], !P5 ;  /* 0x22e000000c027fae */ /* 0x000fe8000e921860 */
[----:B------:R1:W-:Y:S04]  /*219e0*/  STL.64 [R1+0x17e8], R16 ;  /* 0x0017e81001007387 */ /* 0x0003e80000100a00 */
[----:B------:R3:W-:Y:S04]  /*219f0*/  LDGSTS.E [R2+0x22f00], desc[UR32][R10.64], !P5 ;  /* 0x22f000000a027fae */ /* 0x0007e8000e921860 */
        /* <DEDUP_REMOVED lines=676> */
[----:B------:R-:W3:Y:S04]  /*24440*/  LDL.LU.64 R82, [R1+0xb28] ;  /* 0x000b280001527983 */ /* 0x000ee80000300a00 */
[----:B------:R-:W3:Y:S04]  /*24450*/  LDL.LU.64 R98, [R1+0xb20] ;  /* 0x000b200001627983 */ /* 0x000ee80000300a00 */
[----:B------:R5:W-:Y:S04]  /*24460*/  LDGSTS.E [R3+0x2b000], desc[UR32][R34.64], !P2 ;  /* 0x2b00000022037fae */ /* 0x000be8000d121860 */
[----:B------:R1:W-:Y:S04]  /*24470*/  LDGSTS.E [R3+0x2b100], desc[UR32][R32.64], !P2 ;  /* 0x2b10000020037fae */ /* 0x0003e8000d121860 */
[----:B------:R-:W3:Y:S01]  /*24480*/  LDL.LU.64 R114, [R1+0xb18] ;  /* 0x000b180001727983 */ /* 0x000ee20000300a00 */
[----:B-----5:R-:W-:-:S03]  /*24490*/  IMAD.WIDE R34, R252, 0x4, R50 ;  /* 0x00000004fc227825 */ /* 0x020fc600078e0232 */
[----:B------:R4:W-:Y:S01]  /*244a0*/  LDGSTS.E [R3+0x2b200], desc[UR32][R30.64], !P2 ;  /* 0x2b2000001e037fae */ /* 0x0009e2000d121860 */
[----:B-1----:R-:W-:-:S03]  /*244b0*/  IMAD.WIDE R32, R252, 0x4, R210 ;  /* 0x00000004fc207825 */ /* 0x002fc600078e02d2 */
[----:B------:R1:W-:Y:S04]  /*244c0*/  LDGSTS.E [R3+0x2b300], desc[UR32][R28.64], !P2 ;  /* 0x2b3000001c037fae */ /* 0x0003e8000d121860 */
[----:B------:R5:W-:Y:S01]  /*244d0*/  LDGSTS.E [R3+0x2b400], desc[UR32][R16.64], !P2 ;  /* 0x2b40000010037fae */ /* 0x000be2000d121860 */
[----:B----4-:R-:W-:-:S03]  /*244e0*/  IMAD.WIDE R30, R252, 0x4, R66 ;  /* 0x00000004fc1e7825 */ /* 0x010fc600078e0242 */
[----:B------:R-:W4:Y:S01]  /*244f0*/  LDL.LU.64 R210, [R1+0xb10] ;  /* 0x000b100001d27983 */ /* 0x000f220000300a00 */
[----:B-1----:R-:W-:-:S03]  /*24500*/  IMAD.WIDE R28, R252, 0x4, R130 ;  /* 0x00000004fc1c7825 */ /* 0x002fc600078e0282 */
[----:B------:R1:W-:Y:S01]  /*24510*/  STL.64 [R1+0x1990], R34 ;  /* 0x0019902201007387 */ /* 0x0003e20000100a00 */
[----:B-----5:R-:W-:-:S03]  /*24520*/  IMAD.WIDE R16, R252, 0x4, R146 ;  /* 0x00000004fc107825 */ /* 0x020fc600078e0292 */
[----:B------:R5:W-:Y:S04]  /*24530*/  LDGSTS.E [R3+0x2b500], desc[UR32][R14.64], !P2 ;  /* 0x2b5000000e037fae */ /* 0x000be8000d121860 */
[----:B------:R1:W-:Y:S04]  /*24540*/  STL.64 [R1+0x19b0], R32 ;  /* 0x0019b02001007387 */ /* 0x0003e80000100a00 */
[----:B------:R1:W-:Y:S01]  /*24550*/  STL.64 [R1+0x19d0], R30 ;  /* 0x0019d01e01007387 */ /* 0x0003e20000100a00 */
[----:B-----5:R-:W-:-:S03]  /*24560*/  IMAD.WIDE R14, R252, 0x4, R162 ;  /* 0x00000004fc0e7825 */ /* 0x020fc600078e02a2 */
[----:B------:R2:W-:Y:S04]  /*24570*/  LDGSTS.E [R3+0x2b600], desc[UR32][R12.64], !P2 ;  /* 0x2b6000000c037fae */ /* 0x0005e8000d121860 */
[----:B------:R-:W5:Y:S04]  /*24580*/  LDL.LU.64 R162, [R1+0xb08] ;  /* 0x000b080001a27983 */ /* 0x000f680000300a00 */
        /* <DEDUP_REMOVED lines=17> */
[----:B------:R1:W-:Y:S02]  /*246a0*/  LDGSTS.E [R3+0x2d200], desc[UR32][R30.64], !P1 ;  /* 0x2d2000001e037fae */ /* 0x0003e4000c921860 */
[----:B-1----:R-:W-:-:S02]  /*246b0*/  IMAD.WIDE R34, R252, 0x4, R178 ;  /* 0x00000004fc227825 */ /* 0x002fc400078e02b2 */
[----:B------:R1:W-:Y:S02]  /*246c0*/  LDGSTS.E [R3+0x2d300], desc[UR32][R28.64], !P1 ;  /* 0x2d3000001c037fae */ /* 0x0003e4000c921860 */
[C---:B------:R-:W-:Y:S02]  /*246d0*/  IMAD.WIDE R32, R252.reuse, 0x4, R82 ;  /* 0x00000004fc207825 */ /* 0x040fe400078e0252 */
[----:B------:R-:W2:Y:S02]  /*246e0*/  LDL.LU.64 R178, [R1+0xa20] ;  /* 0x000a200001b27983 */ /* 0x000ea40000300a00 */
[C---:B------:R-:W-:Y:S02]  /*246f0*/  IMAD.WIDE R30, R252.reuse, 0x4, R98 ;  /* 0x00000004fc1e7825 */ /* 0x040fe400078e0262 */
[----:B------:R2:W-:Y:S02]  /*24700*/  STL.64 [R1+0x1ad8], R34 ;  /* 0x001ad82201007387 */ /* 0x0005e40000100a00 */
[----:B-1----:R-:W-:-:S02]  /*24710*/  IMAD.WIDE R28, R252, 0x4, R114 ;  /* 0x00000004fc1c7825 */ /* 0x002fc400078e0272 */
[----:B------:R-:W2:Y:S04]  /*24720*/  LDL.LU.64 R98, [R1+0xa18] ;  /* 0x000a180001627983 */ /* 0x000ea80000300a00 */
[----:B------:R1:W-:Y:S04]  /*24730*/  STL.64 [R1+0x1af0], R32 ;  /* 0x001af02001007387 */ /* 0x0003e80000100a00 */
[----:B------:R1:W-:Y:S04]  /*24740*/  STL.64 [R1+0x1b08], R30 ;  /* 0x001b081e01007387 */ /* 0x0003e80000100a00 */
[----:B------:R4:W-:Y:S04]  /*24750*/  LDGSTS.E [R3+0x2d400], desc[UR32][R16.64], !P1 ;  /* 0x2d40000010037fae */ /* 0x0009e8000c921860 */
[----:B------:R-:W2:Y:S04]  /*24760*/  LDL.LU.64 R114, [R1+0xa10] ;  /* 0x000a100001727983 */ /* 0x000ea80000300a00 */
[----:B------:R1:W-:Y:S01]  /*24770*/  STL.64 [R1+0x1b20], R28 ;  /* 0x001b201c01007387 */ /* 0x0003e20000100a00 */
[----:B----4-:R-:W-:-:S03]  /*24780*/  IMAD.WIDE R16, R252, 0x4, R210 ;  /* 0x00000004fc107825 */ /* 0x010fc600078e02d2 */
[----:B------:R5:W-:Y:S04]  /*24790*/  LDGSTS.E [R3+0x2d500], desc[UR32][R14.64], !P1 ;  /* 0x2d5000000e037fae */ /* 0x000be8000c921860 */
[----:B------:R-:W4:Y:S04]  /*247a0*/  LDL.LU.64 R210, [R1+0xa08] ;  /* 0x000a080001d27983 */ /* 0x000f280000300a00 */
[----:B------:R-:W-:Y:S01]  /*247b0*/  LDGSTS.E [R3+0x2d600], desc[UR32][R12.64], !P1 ;  /* 0x2d6000000c037fae */ /* 0x000fe2000c921860 */
[----:B-----5:R-:W-:-:S03]  /*247c0*/  IMAD.WIDE R14, R252, 0x4, R162 ;  /* 0x00000004fc0e7825 */ /* 0x020fc600078e02a2 */
        /* <DEDUP_REMOVED lines=17> */
[----:B------:R-:W2:Y:S01]  /*248e0*/  LDL.LU.64 R66, [R1+0x920] ;  /* 0x0009200001427983 */ /* 0x000ea20000300a00 */
[----:B-----5:R-:W-:-:S03]  /*248f0*/  IMAD.WIDE R32, R252, 0x4, R146 ;  /* 0x00000004fc207825 */ /* 0x020fc600078e0292 */
[----:B------:R1:W-:Y:S04]  /*24900*/  LDGSTS.E [R3+0x2f200], desc[UR32][R30.64], !P0 ;  /* 0x2f2000001e037fae */ /* 0x0003e8000c121860 */
[----:B------:R-:W5:Y:S04]  /*24910*/  LDL.LU.64 R130, [R1+0x918] ;  /* 0x0009180001827983 */ /* 0x000f680000300a00 */
[----:B------:R2:W-:Y:S01]  /*24920*/  STL.64 [R1+0x1bb8], R34 ;  /* 0x001bb82201007387 */ /* 0x0005e20000100a00 */
[----:B-1----:R-:W-:-:S03]  /*24930*/  IMAD.WIDE R30, R252, 0x4, R178 ;  /* 0x00000004fc1e7825 */ /* 0x002fc600078e02b2 */
[----:B------:R-:W5:Y:S04]  /*24940*/  LDL.LU.64 R146, [R1+0x910] ;  /* 0x0009100001927983 */ /* 0x000f680000300a00 */
[----:B------:R1:W-:Y:S04]  /*24950*/  LDGSTS.E [R3+0x2f300], desc[UR32][R28.64], !P0 ;  /* 0x2f3000001c037fae */ /* 0x0003e8000c121860 */
[----:B------:R2:W-:Y:S04]  /*24960*/  STL.64 [R1+0x1bd0], R32 ;  /* 0x001bd02001007387 */ /* 0x0005e80000100a00 */
[----:B------:R1:W-:Y:S04]  /*24970*/  LDGSTS.E [R3+0x2f400], desc[UR32][R16.64], !P0 ;  /* 0x2f40000010037fae */ /* 0x0003e8000c121860 */
[----:B------:R-:W5:Y:S01]  /*24980*/  LDL.LU.64 R178, [R1+0x908] ;  /* 0x0009080001b27983 */ /* 0x000f620000300a00 */
[----:B-1----:R-:W-:-:S03]  /*24990*/  IMAD.WIDE R28, R252, 0x4, R98 ;  /* 0x00000004fc1c7825 */ /* 0x002fc600078e0262 */
[----:B------:R4:W-:Y:S04]  /*249a0*/  LDGSTS.E [R3+0x2f500], desc[UR32][R14.64], !P0 ;  /* 0x2f5000000e037fae */ /* 0x0009e8000c121860 */
[----:B------:R1:W-:Y:S01]  /*249b0*/  STL.64 [R1+0x1be8], R30 ;  /* 0x001be81e01007387 */ /* 0x0003e20000100a00 */
[----:B------:R-:W-:-:S03]  /*249c0*/  IMAD.WIDE R16, R252, 0x4, R114 ;  /* 0x00000004fc107825 */ /* 0x000fc600078e0272 */
[----:B------:R-:W-:Y:S01]  /*249d0*/  LDGSTS.E [R3+0x2f600], desc[UR32][R12.64], !P0 ;  /* 0x2f6000000c037fae */ /* 0x000fe2000c121860 */
[----:B----4-:R-:W-:-:S03]  /*249e0*/  IMAD.WIDE R14, R252, 0x4, R210 ;  /* 0x00000004fc0e7825 */ /* 0x010fc600078e02d2 */
[----:B------:R3:W-:Y:S04]  /*249f0*/  LDGSTS.E [R3+0x2f700], desc[UR32][R10.64], !P0 ;  /* 0x2f7000000a037fae */ /* 0x0007e8000c121860 */
[----:B------:R-:W4:Y:S04]  /*24a00*/  LDL.LU.64 R210, [R1+0x900] ;  /* 0x0009000001d27983 */ /* 0x000f280000300a00 */
[----:B------:R5:W-:Y:S04]  /*24a10*/  STL.64 [R1+0x1c00], R28 ;  /* 0x001c001c01007387 */ /* 0x000be80000100a00 */
        /* <DEDUP_REMOVED lines=13> */
[----:B------:R-:W3:Y:S04]  /*24af0*/  LDL.LU.64 R114, [R1+0x858] ;  /* 0x0008580001727983 */ /* 0x000ee80000300a00 */
[----:B------:R2:W-:Y:S04]  /*24b00*/  LDGSTS.E [R3+0x31000], desc[UR32][R34.64], !P6 ;  /* 0x3100000022037fae */ /* 0x0005e8000f121860 */
[----:B------:R1:W-:Y:S04]  /*24b10*/  LDGSTS.E [R3+0x31100], desc[UR32][R32.64], !P6 ;  /* 0x3110000020037fae */ /* 0x0003e8000f121860 */
[----:B------:R1:W-:Y:S01]  /*24b20*/  LDGSTS.E [R3+0x31200], desc[UR32][R30.64], !P6 ;  /* 0x312000001e037fae */ /* 0x0003e2000f121860 */
[----:B--2---:R-:W-:-:S03]  /*24b30*/  IMAD.WIDE R34, R252, 0x4, R50 ;  /* 0x00000004fc227825 */ /* 0x004fc600078e0232 */
[----:B------:R5:W-:Y:S01]  /*24b40*/  LDGSTS.E [R3+0x31300], desc[UR32][R28.64], !P6 ;  /* 0x313000001c037fae */ /* 0x000be2000f121860 */
[----:B-1----:R-:W-:-:S03]  /*24b50*/  IMAD.WIDE R32, R252, 0x4, R194 ;  /* 0x00000004fc207825 */ /* 0x002fc600078e02c2 */
[----:B------:R1:W-:Y:S01]  /*24b60*/  LDGSTS.E [R3+0x31400], desc[UR32][R16.64], !P6 ;  /* 0x3140000010037fae */ /* 0x0003e2000f121860 */
[----:B------:R-:W-:-:S03]  /*24b70*/  IMAD.WIDE R30, R252, 0x4, R66 ;  /* 0x00000004fc1e7825 */ /* 0x000fc600078e0242 */
[----:B------:R-:W2:Y:S01]  /*24b80*/  LDL.LU.64 R194, [R1+0x850] ;  /* 0x0008500001c27983 */ /* 0x000ea20000300a00 */
[----:B-----5:R-:W-:-:S03]  /*24b90*/  IMAD.WIDE R28, R252, 0x4, R130 ;  /* 0x00000004fc1c7825 */ /* 0x020fc600078e0282 */
[----:B------:R5:W-:Y:S01]  /*24ba0*/  STL.64 [R1+0x1ca8], R34 ;  /* 0x001ca82201007387 */ /* 0x000be20000100a00 */
[----:B-1----:R-:W-:-:S03]  /*24bb0*/  IMAD.WIDE R16, R252, 0x4, R146 ;  /* 0x00000004fc107825 */ /* 0x002fc600078e0292 */
[----:B------:R1:W-:Y:S04]  /*24bc0*/  LDGSTS.E [R3+0x31500], desc[UR32][R14.64], !P6 ;  /* 0x315000000e037fae */ /* 0x0003e8000f121860 */
[----:B------:R5:W-:Y:S04]  /*24bd0*/  STL.64 [R1+0x1cd0], R32 ;  /* 0x001cd02001007387 */ /* 0x000be80000100a00 */
[----:B------:R5:W-:Y:S01]  /*24be0*/  STL.64 [R1+0x1ce8], R30 ;  /* 0x001ce81e01007387 */ /* 0x000be20000100a00 */
[----:B-1----:R-:W-:-:S03]  /*24bf0*/  IMAD.WIDE R14, R252, 0x4, R178 ;  /* 0x00000004fc0e7825 */ /* 0x002fc600078e02b2 */
[----:B------:R4:W-:Y:S04]  /*24c00*/  LDGSTS.E [R3+0x31600], desc[UR32][R12.64], !P6 ;  /* 0x316000000c037fae */ /* 0x0009e8000f121860 */
[----:B------:R-:W2:Y:S04]  /*24c10*/  LDL.LU.64 R178, [R1+0x848] ;  /* 0x0008480001b27983 */ /* 0x000ea80000300a00 */
[----:B------:R1:W-:Y:S01]  /*24c20*/  STL.64 [R1+0x1d00], R28 ;  /* 0x001d001c01007387 */ /* 0x0003e20000100a00 */
[----:B----4-:R-:W-:-:S03]  /*24c30*/  IMAD.WIDE R12, R252, 0x4, R210 ;  /* 0x00000004fc0c7825 */ /* 0x010fc600078e02d2 */
[----:B------:R2:W-:Y:S04]  /*24c40*/  STL.64 [R1+0x1d18], R16 ;  /* 0x001d181001007387 */ /* 0x0005e80000100a00 */
[----:B------:R-:W4:Y:S04]  /*24c50*/  LDL.LU.64 R210, [R1+0x840] ;  /* 0x0008400001d27983 */ /* 0x000f280000300a00 */
[----:B------:R3:W-:Y:S04]  /*24c60*/  LDGSTS.E [R3+0x31700], desc[UR32][R10.64], !P6 ;  /* 0x317000000a037fae */ /* 0x0007e8000f121860 */
[----:B------:R2:W-:Y:S01]  /*24c70*/  STL.64 [R1+0x1d30], R14 ;  /* 0x001d300e01007387 */ /* 0x0005e20000100a00 */
[----:B---3--:R-:W-:-:S03]  /*24c80*/  IMAD.WIDE R10, R252, 0x4, R226 ;  /* 0x00000004fc0a7825 */ /* 0x008fc600078e02e2 */
[----:B------:R-:W3:Y:S01]  /*24c90*/  LDL.LU.64 R226, [R1+0x838] ;  /* 0x0008380001e27983 */ /* 0x000ee20000300a00 */
[----:B------:R-:W-:-:S03]  /*24ca0*/  VIADD R20, R235, 0xffffff99 ;  /* 0xffffff99eb147836 */ /* 0x000fc60000000000 */
[----:B------:R4:W-:Y:S01]  /*24cb0*/  STL.64 [R1+0x1d48], R12 ;  /* 0x001d480c01007387 */ /* 0x0009e20000100a00 */
[----:B------:R-:W3:Y:S01]  /*24cc0*/  LDC R235, c[0x0][0x230] ;  /* 0x00008c00ffeb7b82 */ /* 0x000ee20000000800 */
[----:B------:R-:W-:Y:S02]  /*24cd0*/  ISETP.GE.U32.AND P5, PT, R20, 0x7fffff5a, PT ;  /* 0x7fffff5a1400780c */ /* 0x000fe40003fa6070 */
[----:B------:R3:W-:Y:S04]  /*24ce0*/  STL.64 [R1+0x1d60], R10 ;  /* 0x001d600a01007387 */ /* 0x0007e80000100a00 */
[----:B------:R-:W3:Y:S04]  /*24cf0*/  LDL.LU.64 R130, [R1+0x7b0] ;  /* 0x0007b00001827983 */ /* 0x000ee80000300a00 */
[----:B------:R-:W3:Y:S04]  /*24d00*/  LDL.LU.64 R146, [R1+0x7a8] ;  /* 0x0007a80001927983 */ /* 0x000ee80000300a00 */
[----:B------:R5:W-:Y:S04]  /*24d10*/  LDGSTS.E [R3+0x33000], desc[UR32][R34.64], !P5 ;  /* 0x3300000022037fae */ /* 0x000be8000e921860 */
[----:B------:R1:W-:Y:S04]  /*24d20*/  LDGSTS.E [R3+0x33100], desc[UR32][R32.64], !P5 ;  /* 0x3310000020037fae */ /* 0x0003e8000e921860 */
[----:B------:R1:W-:Y:S01]  /*24d30*/  LDGSTS.E [R3+0x33200], desc[UR32][R30.64], !P5 ;  /* 0x332000001e037fae */ /* 0x0003e2000e921860 */
[----:B-----5:R-:W-:-:S03]  /*24d40*/  IMAD.WIDE R34, R252, 0x4, R162 ;  /* 0x00000004fc227825 */ /* 0x020fc600078e02a2 */
[----:B------:R5:W-:Y:S01]  /*24d50*/  LDGSTS.E [R3+0x33300], desc[UR32][R28.64], !P5 ;  /* 0x333000001c037fae */ /* 0x000be2000e921860 */
[----:B-1----:R-:W-:-:S03]  /*24d60*/  IMAD.WIDE R32, R252, 0x4, R82 ;  /* 0x00000004fc207825 */ /* 0x002fc600078e0252 */
[----:B------:R-:W3:Y:S01]  /*24d70*/  LDL.LU.64 R162, [R1+0x7a0] ;  /* 0x0007a00001a27983 */ /* 0x000ee20000300a00 */
[----:B------:R-:W-:-:S03]  /*24d80*/  IMAD.WIDE R30, R252, 0x4, R98 ;  /* 0x00000004fc1e7825 */ /* 0x000fc600078e0262 */
[----:B------:R1:W-:Y:S01]  /*24d90*/  STL.64 [R1+0x1d78], R34 ;  /* 0x001d782201007387 */ /* 0x0003e20000100a00 */
[----:B-----5:R-:W-:-:S03]  /*24da0*/  IMAD.WIDE R28, R252, 0x4, R114 ;  /* 0x00000004fc1c7825 */ /* 0x020fc600078e0272 */
[----:B------:R-:W5:Y:S04]  /*24db0*/  LDL.LU.64 R82, [R1+0x798] ;  /* 0x0007980001527983 */ /* 0x000f680000300a00 */
[----:B------:R1:W-:Y:S04]  /*24dc0*/  STL.64 [R1+0x1d90], R32 ;  /* 0x001d902001007387 */ /* 0x0003e80000100a00 */
[----:B------:R1:W-:Y:S04]  /*24dd0*/  STL.64 [R1+0x1da8], R30 ;  /* 0x001da81e01007387 */ /* 0x0003e80000100a00 */
[----:B------:R2:W-:Y:S04]  /*24de0*/  LDGSTS.E [R3+0x33400], desc[UR32][R16.64], !P5 ;  /* 0x3340000010037fae */ /* 0x0005e8000e921860 */
[----:B------:R-:W5:Y:S04]  /*24df0*/  LDL.LU.64 R98, [R1+0x790] ;  /* 0x0007900001627983 */ /* 0x000f680000300a00 */
[----:B------:R5:W-:Y:S01]  /*24e00*/  STL.64 [R1+0x1dc0], R28 ;  /* 0x001dc01c01007387 */ /* 0x000be20000100a00 */
[----:B--2---:R-:W-:-:S03]  /*24e10*/  IMAD.WIDE R16, R252, 0x4, R194 ;  /* 0x00000004fc107825 */ /* 0x004fc600078e02c2 */
[----:B------:R2:W-:Y:S04]  /*24e20*/  LDGSTS.E [R3+0x33500], desc[UR32][R14.64], !P5 ;  /* 0x335000000e037fae */ /* 0x0005e8000e921860 */
[----:B------:R-:W5:Y:S04]  /*24e30*/  LDL.LU.64 R194, [R1+0x788] ;  /* 0x0007880001c27983 */ /* 0x000f680000300a00 */
[----:B------:R4:W-:Y:S04]  /*24e40*/  LDGSTS.E [R3+0x33600], desc[UR32][R12.64], !P5 ;  /* 0x336000000c037fae */ /* 0x0009e8000e921860 */
[----:B------:R5:W-:Y:S01]  /*24e50*/  STL.64 [R1+0x1dd8], R16 ;  /* 0x001dd81001007387 */ /* 0x000be20000100a00 */
[----:B--2---:R-:W-:-:S03]  /*24e60*/  IMAD.WIDE R14, R252, 0x4, R178 ;  /* 0x00000004fc0e7825 */ /* 0x004fc600078e02b2 */
[----:B------:R3:W-:Y:S01]  /*24e70*/  LDGSTS.E [R3+0x33700], desc[UR32][R10.64], !P5 ;  /* 0x337000000a037fae */ /* 0x0007e2000e921860 */
[----:B----4-:R-:W-:-:S03]  /*24e80*/  IMAD.WIDE R12, R252, 0x4, R210 ;  /* 0x00000004fc0c7825 */ /* 0x010fc600078e02d2 */
[----:B------:R-:W2:Y:S04]  /*24e90*/  LDL.LU.64 R210, [R1+0x780] ;  /* 0x0007800001d27983 */ /* 0x000ea80000300a00 */
        /* <DEDUP_REMOVED lines=12> */
[----:B------:R-:W3:Y:S01]  /*24f60*/  LDL.LU.64 R66, [R1+0x6e0] ;  /* 0x0006e00001427983 */ /* 0x000ee20000300a00 */
[----:B-1----:R-:W-:-:S03]  /*24f70*/  IMAD.WIDE R34, R252, 0x4, R130 ;  /* 0x00000004fc227825 */ /* 0x002fc600078e0282 */
[----:B------:R1:W-:Y:S01]  /*24f80*/  LDGSTS.E [R3+0x35200], desc[UR32][R30.64], !P3 ;  /* 0x352000001e037fae */ /* 0x0003e2000d921860 */
[----:B----4-:R-:W-:-:S03]  /*24f90*/  IMAD.WIDE R32, R252, 0x4, R146 ;  /* 0x00000004fc207825 */ /* 0x010fc600078e0292 */
[----:B------:R-:W4:Y:S04]  /*24fa0*/  LDL.LU.64 R130, [R1+0x6d8] ;  /* 0x0006d80001827983 */ /* 0x000f280000300a00 */
[----:B------:R3:W-:Y:S01]  /*24fb0*/  STL.64 [R1+0x1e68], R34 ;  /* 0x001e682201007387 */ /* 0x0007e20000100a00 */
[----:B-1----:R-:W-:-:S03]  /*24fc0*/  IMAD.WIDE R30, R252, 0x4, R162 ;  /* 0x00000004fc1e7825 */ /* 0x002fc600078e02a2 */
[----:B------:R1:W-:Y:S04]  /*24fd0*/  STL.64 [R1+0x2810], R32 ;  /* 0x0028102001007387 */ /* 0x0003e80000100a00 */
[----:B------:R-:W4:Y:S04]  /*24fe0*/  LDL.LU.64 R146, [R1+0x6d0] ;  /* 0x0006d00001927983 */ /* 0x000f280000300a00 */
[----:B------:R5:W-:Y:S04]  /*24ff0*/  LDGSTS.E [R3+0x35300], desc[UR32][R28.64], !P3 ;  /* 0x353000001c037fae */ /* 0x000be8000d921860 */
[----:B------:R1:W-:Y:S04]  /*25000*/  LDGSTS.E [R3+0x35400], desc[UR32][R16.64], !P3 ;  /* 0x3540000010037fae */ /* 0x0003e8000d921860 */
[----:B------:R1:W-:Y:S04]  /*25010*/  LDGSTS.E [R3+0x35500], desc[UR32][R14.64], !P3 ;  /* 0x355000000e037fae */ /* 0x0003e8000d921860 */
[----:B------:R-:W4:Y:S01]  /*25020*/  LDL.LU.64 R162, [R1+0x6c8] ;  /* 0x0006c80001a27983 */ /* 0x000f220000300a00 */
[----:B-----5:R-:W-:-:S03]  /*25030*/  IMAD.WIDE R28, R252, 0x4, R82 ;  /* 0x00000004fc1c7825 */ /* 0x020fc600078e0252 */
[----:B------:R5:W-:Y:S01]  /*25040*/  STL.64 [R1+0x2838], R30 ;  /* 0x0028381e01007387 */ /* 0x000be20000100a00 */
[----:B-1----:R-:W-:-:S03]  /*25050*/  IMAD.WIDE R16, R252, 0x4, R98 ;  /* 0x00000004fc107825 */ /* 0x002fc600078e0262 */
[----:B------:R2:W-:Y:S01]  /*25060*/  LDGSTS.E [R3+0x35600], desc[UR32][R12.64], !P3 ;  /* 0x356000000c037fae */ /* 0x0005e2000d921860 */
[----:B------:R-:W-:-:S03]  /*25070*/  IMAD.WIDE R14, R252, 0x4, R194 ;  /* 0x00000004fc0e7825 */ /* 0x000fc600078e02c2 */
[----:B------:R-:W4:Y:S04]  /*25080*/  LDL.LU.64 R194, [R1+0x6c0] ;  /* 0x0006c00001c27983 */ /* 0x000f280000300a00 */
[----:B------:R4:W-:Y:S04]  /*25090*/  STL.64 [R1+0x2850], R28 ;  /* 0x0028501c01007387 */ /* 0x0009e80000100a00 */
[----:B------:R1:W-:Y:S04]  /*250a0*/  STL.64 [R1+0x2868], R16 ;  /* 0x0028681001007387 */ /* 0x0003e80000100a00 */
[----:B------:R1:W-:Y:S01]  /*250b0*/  STL.64 [R1+0x2880], R14 ;  /* 0x0028800e01007387 */ /* 0x0003e20000100a00 */
[----:B--2---:R-:W-:-:S03]  /*250c0*/  IMAD.WIDE R12, R252, 0x4, R210 ;  /* 0x00000004fc0c7825 */ /* 0x004fc600078e02d2 */
[----:B------:R-:W2:Y:S04]  /*250d0*/  LDL.LU.64 R210, [R1+0x6b8] ;  /* 0x0006b80001d27983 */ /* 0x000ea80000300a00 */
[----:B------:R3:W-:Y:S04]  /*250e0*/  LDGSTS.E [R3+0x35700], desc[UR32][R10.64], !P3 ;  /* 0x357000000a037fae */ /* 0x0007e8000d921860 */
[----:B------:R1:W-:Y:S01]  /*250f0*/  STL.64 [R1+0x2d68], R12 ;  /* 0x002d680c01007387 */ /* 0x0003e20000100a00 */
[----:B---3--:R-:W-:-:S05]  /*25100*/  IMAD.WIDE R10, R252, 0x4, R226 ;  /* 0x00000004fc0a7825 */ /* 0x008fca00078e02e2 */
[----:B------:R2:W-:Y:S04]  /*25110*/  STL.64 [R1+0x2d80], R10 ;  /* 0x002d800a01007387 */ /* 0x0005e80000100a00 */
[----:B------:R-:W3:Y:S04]  /*25120*/  LDL.LU.64 R82, [R1+0x630] ;  /* 0x0006300001527983 */ /* 0x000ee80000300a00 */
[----:B------:R-:W3:Y:S01]  /*25130*/  LDL.LU.64 R226, [R1+0x628] ;  /* 0x0006280001e27983 */ /* 0x000ee20000300a00 */
[----:B------:R-:W-:Y:S02]  /*25140*/  VIADD R20, R21, 0xffffff91 ;  /* 0xffffff9115147836 */ /* 0x000fe40000000000 */
[----:B------:R-:W3:Y:S01]  /*25150*/  LDC R21, c[0x0][0x230] ;  /* 0x00008c00ff157b82 */ /* 0x000ee20000000800 */
[----:B------:R-:W3:Y:S02]  /*25160*/  LDL.LU.64 R98, [R1+0x620] ;  /* 0x0006200001627983 */ /* 0x000ee40000300a00 */
[----:B------:R-:W-:-:S13]  /*25170*/  ISETP.GE.U32.AND P2, PT, R20, 0x7fffff52, PT ;  /* 0x7fffff521400780c */ /* 0x000fda0003f46070 */
[----:B------:R5:W-:Y:S04]  /*25180*/  LDGSTS.E [R3+0x37000], desc[UR32][R34.64], !P2 ;  /* 0x3700000022037fae */ /* 0x000be8000d121860 */
[----:B------:R1:W-:Y:S04]  /*25190*/  LDGSTS.E [R3+0x37100], desc[UR32][R32.64], !P2 ;  /* 0x3710000020037fae */ /* 0x0003e8000d121860 */
[----:B------:R1:W-:Y:S01]  /*251a0*/  LDGSTS.E [R3+0x37200], desc[UR32][R30.64], !P2 ;  /* 0x372000001e037fae */ /* 0x0003e2000d121860 */
[----:B-----5:R-:W-:-:S03]  /*251b0*/  IMAD.WIDE R34, R252, 0x4, R114 ;  /* 0x00000004fc227825 */ /* 0x020fc600078e0272 */
[----:B------:R4:W-:Y:S01]  /*251c0*/  LDGSTS.E [R3+0x37300], desc[UR32][R28.64], !P2 ;  /* 0x373000001c037fae */ /* 0x0009e2000d121860 */
[----:B-1----:R-:W-:-:S03]  /*251d0*/  IMAD.WIDE R32, R252, 0x4, R178 ;  /* 0x00000004fc207825 */ /* 0x002fc600078e02b2 */
[----:B------:R-:W5:Y:S01]  /*251e0*/  LDL.LU.64 R114, [R1+0x618] ;  /* 0x0006180001727983 */ /* 0x000f620000300a00 */
[----:B------:R-:W-:-:S03]  /*251f0*/  IMAD.WIDE R30, R252, 0x4, R66 ;  /* 0x00000004fc1e7825 */ /* 0x000fc600078e0242 */
[----:B------:R1:W-:Y:S04]  /*25200*/  LDGSTS.E [R3+0x37400], desc[UR32][R16.64], !P2 ;  /* 0x3740000010037fae */ /* 0x0003e8000d121860 */
[----:B------:R-:W5:Y:S01]  /*25210*/  LDL.LU.64 R178, [R1+0x610] ;  /* 0x0006100001b27983 */ /* 0x000f620000300a00 */
[----:B----4-:R-:W-:-:S03]  /*25220*/  IMAD.WIDE R28, R252, 0x4, R130 ;  /* 0x00000004fc1c7825 */ /* 0x010fc600078e0282 */
[----:B------:R-:W-:Y:S01]  /*25230*/  STL.64 [R1+0x2d98], R34 ;  /* 0x002d982201007387 */ /* 0x000fe20000100a00 */
[----:B-1----:R-:W-:-:S03]  /*25240*/  IMAD.WIDE R16, R252, 0x4, R146 ;  /* 0x00000004fc107825 */ /* 0x002fc600078e0292 */
[----:B------:R3:W-:Y:S04]  /*25250*/  STL.64 [R1+0x2db0], R32 ;  /* 0x002db02001007387 */ /* 0x0007e80000100a00 */
[----:B------:R1:W-:Y:S04]  /*25260*/  STL.64 [R1+0x2dc8], R30 ;  /* 0x002dc81e01007387 */ /* 0x0003e80000100a00 */
[----:B------:R4:W-:Y:S04]  /*25270*/  LDGSTS.E [R3+0x37500], desc[UR32][R14.64], !P2 ;  /* 0x375000000e037fae */ /* 0x0009e8000d121860 */
[----:B------:R-:W5:Y:S01]  /*25280*/  LDL.LU.64 R130, [R1+0x608] ;  /* 0x0006080001827983 */ /* 0x000f620000300a00 */
[----:B------:R-:W-:-:S02]  /*25290*/  VIADD R20, R235, 0xffffff8d ;  /* 0xffffff8deb147836 */ /* 0x000fc40000000000 */
[----:B------:R-:W5:Y:S01]  /*252a0*/  LDC R235, c[0x0][0x230] ;  /* 0x00008c00ffeb7b82 */ /* 0x000f620000000800 */
[----:B------:R1:W-:Y:S04]  /*252b0*/  LDGSTS.E [R3+0x37600], desc[UR32][R12.64], !P2 ;  /* 0x376000000c037fae */ /* 0x0003e8000d121860 */
[----:B------:R5:W-:Y:S01]  /*252c0*/  STL.64 [R1+0x2de0], R28 ;  /* 0x002de01c01007387 */ /* 0x000be20000100a00 */
[----:B----4-:R-:W-:-:S03]  /*252d0*/  IMAD.WIDE R14, R252, 0x4, R162 ;  /* 0x00000004fc0e7825 */ /* 0x010fc600078e02a2 */
[----:B------:R4:W-:Y:S01]  /*252e0*/  STL.64 [R1+0x2df8], R16 ;  /* 0x002df81001007387 */ /* 0x0009e20000100a00 */
[----:B-1----:R-:W-:Y:S01]  /*252f0*/  IMAD.WIDE R12, R252, 0x4, R194 ;  /* 0x00000004fc0c7825 */ /* 0x002fe200078e02c2 */
[----:B------:R-:W-:Y:S02]  /*25300*/  ISETP.GE.U32.AND P1, PT, R20, 0x7fffff4e, PT ;  /* 0x7fffff4e1400780c */ /* 0x000fe40003f26070 */
[----:B------:R-:W4:Y:S04]  /*25310*/  LDL.LU.64 R194, [R1+0x600] ;  /* 0x0006000001c27983 */ /* 0x000f280000300a00 */
[----:B------:R2:W-:Y:S04]  /*25320*/  LDGSTS.E [R3+0x37700], desc[UR32][R10.64], !P2 ;  /* 0x377000000a037fae */ /* 0x0005e8000d121860 */
[----:B------:R1:W-:Y:S04]  /*25330*/  STL.64 [R1+0x2e10], R14 ;  /* 0x002e100e01007387 */ /* 0x0003e80000100a00 */
[----:B------:R-:W-:Y:S01]  /*25340*/  LDGSTS.E [R3+0x39000], desc[UR32][R34.64], !P1 ;  /* 0x3900000022037fae */ /* 0x000fe2000c921860 */
[----:B--2---:R-:W-:-:S03]  /*25350*/  IMAD.WIDE R10, R252, 0x4, R210 ;  /* 0x00000004fc0a7825 */ /* 0x004fc600078e02d2 */
[----:B------:R3:W-:Y:S04]  /*25360*/  LDGSTS.E [R3+0x39100], desc[UR32][R32.64], !P1 ;  /* 0x3910000020037fae */ /* 0x0007e8000c921860 */
[----:B------:R-:W2:Y:S04]  /*25370*/  LDL.LU.64 R210, [R1+0x5f8] ;  /* 0x0005f80001d27983 */ /* 0x000ea80000300a00 */
[----:B------:R1:W-:Y:S04]  /*25380*/  STL.64 [R1+0x2e28], R12 ;  /* 0x002e280c01007387 */ /* 0x0003e80000100a00 */
[----:B------:R2:W-:Y:S04]  /*25390*/  STL.64 [R1+0x2e40], R10 ;  /* 0x002e400a01007387 */ /* 0x0005e80000100a00 */
[----:B------:R-:W2:Y:S04]  /*253a0*/  LDL.LU.64 R146, [R1+0x570] ;  /* 0x0005700001927983 */ /* 0x000ea80000300a00 */
[----:B------:R-:W2:Y:S04]  /*253b0*/  LDL.LU.64 R66, [R1+0x568] ;  /* 0x0005680001427983 */ /* 0x000ea80000300a00 */
[----:B------:R-:W2:Y:S01]  /*253c0*/  LDL.LU.64 R162, [R1+0x560] ;  /* 0x0005600001a27983 */ /* 0x000ea20000300a00 */
[----:B------:R-:W-:-:S02]  /*253d0*/  VIADD R20, R234, 0xffffff89 ;  /* 0xffffff89ea147836 */ /* 0x000fc40000000000 */
[----:B------:R-:W2:Y:S01]  /*253e0*/  LDC R234, c[0x0][0x230] ;  /* 0x00008c00ffea7b82 */ /* 0x000ea20000000800 */
[----:B------:R1:W-:Y:S04]  /*253f0*/  LDGSTS.E [R3+0x39200], desc[UR32][R30.64], !P1 ;  /* 0x392000001e037fae */ /* 0x0003e8000c921860 */
[----:B------:R5:W-:Y:S04]  /*25400*/  LDGSTS.E [R3+0x39300], desc[UR32][R28.64], !P1 ;  /* 0x393000001c037fae */ /* 0x000be8000c921860 */
[----:B------:R4:W-:Y:S01]  /*25410*/  LDGSTS.E [R3+0x39400], desc[UR32][R16.64], !P1 ;  /* 0x3940000010037fae */ /* 0x0009e2000c921860 */
[----:B---3--:R-:W-:-:S03]  /*25420*/  IMAD.WIDE R32, R252, 0x4, R226 ;  /* 0x00000004fc207825 */ /* 0x008fc600078e02e2 */
[----:B------:R3:W-:Y:S04]  /*25430*/  LDGSTS.E [R3+0x39500], desc[UR32][R14.64], !P1 ;  /* 0x395000000e037fae */ /* 0x0007e8000c921860 */
[----:B------:R-:W2:Y:S01]  /*25440*/  LDL.LU.64 R226, [R1+0x558] ;  /* 0x0005580001e27983 */ /* 0x000ea20000300a00 */
[----:B------:R-:W-:Y:S01]  /*25450*/  IMAD.WIDE R34, R252, 0x4, R82 ;  /* 0x00000004fc227825 */ /* 0x000fe200078e0252 */
[----:B------:R-:W-:Y:S02]  /*25460*/  ISETP.GE.U32.AND P0, PT, R20, 0x7fffff4a, PT ;  /* 0x7fffff4a1400780c */ /* 0x000fe40003f06070 */
[----:B------:R3:W-:Y:S01]  /*25470*/  LDGSTS.E [R3+0x39600], desc[UR32][R12.64], !P1 ;  /* 0x396000000c037fae */ /* 0x0007e2000c921860 */
[----:B-1----:R-:W-:-:S03]  /*25480*/  IMAD.WIDE R30, R252, 0x4, R98 ;  /* 0x00000004fc1e7825 */ /* 0x002fc600078e0262 */
[----:B------:R1:W-:Y:S04]  /*25490*/  STL.64 [R1+0x2e58], R34 ;  /* 0x002e582201007387 */ /* 0x0003e80000100a00 */
[----:B------:R1:W-:Y:S04]  /*254a0*/  STL.64 [R1+0x2e70], R32 ;  /* 0x002e702001007387 */ /* 0x0003e80000100a00 */
[----:B------:R-:W2:Y:S04]  /*254b0*/  LDL.LU.64 R82, [R1+0x550] ;  /* 0x0005500001527983 */ /* 0x000ea80000300a00 */
[----:B------:R1:W-:Y:S04]  /*254c0*/  STL.64 [R1+0x2e88], R30 ;  /* 0x002e881e01007387 */ /* 0x0003e80000100a00 */
[----:B------:R2:W-:Y:S04]  /*254d0*/  LDGSTS.E [R3+0x39700], desc[UR32][R10.64], !P1 ;  /* 0x397000000a037fae */ /* 0x0005e8000c921860 */
[----:B------:R1:W-:Y:S01]  /*254e0*/  LDGSTS.E [R3+0x3b000], desc[UR32][R34.64], !P0 ;  /* 0x3b00000022037fae */ /* 0x0003e2000c121860 */
[----:B-----5:R-:W-:-:S03]  /*254f0*/  IMAD.WIDE R28, R252, 0x4, R114 ;  /* 0x00000004fc1c7825 */ /* 0x020fc600078e0272 */
[----:B------:R5:W-:Y:S04]  /*25500*/  LDGSTS.E [R3+0x3b100], desc[UR32][R32.64], !P0 ;  /* 0x3b10000020037fae */ /* 0x000be8000c121860 */
[----:B------:R5:W-:Y:S01]  /*25510*/  LDGSTS.E [R3+0x3b200], desc[UR32][R30.64], !P0 ;  /* 0x3b2000001e037fae */ /* 0x000be2000c121860 */
[----:B----4-:R-:W-:-:S03]  /*25520*/  IMAD.WIDE R16, R252, 0x4, R178 ;  /* 0x00000004fc107825 */ /* 0x010fc600078e02b2 */
[----:B------:R4:W-:Y:S04]  /*25530*/  LDGSTS.E [R3+0x3b300], desc[UR32][R28.64], !P0 ;  /* 0x3b3000001c037fae */ /* 0x0009e8000c121860 */
[----:B------:R-:W4:Y:S04]  /*25540*/  LDL.LU.64 R178, [R1+0x548] ;  /* 0x0005480001b27983 */ /* 0x000f280000300a00 */
[----:B------:R4:W-:Y:S04]  /*25550*/  STL.64 [R1+0x2ea0], R28 ;  /* 0x002ea01c01007387 */ /* 0x0009e80000100a00 */
[----:B------:R4:W-:Y:S01]  /*25560*/  STL.64 [R1+0x2eb8], R16 ;  /* 0x002eb81001007387 */ /* 0x0009e20000100a00 */
[----:B---3--:R-:W-:-:S03]  /*25570*/  IMAD.WIDE R14, R252, 0x4, R130 ;  /* 0x00000004fc0e7825 */ /* 0x008fc600078e0282 */
[----:B------:R3:W-:Y:S01]  /*25580*/  LDGSTS.E [R3+0x3b400], desc[UR32][R16.64], !P0 ;  /* 0x3b40000010037fae */ /* 0x0007e2000c121860 */
[----:B------:R-:W-:-:S03]  /*25590*/  VIADD R20, R21, 0xffffff85 ;  /* 0xffffff8515147836 */ /* 0x000fc60000000000 */
[----:B------:R3:W-:Y:S01]  /*255a0*/  LDGSTS.E [R3+0x3b500], desc[UR32][R14.64], !P0 ;  /* 0x3b5000000e037fae */ /* 0x0007e2000c121860 */
[----:B------:R-:W3:Y:S01]  /*255b0*/  LDC R21, c[0x0][0x230] ;  /* 0x00008c00ff157b82 */ /* 0x000ee20000000800 */
[C---:B------:R-:W-:Y:S02]  /*255c0*/  IMAD.WIDE R12, R252.reuse, 0x4, R194 ;  /* 0x00000004fc0c7825 */ /* 0x040fe400078e02c2 */
[----:B------:R-:W3:Y:S04]  /*255d0*/  LDL.LU.64 R194, [R1+0x540] ;  /* 0x0005400001c27983 */ /* 0x000ee80000300a00 */
[----:B------:R3:W-:Y:S04]  /*255e0*/  STL.64 [R1+0x2ed0], R14 ;  /* 0x002ed00e01007387 */ /* 0x0007e80000100a00 */
[----:B------:R3:W-:Y:S04]  /*255f0*/  STL.64 [R1+0x2ee8], R12 ;  /* 0x002ee80c01007387 */ /* 0x0007e80000100a00 */
[----:B------:R-:W3:Y:S01]  /*25600*/  LDL.LU.64 R114, [R1+0x538] ;  /* 0x0005380001727983 */ /* 0x000ee20000300a00 */
[----:B--2---:R-:W-:-:S04]  /*25610*/  IMAD.WIDE R10, R252, 0x4, R210 ;  /* 0x00000004fc0a7825 */ /* 0x004fc800078e02d2 */
[C---:B-1----:R-:W-:Y:S01]  /*25620*/  IMAD.WIDE R34, R252.reuse, 0x4, R146 ;  /* 0x00000004fc227825 */ /* 0x042fe200078e0292 */
[----:B------:R1:W-:Y:S04]  /*25630*/  STL.64 [R1+0x2f00], R10 ;  /* 0x002f000a01007387 */ /* 0x0003e80000100a00 */
[----:B------:R-:W2:Y:S01]  /*25640*/  LDL.LU.64 R210, [R1+0x4b0] ;  /* 0x0004b00001d27983 */ /* 0x000ea20000300a00 */
[----:B-----5:R-:W-:-:S03]  /*25650*/  IMAD.WIDE R32, R252, 0x4, R66 ;  /* 0x00000004fc207825 */ /* 0x020fc600078e0242 */
[----:B------:R-:W5:Y:S01]  /*25660*/  LDL.LU.64 R98, [R1+0x4a8] ;  /* 0x0004a80001627983 */ /* 0x000f620000300a00 */
[----:B------:R-:W-:-:S03]  /*25670*/  IMAD.WIDE R30, R252, 0x4, R162 ;  /* 0x00000004fc1e7825 */ /* 0x000fc600078e02a2 */
[----:B------:R-:W5:Y:S04]  /*25680*/  LDL.LU.64 R130, [R1+0x4a0] ;  /* 0x0004a00001827983 */ /* 0x000f680000300a00 */
[----:B------:R-:W5:Y:S04]  /*25690*/  LDL.LU.64 R146, [R1+0x498] ;  /* 0x0004980001927983 */ /* 0x000f680000300a00 */
[----:B------:R2:W-:Y:S04]  /*256a0*/  STL.64 [R1+0x3228], R34 ;  /* 0x0032282201007387 */ /* 0x0005e80000100a00 */
[----:B------:R-:W5:Y:S04]  /*256b0*/  LDL.LU.64 R162, [R1+0x490] ;  /* 0x0004900001a27983 */ /* 0x000f680000300a00 */
[----:B------:R5:W-:Y:S01]  /*256c0*/  STL.64 [R1+0x3220], R32 ;  /* 0x0032202001007387 */ /* 0x000be20000100a00 */
[----:B----4-:R-:W-:Y:S01]  /*256d0*/  IMAD.WIDE R28, R252, 0x4, R226 ;  /* 0x00000004fc1c7825 */ /* 0x010fe200078e02e2 */
[----:B------:R-:W-:-:S02]  /*256e0*/  ISETP.GE.U32.AND P6, PT, R20, 0x7fffff46, PT ;  /* 0x7fffff461400780c */ /* 0x000fc40003fc6070 */
[----:B------:R-:W4:Y:S04]  /*256f0*/  LDL.LU.64 R226, [R1+0x488] ;  /* 0x0004880001e27983 */ /* 0x000f280000300a00 */
[----:B------:R5:W-:Y:S04]  /*25700*/  STL.64 [R1+0x3218], R30 ;  /* 0x0032181e01007387 */ /* 0x000be80000100a00 */
[----:B------:R5:W-:Y:S04]  /*25710*/  STL.64 [R1+0x3210], R28 ;  /* 0x0032101c01007387 */ /* 0x000be80000100a00 */
[----:B------:R1:W-:Y:S01]  /*25720*/  LDGSTS.E [R3+0x3b600], desc[UR32][R12.64], !P0 ;  /* 0x3b6000000c037fae */ /* 0x0003e2000c121860 */
[----:B---3--:R-:W-:-:S03]  /*25730*/  IMAD.WIDE R16, R252, 0x4, R82 ;  /* 0x00000004fc107825 */ /* 0x008fc600078e0252 */
[----:B------:R3:W-:Y:S04]  /*25740*/  LDGSTS.E [R3+0x3b700], desc[UR32][R10.64], !P0 ;  /* 0x3b7000000a037fae */ /* 0x0007e8000c121860 */
[----:B------:R2:W-:Y:S04]  /*25750*/  LDGSTS.E [R3+0x3d000], desc[UR32][R34.64], !P6 ;  /* 0x3d00000022037fae */ /* 0x0005e8000f121860 */
[----:B------:R5:W-:Y:S04]  /*25760*/  LDGSTS.E [R3+0x3d100], desc[UR32][R32.64], !P6 ;  /* 0x3d10000020037fae */ /* 0x000be8000f121860 */
[----:B------:R5:W-:Y:S04]  /*25770*/  LDGSTS.E [R3+0x3d200], desc[UR32][R30.64], !P6 ;  /* 0x3d2000001e037fae */ /* 0x000be8000f121860 */
[----:B------:R5:W-:Y:S04]  /*25780*/  LDGSTS.E [R3+0x3d300], desc[UR32][R28.64], !P6 ;  /* 0x3d3000001c037fae */ /* 0x000be8000f121860 */
[----:B------:R-:W-:Y:S01]  /*25790*/  LDGSTS.E [R3+0x3d400], desc[UR32][R16.64], !P6 ;  /* 0x3d40000010037fae */ /* 0x000fe2000f121860 */
[----:B------:R-:W-:-:S03]  /*257a0*/  IMAD.WIDE R14, R252, 0x4, R178 ;  /* 0x00000004fc0e7825 */ /* 0x000fc600078e02b2 */
[----:B------:R-:W4:Y:S04]  /*257b0*/  LDL.LU.64 R178, [R1+0x480] ;  /* 0x0004800001b27983 */ /* 0x000f280000300a00 */
[----:B------:R-:W-:Y:S04]  /*257c0*/  STL.64 [R1+0x3208], R16 ;  /* 0x0032081001007387 */ /* 0x000fe80000100a00 */
[----:B------:R4:W-:Y:S01]  /*257d0*/  LDGSTS.E [R3+0x3d500], desc[UR32][R14.64], !P6 ;  /* 0x3d5000000e037fae */ /* 0x0009e2000f121860 */
[----:B-1----:R-:W-:-:S03]  /*257e0*/  IMAD.WIDE R12, R252, 0x4, R194 ;  /* 0x00000004fc0c7825 */ /* 0x002fc600078e02c2 */
[----:B------:R-:W4:Y:S04]  /*257f0*/  LDL.LU.64 R194, [R1+0x478] ;  /* 0x0004780001c27983 */ /* 0x000f280000300a00 */
[----:B------:R4:W-:Y:S01]  /*25800*/  STL.64 [R1+0x3200], R14 ;  /* 0x0032000e01007387 */ /* 0x0009e20000100a00 */
[----:B---3--:R-:W-:-:S03]  /*25810*/  IMAD.WIDE R10, R252, 0x4, R114 ;  /* 0x00000004fc0a7825 */ /* 0x008fc600078e0272 */
[----:B------:R1:W-:Y:S04]  /*25820*/  STL.64 [R1+0x31f8], R12 ;  /* 0x0031f80c01007387 */ /* 0x0003e80000100a00 */
[----:B------:R3:W-:Y:S04]  /*25830*/  STL.64 [R1+0x31f0], R10 ;  /* 0x0031f00a01007387 */ /* 0x0007e80000100a00 */
[----:B------:R-:W3:Y:S04]  /*25840*/  LDL.LU.64 R66, [R1+0x11f0] ;  /* 0x0011f00001427983 */ /* 0x000ee80000300a00 */
[----:B------:R-:W3:Y:S04]  /*25850*/  LDL.LU.64 R82, [R1+0x11e8] ;  /* 0x0011e80001527983 */ /* 0x000ee80000300a00 */
[----:B------:R-:W3:Y:S01]  /*25860*/  LDL.LU.64 R114, [R1+0x11e0] ;  /* 0x0011e00001727983 */ /* 0x000ee20000300a00 */
[----:B------:R-:W-:-:S02]  /*25870*/  VIADD R20, R235, 0xffffff81 ;  /* 0xffffff81eb147836 */ /* 0x000fc40000000000 */
[----:B------:R-:W3:Y:S01]  /*25880*/  LDC R235, c[0x0][0x230] ;  /* 0x00008c00ffeb7b82 */ /* 0x000ee20000000800 */
[----:B------:R1:W-:Y:S01]  /*25890*/  LDGSTS.E [R3+0x3d600], desc[UR32][R12.64], !P6 ;  /* 0x3d6000000c037fae */ /* 0x0003e2000f121860 */
[----:B--2---:R-:W-:-:S04]  /*258a0*/  IMAD.WIDE R34, R252, 0x4, R210 ;  /* 0x00000004fc227825 */ /* 0x004fc800078e02d2 */
[C---:B-----5:R-:W-:Y:S01]  /*258b0*/  IMAD.WIDE R32, R252.reuse, 0x4, R98 ;  /* 0x00000004fc207825 */ /* 0x060fe200078e0262 */
[----:B------:R-:W2:Y:S03]  /*258c0*/  LDL.LU.64 R210, [R1+0x11d8] ;  /* 0x0011d80001d27983 */ /* 0x000ea60000300a00 */
[C---:B------:R-:W-:Y:S01]  /*258d0*/  IMAD.WIDE R30, R252.reuse, 0x4, R130 ;  /* 0x00000004fc1e7825 */ /* 0x040fe200078e0282 */
[----:B------:R5:W-:Y:S03]  /*258e0*/  STL.64 [R1+0x32e8], R34 ;  /* 0x0032e82201007387 */ /* 0x000be60000100a00 */
[C---:B------:R-:W-:Y:S01]  /*258f0*/  IMAD.WIDE R28, R252.reuse, 0x4, R146 ;  /* 0x00000004fc1c7825 */ /* 0x040fe200078e0292 */
[----:B------:R-:W2:Y:S04]  /*25900*/  LDL.LU.64 R130, [R1+0x11d0] ;  /* 0x0011d00001827983 */ /* 0x000ea80000300a00 */
[----:B------:R5:W-:Y:S04]  /*25910*/  STL.64 [R1+0x32e0], R32 ;  /* 0x0032e02001007387 */ /* 0x000be80000100a00 */
[----:B------:R5:W-:Y:S04]  /*25920*/  STL.64 [R1+0x32d8], R30 ;  /* 0x0032d81e01007387 */ /* 0x000be80000100a00 */
[----:B------:R2:W-:Y:S01]  /*25930*/  STL.64 [R1+0x32d0], R28 ;  /* 0x0032d01c01007387 */ /* 0x0005e20000100a00 */
[----:B----4-:R-:W-:-:S04]  /*25940*/  IMAD.WIDE R14, R252, 0x4, R226 ;  /* 0x00000004fc0e7825 */ /* 0x010fc800078e02e2 */
[----:B------:R-:W-:Y:S01]  /*25950*/  IMAD.WIDE R16, R252, 0x4, R162 ;  /* 0x00000004fc107825 */ /* 0x000fe200078e02a2 */
[----:B------:R-:W4:Y:S01]  /*25960*/  LDL.LU.64 R226, [R1+0x11c8] ;  /* 0x0011c80001e27983 */ /* 0x000f220000300a00 */
[----:B------:R-:W-:-:S03]  /*25970*/  ISETP.GE.U32.AND P5, PT, R20, 0x7fffff42, PT ;  /* 0x7fffff421400780c */ /* 0x000fc60003fa6070 */
[----:B------:R-:W-:Y:S04]  /*25980*/  STL.64 [R1+0x32c8], R16 ;  /* 0x0032c81001007387 */ /* 0x000fe80000100a00 */
[----:B------:R4:W-:Y:S04]  /*25990*/  STL.64 [R1+0x32c0], R14 ;  /* 0x0032c00e01007387 */ /* 0x0009e80000100a00 */
[----:B------:R-:W4:Y:S04]  /*259a0*/  LDL.LU.64 R146, [R1+0x11c0] ;  /* 0x0011c00001927983 */ /* 0x000f280000300a00 */
[----:B------:R3:W-:Y:S04]  /*259b0*/  LDGSTS.E [R3+0x3d700], desc[UR32][R10.64], !P6 ;  /* 0x3d7000000a037fae */ /* 0x0007e8000f121860 */
[----:B------:R5:W-:Y:S04]  /*259c0*/  LDGSTS.E [R3+0x3f000], desc[UR32][R34.64], !P5 ;  /* 0x3f00000022037fae */ /* 0x000be8000e921860 */
[----:B------:R5:W-:Y:S04]  /*259d0*/  LDGSTS.E [R3+0x3f100], desc[UR32][R32.64], !P5 ;  /* 0x3f10000020037fae */ /* 0x000be8000e921860 */
[----:B------:R5:W-:Y:S04]  /*259e0*/  LDGSTS.E [R3+0x3f200], desc[UR32][R30.64], !P5 ;  /* 0x3f2000001e037fae */ /* 0x000be8000e921860 */
[----:B------:R2:W-:Y:S04]  /*259f0*/  LDGSTS.E [R3+0x3f300], desc[UR32][R28.64], !P5 ;  /* 0x3f3000001c037fae */ /* 0x0005e8000e921860 */
[----:B------:R-:W-:Y:S01]  /*25a00*/  LDGSTS.E [R3+0x3f400], desc[UR32][R16.64], !P5 ;  /* 0x3f40000010037fae */ /* 0x000fe2000e921860 */
[----:B-1----:R-:W-:-:S03]  /*25a10*/  IMAD.WIDE R12, R252, 0x4, R178 ;  /* 0x00000004fc0c7825 */ /* 0x002fc600078e02b2 */
[----:B------:R4:W-:Y:S04]  /*25a20*/  LDGSTS.E [R3+0x3f500], desc[UR32][R14.64], !P5 ;  /* 0x3f5000000e037fae */ /* 0x0009e8000e921860 */
[----:B------:R-:W4:Y:S04]  /*25a30*/  LDL.LU.64 R178, [R1+0x11b8] ;  /* 0x0011b80001b27983 */ /* 0x000f280000300a00 */
[----:B------:R1:W-:Y:S01]  /*25a40*/  STL.64 [R1+0x32b8], R12 ;  /* 0x0032b80c01007387 */ /* 0x0003e20000100a00 */
[----:B------:R-:W-:Y:S02]  /*25a50*/  VIADD R20, R234, 0xffffffbc ;  /* 0xffffffbcea147836 */ /* 0x000fe40000000000 */
[----:B------:R-:W1:Y:S01]  /*25a60*/  LDC R234, c[0x0][0x230] ;  /* 0x00008c00ffea7b82 */ /* 0x000e620000000800 */
[----:B------:R1:W-:Y:S01]  /*25a70*/  LDGSTS.E [R3+0x3f600], desc[UR32][R12.64], !P5 ;  /* 0x3f6000000c037fae */ /* 0x0003e2000e921860 */
[----:B---3--:R-:W-:-:S05]  /*25a80*/  IMAD.WIDE R10, R252, 0x4, R194 ;  /* 0x00000004fc0a7825 */ /* 0x008fca00078e02c2 */
[----:B------:R3:W-:Y:S04]  /*25a90*/  STL.64 [R1+0x32b0], R10 ;  /* 0x0032b00a01007387 */ /* 0x0007e80000100a00 */
[----:B------:R-:W3:Y:S04]  /*25aa0*/  LDL.LU.64 R162, [R1+0x10f0] ;  /* 0x0010f00001a27983 */ /* 0x000ee80000300a00 */
[----:B------:R-:W3:Y:S04]  /*25ab0*/  LDL.LU.64 R98, [R1+0x10e8] ;  /* 0x0010e80001627983 */ /* 0x000ee80000300a00 */
[----:B------:R-:W3:Y:S01]  /*25ac0*/  LDL.LU.64 R194, [R1+0x10e0] ;  /* 0x0010e00001c27983 */ /* 0x000ee20000300a00 */
[----:B-----5:R-:W-:-:S04]  /*25ad0*/  IMAD.WIDE R34, R252, 0x4, R66 ;  /* 0x00000004fc227825 */ /* 0x020fc800078e0242 */
[----:B------:R-:W-:-:S04]  /*25ae0*/  IMAD.WIDE R32, R252, 0x4, R82 ;  /* 0x00000004fc207825 */ /* 0x000fc800078e0252 */
[C---:B------:R-:W-:Y:S01]  /*25af0*/  IMAD.WIDE R30, R252.reuse, 0x4, R114 ;  /* 0x00000004fc1e7825 */ /* 0x040fe200078e0272 */
[----:B------:R-:W5:Y:S04]  /*25b00*/  LDL.LU.64 R82, [R1+0x10d8] ;  /* 0x0010d80001527983 */ /* 0x000f680000300a00 */
[----:B------:R3:W-:Y:S04]  /*25b10*/  STL.64 [R1+0x1458], R34 ;  /* 0x0014582201007387 */ /* 0x0007e80000100a00 */
[----:B------:R3:W-:Y:S01]  /*25b20*/  STL.64 [R1+0x1450], R32 ;  /* 0x0014502001007387 */ /* 0x0007e20000100a00 */
[----:B--2---:R-:W-:-:S04]  /*25b30*/  IMAD.WIDE R28, R252, 0x4, R210 ;  /* 0x00000004fc1c7825 */ /* 0x004fc800078e02d2 */
[----:B----4-:R-:W-:Y:S01]  /*25b40*/  IMAD.WIDE R14, R252, 0x4, R226 ;  /* 0x00000004fc0e7825 */ /* 0x010fe200078e02e2 */
[----:B------:R-:W2:Y:S04]  /*25b50*/  LDL.LU.64 R210, [R1+0x10d0] ;  /* 0x0010d00001d27983 */ /* 0x000ea80000300a00 */
[----:B------:R4:W-:Y:S04]  /*25b60*/  STL.64 [R1+0x1448], R30 ;  /* 0x0014481e01007387 */ /* 0x0009e80000100a00 */
[----:B------:R-:W2:Y:S04]  /*25b70*/  LDL.LU.64 R114, [R1+0x10c8] ;  /* 0x0010c80001727983 */ /* 0x000ea80000300a00 */
[----:B------:R5:W-:Y:S04]  /*25b80*/  STL.64 [R1+0x1440], R28 ;  /* 0x0014401c01007387 */ /* 0x000be80000100a00 */
[----:B------:R-:W2:Y:S01]  /*25b90*/  LDL.LU.64 R226, [R1+0x10c0] ;  /* 0x0010c00001e27983 */ /* 0x000ea20000300a00 */
[----:B------:R-:W-:Y:S01]  /*25ba0*/  ISETP.GE.U32.AND P3, PT, R20, 0x7fffff7d, PT ;  /* 0x7fffff7d1400780c */ /* 0x000fe20003f66070 */
[----:B------:R-:W-:-:S02]  /*25bb0*/  IMAD.WIDE R16, R252, 0x4, R130 ;  /* 0x00000004fc107825 */ /* 0x000fc400078e0282 */
[----:B------:R3:W-:Y:S02]  /*25bc0*/  LDGSTS.E [R3+0x3f700], desc[UR32][R10.64], !P5 ;  /* 0x3f7000000a037fae */ /* 0x0007e4000e921860 */
[C---:B-1----:R-:W-:Y:S02]  /*25bd0*/  IMAD.WIDE R12, R252.reuse, 0x4, R146 ;  /* 0x00000004fc0c7825 */ /* 0x042fe400078e0292 */
[----:B------:R2:W-:Y:S04]  /*25be0*/  STL.64 [R1+0x1438], R16 ;  /* 0x0014381001007387 */ /* 0x0005e80000100a00 */
[----:B------:R1:W-:Y:S04]  /*25bf0*/  STL.64 [R1+0x1258], R14 ;  /* 0x0012580e01007387 */ /* 0x0003e80000100a00 */
[----:B------:R1:W-:Y:S04]  /*25c00*/  STL.64 [R1+0x1250], R12 ;  /* 0x0012500c01007387 */ /* 0x0003e80000100a00 */
[----:B------:R1:W-:Y:S04]  /*25c10*/  LDGSTS.E [R4+0x21800], desc[UR32][R34.64], !P3 ;  /* 0x2180000022047fae */ /* 0x0003e8000d921860 */
[----:B------:R4:W-:Y:S01]  /*25c20*/  LDGSTS.E [R4+0x21900], desc[UR32][R32.64], !P3 ;  /* 0x2190000020047fae */ /* 0x0009e2000d921860 */
[----:B---3--:R-:W-:-:S03]  /*25c30*/  IMAD.WIDE R10, R252, 0x4, R178 ;  /* 0x00000004fc0a7825 */ /* 0x008fc600078e02b2 */
[----:B------:R3:W-:Y:S04]  /*25c40*/  LDGSTS.E [R4+0x21a00], desc[UR32][R30.64], !P3 ;  /* 0x21a000001e047fae */ /* 0x0007e8000d921860 */
[----:B------:R-:W2:Y:S04]  /*25c50*/  LDL.LU.64 R178, [R1+0x10b8] ;  /* 0x0010b80001b27983 */ /* 0x000ea80000300a00 */
[----:B------:R2:W-:Y:S04]  /*25c60*/  STL.64 [R1+0x1248], R10 ;  /* 0x0012480a01007387 */ /* 0x0005e80000100a00 */
[----:B------:R-:W2:Y:S04]  /*25c70*/  LDL.LU.64 R130, [R1+0xff0] ;  /* 0x000ff00001827983 */ /* 0x000ea80000300a00 */
[----:B------:R-:W2:Y:S04]  /*25c80*/  LDL.LU.64 R146, [R1+0xfe8] ;  /* 0x000fe80001927983 */ /* 0x000ea80000300a00 */
[----:B------:R5:W-:Y:S04]  /*25c90*/  LDGSTS.E [R4+0x21b00], desc[UR32][R28.64], !P3 ;  /* 0x21b000001c047fae */ /* 0x000be8000d921860 */
[----:B------:R2:W-:Y:S04]  /*25ca0*/  LDGSTS.E [R4+0x21c00], desc[UR32][R16.64], !P3 ;  /* 0x21c0000010047fae */ /* 0x0005e8000d921860 */
[----:B------:R2:W-:Y:S04]  /*25cb0*/  LDGSTS.E [R4+0x21d00], desc[UR32][R14.64], !P3 ;  /* 0x21d000000e047fae */ /* 0x0005e8000d921860 */
[----:B------:R2:W-:Y:S01]  /*25cc0*/  LDGSTS.E [R4+0x21e00], desc[UR32][R12.64], !P3 ;  /* 0x21e000000c047fae */ /* 0x0005e2000d921860 */
[----:B------:R-:W-:-:S02]  /*25cd0*/  VIADD R20, R21, 0xffffffb8 ;  /* 0xffffffb815147836 */ /* 0x000fc40000000000 */
[----:B------:R-:W2:Y:S01]  /*25ce0*/  LDC R21, c[0x0][0x230] ;  /* 0x00008c00ff157b82 */ /* 0x000ea20000000800 */
[----:B------:R2:W-:Y:S01]  /*25cf0*/  LDGSTS.E [R4+0x21f00], desc[UR32][R10.64], !P3 ;  /* 0x21f000000a047fae */ /* 0x0005e2000d921860 */
[----:B-1----:R-:W-:-:S03]  /*25d00*/  IMAD.WIDE R34, R252, 0x4, R162 ;  /* 0x00000004fc227825 */ /* 0x002fc600078e02a2 */
[----:B------:R-:W2:Y:S01]  /*25d10*/  LDL.LU.64 R162, [R1+0xfe0] ;  /* 0x000fe00001a27983 */ /* 0x000ea20000300a00 */
[----:B----4-:R-:W-:-:S03]  /*25d20*/  IMAD.WIDE R32, R252, 0x4, R98 ;  /* 0x00000004fc207825 */ /* 0x010fc600078e0262 */
[----:B------:R-:W-:Y:S01]  /*25d30*/  STL.64 [R1+0x1240], R34 ;  /* 0x0012402201007387 */ /* 0x000fe20000100a00 */
[----:B---3--:R-:W-:-:S03]  /*25d40*/  IMAD.WIDE R30, R252, 0x4, R194 ;  /* 0x00000004fc1e7825 */ /* 0x008fc600078e02c2 */
[----:B------:R-:W3:Y:S04]  /*25d50*/  LDL.LU.64 R98, [R1+0xfd8] ;  /* 0x000fd80001627983 */ /* 0x000ee80000300a00 */
[----:B------:R-:W4:Y:S04]  /*25d60*/  LDL.LU.64 R194, [R1+0xfd0] ;  /* 0x000fd00001c27983 */ /* 0x000f280000300a00 */
[----:B------:R-:W-:Y:S01]  /*25d70*/  STL.64 [R1+0x1228], R32 ;  /* 0x0012282001007387 */ /* 0x000fe20000100a00 */
[----:B-----5:R-:W-:-:S03]  /*25d80*/  IMAD.WIDE R28, R252, 0x4, R82 ;  /* 0x00000004fc1c7825 */ /* 0x020fc600078e0252 */
[----:B------:R-:W-:Y:S01]  /*25d90*/  STL.64 [R1+0x1220], R30 ;  /* 0x0012201e01007387 */ /* 0x000fe20000100a00 */
[----:B--2---:R-:W-:-:S03]  /*25da0*/  IMAD.WIDE R16, R252, 0x4, R210 ;  /* 0x00000004fc107825 */ /* 0x004fc600078e02d2 */
[----:B------:R-:W2:Y:S04]  /*25db0*/  LDL.LU.64 R210, [R1+0xfc8] ;  /* 0x000fc80001d27983 */ /* 0x000ea80000300a00 */
[----:B------:R-:W-:Y:S01]  /*25dc0*/  STL.64 [R1+0x1218], R28 ;  /* 0x0012181c01007387 */ /* 0x000fe20000100a00 */
[----:B------:R-:W-:-:S03]  /*25dd0*/  IMAD.WIDE R14, R252, 0x4, R114 ;  /* 0x00000004fc0e7825 */ /* 0x000fc600078e0272 */
[----:B------:R1:W-:Y:S04]  /*25de0*/  STL.64 [R1+0x1210], R16 ;  /* 0x0012101001007387 */ /* 0x0003e80000100a00 */
[----:B------:R-:W5:Y:S01]  /*25df0*/  LDL.LU.64 R114, [R1+0xfc0] ;  /* 0x000fc00001727983 */ /* 0x000f620000300a00 */
[----:B------:R-:W-:-:S03]  /*25e00*/  IMAD.WIDE R12, R252, 0x4, R226 ;  /* 0x00000004fc0c7825 */ /* 0x000fc600078e02e2 */
[----:B------:R-:W5:Y:S01]  /*25e10*/  LDL.LU.64 R226, [R1+0xfb8] ;  /* 0x000fb80001e27983 */ /* 0x000f620000300a00 */
[----:B------:R-:W-:-:S03]  /*25e20*/  ISETP.GE.U32.AND P2, PT, R20, 0x7fffff79, PT ;  /* 0x7fffff791400780c */ /* 0x000fc60003f46070 */
[----:B------:R1:W-:Y:S04]  /*25e30*/  STL.64 [R1+0x1208], R14 ;  /* 0x0012080e01007387 */ /* 0x0003e80000100a00 */
[----:B------:R1:W-:Y:S06]  /*25e40*/  STL.64 [R1+0x1200], R12 ;  /* 0x0012000c01007387 */ /* 0x0003ec0000100a00 */
[----:B------:R-:W-:Y:S04]  /*25e50*/  LDGSTS.E [R4+0x23800], desc[UR32][R34.64], !P2 ;  /* 0x2380000022047fae */ /* 0x000fe8000d121860 */
[----:B------:R-:W-:Y:S04]  /*25e60*/  LDGSTS.E [R4+0x23900], desc[UR32][R32.64], !P2 ;  /* 0x2390000020047fae */ /* 0x000fe8000d121860 */
[----:B------:R-:W-:Y:S04]  /*25e70*/  LDGSTS.E [R4+0x23a00], desc[UR32][R30.64], !P2 ;  /* 0x23a000001e047fae */ /* 0x000fe8000d121860 */
[----:B------:R-:W-:Y:S01]  /*25e80*/  LDGSTS.E [R4+0x23b00], desc[UR32][R28.64], !P2 ;  /* 0x23b000001c047fae */ /* 0x000fe2000d121860 */
[----:B------:R-:W-:-:S03]  /*25e90*/  IMAD.WIDE R10, R252, 0x4, R178 ;  /* 0x00000004fc0a7825 */ /* 0x000fc600078e02b2 */
[----:B------:R1:W-:Y:S04]  /*25ea0*/  LDGSTS.E [R4+0x23c00], desc[UR32][R16.64], !P2 ;  /* 0x23c0000010047fae */ /* 0x0003e8000d121860 */
[----:B------:R3:W-:Y:S04]  /*25eb0*/  STL.64 [R1+0xdb0], R10 ;  /* 0x000db00a01007387 */ /* 0x0007e80000100a00 */
[----:B------:R1:W-:Y:S02]  /*25ec0*/  LDGSTS.E [R4+0x23d00], desc[UR32][R14.64], !P2 ;  /* 0x23d000000e047fae */ /* 0x0003e4000d121860 */
[----:B-1----:R-:W-:-:S02]  /*25ed0*/  IMAD.WIDE R16, R252, 0x4, R130 ;  /* 0x00000004fc107825 */ /* 0x002fc400078e0282 */
[----:B------:R-:W5:Y:S04]  /*25ee0*/  LDL.LU.64 R50, [R1+0xef0] ;  /* 0x000ef00001327983 */ /* 0x000f680000300a00 */
[----:B------:R1:W-:Y:S01]  /*25ef0*/  LDGSTS.E [R4+0x23e00], desc[UR32][R12.64], !P2 ;  /* 0x23e000000c047fae */ /* 0x0003e2000d121860 */
[----:B------:R-:W-:-:S03]  /*25f00*/  IMAD.WIDE R14, R252, 0x4, R146 ;  /* 0x00000004fc0e7825 */ /* 0x000fc600078e0292 */
[----:B------:R-:W5:Y:S04]  /*25f10*/  LDL.LU.64 R178, [R1+0xee8] ;  /* 0x000ee80001b27983 */ /* 0x000f680000300a00 */
[----:B------:R-:W5:Y:S04]  /*25f20*/  LDL.LU.64 R130, [R1+0xee0] ;  /* 0x000ee00001827983 */ /* 0x000f680000300a00 */
[----:B------:R3:W-:Y:S04]  /*25f30*/  LDGSTS.E [R4+0x23f00], desc[UR32][R10.64], !P2 ;  /* 0x23f000000a047fae */ /* 0x0007e8000d121860 */
[----:B------:R-:W5:Y:S01]  /*25f40*/  LDL.LU.64 R146, [R1+0xed8] ;  /* 0x000ed80001927983 */ /* 0x000f620000300a00 */
[----:B-1----:R-:W-:-:S03]  /*25f50*/  IMAD.WIDE R12, R252, 0x4, R162 ;  /* 0x00000004fc0c7825 */ /* 0x002fc600078e02a2 */
[----:B------:R1:W-:Y:S04]  /*25f60*/  STL.64 [R1+0xda8], R16 ;  /* 0x000da81001007387 */ /* 0x0003e80000100a00 */
[----:B------:R-:W1:Y:S01]  /*25f70*/  LDL.LU.64 R162, [R1+0xed0] ;  /* 0x000ed00001a27983 */ /* 0x000e620000300a00 */
[----:B---3--:R-:W-:-:S03]  /*25f80*/  IMAD.WIDE R10, R252, 0x4, R98 ;  /* 0x00000004fc0a7825 */ /* 0x008fc600078e0262 */
[----:B------:R3:W-:Y:S01]  /*25f90*/  STL.64 [R1+0xda0], R14 ;  /* 0x000da00e01007387 */ /* 0x0007e20000100a00 */
[----:B----4-:R-:W-:-:S03]  /*25fa0*/  IMAD.WIDE R246, R252, 0x4, R194 ;  /* 0x00000004fcf67825 */ /* 0x010fc600078e02c2 */
[----:B------:R4:W-:Y:S04]  /*25fb0*/  STL.64 [R1+0xd98], R12 ;  /* 0x000d980c01007387 */ /* 0x0009e80000100a00 */
[----:B------:R-:W3:Y:S04]  /*25fc0*/  LDL.LU.64 R194, [R1+0xec8] ;  /* 0x000ec80001c27983 */ /* 0x000ee80000300a00 */
[----:B------:R4:W-:Y:S01]  /*25fd0*/  STL.64 [R1+0xd90], R10 ;  /* 0x000d900a01007387 */ /* 0x0009e20000100a00 */
[----:B--2---:R-:W-:-:S03]  /*25fe0*/  IMAD.WIDE R244, R252, 0x4, R210 ;  /* 0x00000004fcf47825 */ /* 0x004fc600078e02d2 */
[----:B------:R-:W4:Y:S01]  /*25ff0*/  LDL.LU.64 R210, [R1+0xec0] ;  /* 0x000ec00001d27983 */ /* 0x000f220000300a00 */
[----:B-----5:R-:W-:-:S03]  /*26000*/  IMAD.WIDE R240, R252, 0x4, R226 ;  /* 0x00000004fcf07825 */ /* 0x020fc600078e02e2 */
[----:B------:R-:W2:Y:S01]  /*26010*/  LDL.LU.64 R226, [R1+0xeb8] ;  /* 0x000eb80001e27983 */ /* 0x000ea20000300a00 */
[----:B------:R-:W-:-:S03]  /*26020*/  VIADD R20, R235, 0xffffffb4 ;  /* 0xffffffb4eb147836 */ /* 0x000fc60000000000 */
[----:B------:R-:W5:Y:S01]  /*26030*/  LDL.LU.64 R66, [R1+0xdf0] ;  /* 0x000df00001427983 */ /* 0x000f620000300a00 */
[----:B------:R-:W-:Y:S01]  /*26040*/  IMAD.WIDE R242, R252, 0x4, R114 ;  /* 0x00000004fcf27825 */ /* 0x000fe200078e0272 */
[----:B------:R-:W5:Y:S01]  /*26050*/  LDC R235, c[0x0][0x230] ;  /* 0x00008c00ffeb7b82 */ /* 0x000f620000000800 */
[----:B------:R-:W-:Y:S01]  /*26060*/  ISETP.GE.U32.AND P1, PT, R20, 0x7fffff75, PT ;  /* 0x7fffff751400780c */ /* 0x000fe20003f26070 */
[----:B------:R-:W5:Y:S04]  /*26070*/  LDL.LU.64 R82, [R1+0xde8] ;  /* 0x000de80001527983 */ /* 0x000f680000300a00 */
[----:B------:R-:W5:Y:S04]  /*26080*/  LDL.LU.64 R98, [R1+0xde0] ;  /* 0x000de00001627983 */ /* 0x000f680000300a00 */
[----:B------:R-:W5:Y:S04]  /*26090*/  LDL.LU.64 R114, [R1+0xdd8] ;  /* 0x000dd80001727983 */ /* 0x000f680000300a00 */
[----:B------:R1:W-:Y:S04]  /*260a0*/  LDGSTS.E [R4+0x25800], desc[UR32][R16.64], !P1 ;  /* 0x2580000010047fae */ /* 0x0003e8000c921860 */
[----:B------:R3:W-:Y:S04]  /*260b0*/  LDGSTS.E [R4+0x25900], desc[UR32][R14.64], !P1 ;  /* 0x259000000e047fae */ /* 0x0007e8000c921860 */
[----:B------:R4:W-:Y:S04]  /*260c0*/  LDGSTS.E [R4+0x25a00], desc[UR32][R12.64], !P1 ;  /* 0x25a000000c047fae */ /* 0x0009e8000c921860 */
[----:B------:R2:W-:Y:S01]  /*260d0*/  LDGSTS.E [R4+0x25b00], desc[UR32][R10.64], !P1 ;  /* 0x25b000000a047fae */ /* 0x0005e2000c921860 */
[----:B------:R-:W-:-:S03]  /*260e0*/  IMAD.WIDE R34, R252, 0x4, R50 ;  /* 0x00000004fc227825 */ /* 0x000fc600078e0232 */
[----:B------:R-:W-:Y:S01]  /*260f0*/  LDGSTS.E [R4+0x25c00], desc[UR32][R246.64], !P1 ;  /* 0x25c00000f6047fae */ /* 0x000fe2000c921860 */
[----:B------:R-:W-:-:S03]  /*26100*/  IMAD.WIDE R32, R252, 0x4, R178 ;  /* 0x00000004fc207825 */ /* 0x000fc600078e02b2 */
[----:B------:R-:W-:Y:S01]  /*26110*/  LDGSTS.E [R4+0x25d00], desc[UR32][R244.64], !P1 ;  /* 0x25d00000f4047fae */ /* 0x000fe2000c921860 */
[----:B------:R-:W-:-:S03]  /*26120*/  IMAD.WIDE R30, R252, 0x4, R130 ;  /* 0x00000004fc1e7825 */ /* 0x000fc600078e0282 */
[----:B------:R-:W5:Y:S04]  /*26130*/  LDL.LU.64 R178, [R1+0xdd0] ;  /* 0x000dd00001b27983 */ /* 0x000f680000300a00 */
[----:B------:R5:W-:Y:S01]  /*26140*/  STL.64 [R1+0x14a0], R34 ;  /* 0x0014a02201007387 */ /* 0x000be20000100a00 */
[----:B------:R-:W-:-:S03]  /*26150*/  IMAD.WIDE R28, R252, 0x4, R146 ;  /* 0x00000004fc1c7825 */ /* 0x000fc600078e0292 */
[----:B------:R5:W-:Y:S04]  /*26160*/  STL.64 [R1+0x14b0], R32 ;  /* 0x0014b02001007387 */ /* 0x000be80000100a00 */
[----:B------:R-:W5:Y:S01]  /*26170*/  LDL.LU.64 R130, [R1+0xdc8] ;  /* 0x000dc80001827983 */ /* 0x000f620000300a00 */
[----:B-1----:R-:W-:-:S03]  /*26180*/  IMAD.WIDE R16, R252, 0x4, R162 ;  /* 0x00000004fc107825 */ /* 0x002fc600078e02a2 */
[----:B------:R1:W-:Y:S04]  /*26190*/  STL.64 [R1+0x14c0], R30 ;  /* 0x0014c01e01007387 */ /* 0x0003e80000100a00 */
[----:B------:R1:W-:Y:S04]  /*261a0*/  STL.64 [R1+0x1500], R28 ;  /* 0x0015001c01007387 */ /* 0x0003e80000100a00 */
[----:B------:R1:W-:Y:S01]  /*261b0*/  STL.64 [R1+0x1510], R16 ;  /* 0x0015101001007387 */ /* 0x0003e20000100a00 */
[----:B---3--:R-:W-:-:S03]  /*261c0*/  IMAD.WIDE R14, R252, 0x4, R194 ;  /* 0x00000004fc0e7825 */ /* 0x008fc600078e02c2 */
[----:B------:R-:W-:Y:S04]  /*261d0*/  LDGSTS.E [R4+0x25e00], desc[UR32][R242.64], !P1 ;  /* 0x25e00000f2047fae */ /* 0x000fe8000c921860 */
[----:B------:R-:W3:Y:S04]  /*261e0*/  LDL.LU.64 R194, [R1+0xdc0] ;  /* 0x000dc00001c27983 */ /* 0x000ee80000300a00 */
[----:B------:R1:W-:Y:S01]  /*261f0*/  STL.64 [R1+0x1520], R14 ;  /* 0x0015200e01007387 */ /* 0x0003e20000100a00 */
[----:B------:R-:W-:Y:S02]  /*26200*/  VIADD R20, R234, 0xffffffb0 ;  /* 0xffffffb0ea147836 */ /* 0x000fe40000000000 */
[----:B------:R-:W3:Y:S01]  /*26210*/  LDC R234, c[0x0][0x230] ;  /* 0x00008c00ffea7b82 */ /* 0x000ee20000000800 */
[----:B------:R-:W-:Y:S01]  /*26220*/  LDGSTS.E [R4+0x25f00], desc[UR32][R240.64], !P1 ;  /* 0x25f00000f0047fae */ /* 0x000fe2000c921860 */
[----:B----4-:R-:W-:-:S05]  /*26230*/  IMAD.WIDE R12, R252, 0x4, R210 ;  /* 0x00000004fc0c7825 */ /* 0x010fca00078e02d2 */
[----:B------:R-:W-:Y:S01]  /*26240*/  STL.64 [R1+0x1530], R12 ;  /* 0x0015300c01007387 */ /* 0x000fe20000100a00 */
[----:B--2---:R-:W-:-:S03]  /*26250*/  IMAD.WIDE R10, R252, 0x4, R226 ;  /* 0x00000004fc0a7825 */ /* 0x004fc600078e02e2 */
[----:B------:R-:W2:Y:S01]  /*26260*/  LDL.LU.64 R226, [R1+0xdb8] ;  /* 0x000db80001e27983 */ /* 0x000ea20000300a00 */
[----:B------:R-:W-:-:S03]  /*26270*/  ISETP.GE.U32.AND P0, PT, R20, 0x7fffff71, PT ;  /* 0x7fffff711400780c */ /* 0x000fc60003f06070 */
[----:B------:R2:W-:Y:S04]  /*26280*/  STL.64 [R1+0x1540], R10 ;  /* 0x0015400a01007387 */ /* 0x0005e80000100a00 */
[----:B------:R-:W4:Y:S04]  /*26290*/  LDL.LU.64 R210, [R1+0xcf0] ;  /* 0x000cf00001d27983 */ /* 0x000f280000300a00 */
[----:B------:R-:W4:Y:S04]  /*262a0*/  LDL.LU.64 R146, [R1+0xce8] ;  /* 0x000ce80001927983 */ /* 0x000f280000300a00 */
[----:B------:R5:W-:Y:S04]  /*262b0*/  LDGSTS.E [R4+0x27800], desc[UR32][R34.64], !P0 ;  /* 0x2780000022047fae */ /* 0x000be8000c121860 */
[----:B------:R1:W-:Y:S04]  /*262c0*/  LDGSTS.E [R4+0x27900], desc[UR32][R32.64], !P0 ;  /* 0x2790000020047fae */ /* 0x0003e8000c121860 */
[----:B------:R1:W-:Y:S01]  /*262d0*/  LDGSTS.E [R4+0x27a00], desc[UR32][R30.64], !P0 ;  /* 0x27a000001e047fae */ /* 0x0003e2000c121860 */
[----:B-----5:R-:W-:-:S03]  /*262e0*/  IMAD.WIDE R34, R252, 0x4, R66 ;  /* 0x00000004fc227825 */ /* 0x020fc600078e0242 */
[----:B------:R5:W-:Y:S01]  /*262f0*/  LDGSTS.E [R4+0x27b00], desc[UR32][R28.64], !P0 ;  /* 0x27b000001c047fae */ /* 0x000be2000c121860 */
[----:B-1----:R-:W-:-:S03]  /*26300*/  IMAD.WIDE R32, R252, 0x4, R82 ;  /* 0x00000004fc207825 */ /* 0x002fc600078e0252 */
[----:B------:R-:W4:Y:S01]  /*26310*/  LDL.LU.64 R162, [R1+0xce0] ;  /* 0x000ce00001a27983 */ /* 0x000f220000300a00 */
[----:B------:R-:W-:-:S03]  /*26320*/  IMAD.WIDE R30, R252, 0x4, R98 ;  /* 0x00000004fc1e7825 */ /* 0x000fc600078e0262 */
[----:B------:R4:W-:Y:S01]  /*26330*/  STL.64 [R1+0x1550], R34 ;  /* 0x0015502201007387 */ /* 0x0009e20000100a00 */
[----:B-----5:R-:W-:-:S03]  /*26340*/  IMAD.WIDE R28, R252, 0x4, R114 ;  /* 0x00000004fc1c7825 */ /* 0x020fc600078e0272 */
[----:B------:R1:W-:Y:S04]  /*26350*/  LDGSTS.E [R4+0x27c00], desc[UR32][R16.64], !P0 ;  /* 0x27c0000010047fae */ /* 0x0003e8000c121860 */
[----:B------:R-:W5:Y:S04]  /*26360*/  LDL.LU.64 R66, [R1+0xcd8] ;  /* 0x000cd80001427983 */ /* 0x000f680000300a00 */
[----:B------:R4:W-:Y:S01]  /*26370*/  STL.64 [R1+0xde8], R32 ;  /* 0x000de82001007387 */ /* 0x0009e20000100a00 */
[----:B-1----:R-:W-:-:S03]  /*26380*/  IMAD.WIDE R16, R252, 0x4, R178 ;  /* 0x00000004fc107825 */ /* 0x002fc600078e02b2 */
[----:B------:R1:W-:Y:S04]  /*26390*/  LDGSTS.E [R4+0x27d00], desc[UR32][R14.64], !P0 ;  /* 0x27d000000e047fae */ /* 0x0003e8000c121860 */
[----:B------:R4:W-:Y:S04]  /*263a0*/  STL.64 [R1+0xde0], R30 ;  /* 0x000de01e01007387 */ /* 0x0009e80000100a00 */
[----:B------:R-:W5:Y:S01]  /*263b0*/  LDL.LU.64 R178, [R1+0xcd0] ;  /* 0x000cd00001b27983 */ /* 0x000f620000300a00 */
[----:B-1----:R-:W-:-:S03]  /*263c0*/  IMAD.WIDE R14, R252, 0x4, R130 ;  /* 0x00000004fc0e7825 */ /* 0x002fc600078e0282 */
[----:B------:R5:W-:Y:S04]  /*263d0*/  STL.64 [R1+0xdd8], R28 ;  /* 0x000dd81c01007387 */ /* 0x000be80000100a00 */
[----:B------:R-:W5:Y:S04]  /*263e0*/  LDL.LU.64 R82, [R1+0xcc8] ;  /* 0x000cc80001527983 */ /* 0x000f680000300a00 */
[----:B------:R-:W-:Y:S04]  /*263f0*/  LDGSTS.E [R4+0x27e00], desc[UR32][R12.64], !P0 ;  /* 0x27e000000c047fae */ /* 0x000fe8000c121860 */
[----:B------:R1:W-:Y:S04]  /*26400*/  STL.64 [R1+0xdd0], R16 ;  /* 0x000dd01001007387 */ /* 0x0003e80000100a00 */
[----:B------:R2:W-:Y:S04]  /*26410*/  LDGSTS.E [R4+0x27f00], desc[UR32][R10.64], !P0 ;  /* 0x27f000000a047fae */ /* 0x0005e8000c121860 */
[----:B------:R-:W5:Y:S04]  /*26420*/  LDL.LU.64 R98, [R1+0xcc0] ;  /* 0x000cc00001627983 */ /* 0x000f680000300a00 */
[----:B------:R-:W-:Y:S01]  /*26430*/  STL.64 [R1+0xdc8], R14 ;  /* 0x000dc80e01007387 */ /* 0x000fe20000100a00 */
[----:B--2---:R-:W-:-:S03]  /*26440*/  IMAD.WIDE R10, R252, 0x4, R226 ;  /* 0x00000004fc0a7825 */ /* 0x004fc600078e02e2 */
[----:B------:R-:W2:Y:S01]  /*26450*/  LDL.LU.64 R226, [R1+0xcb8] ;  /* 0x000cb80001e27983 */ /* 0x000ea20000300a00 */
[----:B------:R-:W-:Y:S02]  /*26460*/  VIADD R20, R21, 0xffffffac ;  /* 0xffffffac15147836 */ /* 0x000fe40000000000 */
[----:B---3--:R-:W-:Y:S01]  /*26470*/  IMAD.WIDE R12, R252, 0x4, R194 ;  /* 0x00000004fc0c7825 */ /* 0x008fe200078e02c2 */
[----:B------:R-:W3:Y:S02]  /*26480*/  LDC R21, c[0x0][0x230] ;  /* 0x00008c00ff157b82 */ /* 0x000ee40000000800 */
[----:B------:R-:W-:Y:S02]  /*26490*/  ISETP.GE.U32.AND P6, PT, R20, 0x7fffff6d, PT ;  /* 0x7fffff6d1400780c */ /* 0x000fe40003fc6070 */
[----:B------:R-:W-:Y:S04]  /*264a0*/  STL.64 [R1+0xdc0], R12 ;  /* 0x000dc00c01007387 */ /* 0x000fe80000100a00 */
[----:B------:R2:W-:Y:S04]  /*264b0*/  STL.64 [R1+0xdb8], R10 ;  /* 0x000db80a01007387 */ /* 0x0005e80000100a00 */
[----:B------:R-:W3:Y:S04]  /*264c0*/  LDL.LU.64 R114, [R1+0xbf0] ;  /* 0x000bf00001727983 */ /* 0x000ee80000300a00 */
[----:B------:R4:W-:Y:S04]  /*264d0*/  LDGSTS.E [R4+0x29800], desc[UR32][R34.64], !P6 ;  /* 0x2980000022047fae */ /* 0x0009e8000f121860 */
[----:B------:R-:W3:Y:S04]  /*264e0*/  LDL.LU.64 R194, [R1+0xbe8] ;  /* 0x000be80001c27983 */ /* 0x000ee80000300a00 */
[----:B------:R1:W-:Y:S01]  /*264f0*/  LDGSTS.E [R4+0x29900], desc[UR32][R32.64], !P6 ;  /* 0x2990000020047fae */ /* 0x0003e2000f121860 */
[----:B----4-:R-:W-:-:S03]  /*26500*/  IMAD.WIDE R34, R252, 0x4, R210 ;  /* 0x00000004fc227825 */ /* 0x010fc600078e02d2 */
[----:B------:R-:W4:Y:S04]  /*26510*/  LDL.LU.64 R130, [R1+0xbe0] ;  /* 0x000be00001827983 */ /* 0x000f280000300a00 */
[----:B------:R5:W-:Y:S01]  /*26520*/  LDGSTS.E [R4+0x29a00], desc[UR32][R30.64], !P6 ;  /* 0x29a000001e047fae */ /* 0x000be2000f121860 */
[----:B-1----:R-:W-:-:S03]  /*26530*/  IMAD.WIDE R32, R252, 0x4, R146 ;  /* 0x00000004fc207825 */ /* 0x002fc600078e0292 */
[----:B------:R-:W4:Y:S04]  /*26540*/  LDL.LU.64 R210, [R1+0xbd8] ;  /* 0x000bd80001d27983 */ /* 0x000f280000300a00 */
[----:B------:R1:W-:Y:S01]  /*26550*/  LDGSTS.E [R4+0x29b00], desc[UR32][R28.64], !P6 ;  /* 0x29b000001c047fae */ /* 0x0003e2000f121860 */
[----:B-----5:R-:W-:-:S03]  /*26560*/  IMAD.WIDE R30, R252, 0x4, R162 ;  /* 0x00000004fc1e7825 */ /* 0x020fc600078e02a2 */
[----:B------:R5:W-:Y:S04]  /*26570*/  STL.64 [R1+0x1618], R34 ;  /* 0x0016182201007387 */ /* 0x000be80000100a00 */
[----:B------:R1:W-:Y:S02]  /*26580*/  LDGSTS.E [R4+0x29c00], desc[UR32][R16.64], !P6 ;  /* 0x29c0000010047fae */ /* 0x0003e4000f121860 */
[C---:B-1----:R-:W-:Y:S02]  /*26590*/  IMAD.WIDE R28, R252.reuse, 0x4, R66 ;  /* 0x00000004fc1c7825 */ /* 0x042fe400078e0242 */
[----:B------:R-:W4:Y:S04]  /*265a0*/  LDL.LU.64 R146, [R1+0xbd0] ;  /* 0x000bd00001927983 */ /* 0x000f280000300a00 */
[----:B------:R-:W4:Y:S01]  /*265b0*/  LDL.LU.64 R162, [R1+0xbc8] ;  /* 0x000bc80001a27983 */ /* 0x000f220000300a00 */
[----:B------:R-:W-:-:S03]  /*265c0*/  IMAD.WIDE R16, R252, 0x4, R178 ;  /* 0x00000004fc107825 */ /* 0x000fc600078e02b2 */
[----:B------:R4:W-:Y:S04]  /*265d0*/  STL.64 [R1+0x1630], R32 ;  /* 0x0016302001007387 */ /* 0x0009e80000100a00 */
[----:B------:R-:W-:Y:S04]  /*265e0*/  LDGSTS.E [R4+0x29d00], desc[UR32][R14.64], !P6 ;  /* 0x29d000000e047fae */ /* 0x000fe8000f121860 */
[----:B------:R1:W-:Y:S04]  /*265f0*/  STL.64 [R1+0x1648], R30 ;  /* 0x0016481e01007387 */ /* 0x0003e80000100a00 */
[----:B------:R-:W-:Y:S04]  /*26600*/  LDGSTS.E [R4+0x29e00], desc[UR32][R12.64], !P6 ;  /* 0x29e000000c047fae */ /* 0x000fe8000f121860 */
[----:B------:R-:W4:Y:S04]  /*26610*/  LDL.LU.64 R178, [R1+0xbc0] ;  /* 0x000bc00001b27983 */ /* 0x000f280000300a00 */
[----:B------:R2:W-:Y:S04]  /*26620*/  LDGSTS.E [R4+0x29f00], desc[UR32][R10.64], !P6 ;  /* 0x29f000000a047fae */ /* 0x0005e8000f121860 */
[----:B------:R-:W-:Y:S04]  /*26630*/  STL.64 [R1+0x1700], R28 ;  /* 0x0017001c01007387 */ /* 0x000fe80000100a00 */
[----:B------:R1:W-:Y:S01]  /*26640*/  STL.64 [R1+0x1718], R16 ;  /* 0x0017181001007387 */ /* 0x0003e20000100a00 */
[----:B--2---:R-:W-:-:S03]  /*26650*/  IMAD.WIDE R10, R252, 0x4, R226 ;  /* 0x00000004fc0a7825 */ /* 0x004fc600078e02e2 */
[----:B------:R-:W2:Y:S01]  /*26660*/  LDL.LU.64 R226, [R1+0xbb8] ;  /* 0x000bb80001e27983 */ /* 0x000ea20000300a00 */
[----:B------:R-:W-:Y:S02]  /*26670*/  VIADD R20, R235, 0xffffffa8 ;  /* 0xffffffa8eb147836 */ /* 0x000fe40000000000 */
[----:B------:R-:W-:Y:S01]  /*26680*/  IMAD.WIDE R14, R252, 0x4, R82 ;  /* 0x00000004fc0e7825 */ /* 0x000fe200078e0252 */
[----:B------:R-:W2:Y:S02]  /*26690*/  LDC R235, c[0x0][0x230] ;  /* 0x00008c00ffeb7b82 */ /* 0x000ea40000000800 */
[----:B------:R-:W-:Y:S01]  /*266a0*/  ISETP.GE.U32.AND P5, PT, R20, 0x7fffff69, PT ;  /* 0x7fffff691400780c */ /* 0x000fe20003fa6070 */
[C---:B------:R-:W-:Y:S01]  /*266b0*/  IMAD.WIDE R12, R252.reuse, 0x4, R98 ;  /* 0x00000004fc0c7825 */ /* 0x040fe200078e0262 */
[----:B------:R1:W-:Y:S04]  /*266c0*/  STL.64 [R1+0x1730], R14 ;  /* 0x0017300e01007387 */ /* 0x0003e80000100a00 */
[----:B------:R-:W-:Y:S01]  /*266d0*/  STL.64 [R1+0x1748], R12 ;  /* 0x0017480c01007387 */ /* 0x000fe20000100a00 */
[----:B---3--:R-:W-:-:S03]  /*266e0*/  IMAD.WIDE R44, R252, 0x4, R114 ;  /* 0x00000004fc2c7825 */ /* 0x008fc600078e0272 */
[----:B------:R2:W-:Y:S04]  /*266f0*/  STL.64 [R1+0x1760], R10 ;  /* 0x0017600a01007387 */ /* 0x0005e80000100a00 */
[----:B------:R5:W-:Y:S04]  /*26700*/  LDGSTS.E [R4+0x2b800], desc[UR32][R34.64], !P5 ;  /* 0x2b80000022047fae */ /* 0x000be8000e921860 */
[----:B------:R4:W-:Y:S04]  /*26710*/  LDGSTS.E [R4+0x2b900], desc[UR32][R32.64], !P5 ;  /* 0x2b90000020047fae */ /* 0x0009e8000e921860 */
[----:B------:R1:W-:Y:S01]  /*26720*/  LDGSTS.E [R4+0x2ba00], desc[UR32][R30.64], !P5 ;  /* 0x2ba000001e047fae */ /* 0x0003e2000e921860 */
[----:B-----5:R-:W-:-:S03]  /*26730*/  IMAD.WIDE R34, R252, 0x4, R194 ;  /* 0x00000004fc227825 */ /* 0x020fc600078e02c2 */
[----:B------:R3:W-:Y:S01]  /*26740*/  LDGSTS.E [R4+0x2bb00], desc[UR32][R28.64], !P5 ;  /* 0x2bb000001c047fae */ /* 0x0007e2000e921860 */
[----:B----4-:R-:W-:-:S03]  /*26750*/  IMAD.WIDE R32, R252, 0x4, R130 ;  /* 0x00000004fc207825 */ /* 0x010fc600078e0282 */
[----:B------:R-:W4:Y:S01]  /*26760*/  LDL.LU.64 R194, [R1+0xaf0] ;  /* 0x000af00001c27983 */ /* 0x000f220000300a00 */
[----:B-1----:R-:W-:-:S03]  /*26770*/  IMAD.WIDE R30, R252, 0x4, R210 ;  /* 0x00000004fc1e7825 */ /* 0x002fc600078e02d2 */
[----:B------:R-:W-:Y:S04]  /*26780*/  LDGSTS.E [R4+0x2bc00], desc[UR32][R16.64], !P5 ;  /* 0x2bc0000010047fae */ /* 0x000fe8000e921860 */
[----:B------:R-:W-:Y:S04]  /*26790*/  STL.64 [R1+0x1778], R44 ;  /* 0x0017782c01007387 */ /* 0x000fe80000100a00 */
[----:B------:R1:W-:Y:S04]  /*267a0*/  LDGSTS.E [R4+0x2bd00], desc[UR32][R14.64], !P5 ;  /* 0x2bd000000e047fae */ /* 0x0003e8000e921860 */
[----:B------:R-:W5:Y:S01]  /*267b0*/  LDL.LU.64 R16, [R1+0xae8] ;  /* 0x000ae80001107983 */ /* 0x000f620000300a00 */
[----:B---3--:R-:W-:-:S03]  /*267c0*/  IMAD.WIDE R28, R252, 0x4, R146 ;  /* 0x00000004fc1c7825 */ /* 0x008fc600078e0292 */
[----:B------:R4:W-:Y:S04]  /*267d0*/  STL.64 [R1+0x1790], R34 ;  /* 0x0017902201007387 */ /* 0x0009e80000100a00 */
[----:B------:R-:W3:Y:S01]  /*267e0*/  LDL.LU.64 R114, [R1+0xae0] ;  /* 0x000ae00001727983 */ /* 0x000ee20000300a00 */
[----:B-1----:R-:W-:-:S03]  /*267f0*/  IMAD.WIDE R14, R252, 0x4, R162 ;  /* 0x00000004fc0e7825 */ /* 0x002fc600078e02a2 */
[----:B------:R5:W-:Y:S04]  /*26800*/  STL.64 [R1+0x17a8], R32 ;  /* 0x0017a82001007387 */ /* 0x000be80000100a00 */
[----:B------:R-:W3:Y:S04]  /*26810*/  LDL.LU.64 R210, [R1+0xad8] ;  /* 0x000ad80001d27983 */ /* 0x000ee80000300a00 */
[----:B------:R3:W-:Y:S04]  /*26820*/  STL.64 [R1+0x17c0], R30 ;  /* 0x0017c01e01007387 */ /* 0x0007e80000100a00 */
[----:B------:R-:W3:Y:S04]  /*26830*/  LDL.LU.64 R130, [R1+0xad0] ;  /* 0x000ad00001827983 */ /* 0x000ee80000300a00 */
[----:B------:R-:W-:Y:S04]  /*26840*/  LDGSTS.E [R4+0x2be00], desc[UR32][R12.64], !P5 ;  /* 0x2be000000c047fae */ /* 0x000fe8000e921860 */
[----:B------:R1:W-:Y:S04]  /*26850*/  STL.64 [R1+0x17d8], R28 ;  /* 0x0017d81c01007387 */ /* 0x0003e80000100a00 */
[----:B------:R2:W-:Y:S04]  /*26860*/  LDGSTS.E [R4+0x2bf00], desc[UR32][R10.64], !P5 ;  /* 0x2bf000000a047fae */ /* 0x0005e8000e921860 */
[----:B------:R-:W3:Y:S04]  /*26870*/  LDL.LU.64 R146, [R1+0xac8] ;  /* 0x000ac80001927983 */ /* 0x000ee80000300a00 */
[----:B------:R-:W-:Y:S01]  /*26880*/  STL.64 [R1+0x17f0], R14 ;  /* 0x0017f00e01007387 */ /* 0x000fe20000100a00 */
[----:B--2---:R-:W-:-:S03]  /*26890*/  IMAD.WIDE R10, R252, 0x4, R226 ;  /* 0x00000004fc0a7825 */ /* 0x004fc600078e02e2 */
[----:B------:R-:W2:Y:S01]  /*268a0*/  LDL.LU.64 R226, [R1+0xac0] ;  /* 0x000ac00001e27983 */ /* 0x000ea20000300a00 */
[----:B------:R-:W-:Y:S02]  /*268b0*/  VIADD R20, R234, 0xffffffa4 ;  /* 0xffffffa4ea147836 */ /* 0x000fe40000000000 */
[----:B------:R-:W-:Y:S01]  /*268c0*/  IMAD.WIDE R12, R252, 0x4, R178 ;  /* 0x00000004fc0c7825 */ /* 0x000fe200078e02b2 */
[----:B------:R-:W2:Y:S02]  /*268d0*/  LDC R234, c[0x0][0x230] ;  /* 0x00008c00ffea7b82 */ /* 0x000ea40000000800 */
[----:B------:R-:W-:Y:S02]  /*268e0*/  ISETP.GE.U32.AND P3, PT, R20, 0x7fffff65, PT ;  /* 0x7fffff651400780c */ /* 0x000fe40003f66070 */
[----:B------:R2:W-:Y:S04]  /*268f0*/  STL.64 [R1+0x1808], R12 ;  /* 0x0018080c01007387 */ /* 0x0005e80000100a00 */
[----:B------:R2:W-:Y:S04]  /*26900*/  STL.64 [R1+0x1820], R10 ;  /* 0x0018200a01007387 */ /* 0x0005e80000100a00 */
[----:B------:R-:W2:Y:S04]  /*26910*/  LDL.LU.64 R162, [R1+0xab8] ;  /* 0x000ab80001a27983 */ /* 0x000ea80000300a00 */
[----:B------:R-:W-:Y:S04]  /*26920*/  LDGSTS.E [R4+0x2d800], desc[UR32][R44.64], !P3 ;  /* 0x2d8000002c047fae */ /* 0x000fe8000d921860 */
[----:B------:R4:W-:Y:S04]  /*26930*/  LDGSTS.E [R4+0x2d900], desc[UR32][R34.64], !P3 ;  /* 0x2d90000022047fae */ /* 0x0009e8000d921860 */
[----:B------:R-:W2:Y:S04]  /*26940*/  LDL.LU.64 R50, [R1+0x9f0] ;  /* 0x0009f00001327983 */ /* 0x000ea80000300a00 */
[----:B------:R-:W2:Y:S01]  /*26950*/  LDL.LU.64 R66, [R1+0x9e8] ;  /* 0x0009e80001427983 */ /* 0x000ea20000300a00 */
[----:B----4-:R-:W-:-:S03]  /*26960*/  IMAD.WIDE R34, R252, 0x4, R194 ;  /* 0x00000004fc227825 */ /* 0x010fc600078e02c2 */
[----:B------:R5:W-:Y:S04]  /*26970*/  LDGSTS.E [R4+0x2da00], desc[UR32][R32.64], !P3 ;  /* 0x2da0000020047fae */ /* 0x000be8000d921860 */
[----:B------:R-:W4:Y:S04]  /*26980*/  LDL.LU.64 R82, [R1+0x9e0] ;  /* 0x0009e00001527983 */ /* 0x000f280000300a00 */
[----:B------:R3:W-:Y:S04]  /*26990*/  LDGSTS.E [R4+0x2db00], desc[UR32][R30.64], !P3 ;  /* 0x2db000001e047fae */ /* 0x0007e8000d921860 */
[----:B------:R-:W4:Y:S01]  /*269a0*/  LDL.LU.64 R98, [R1+0x9d8] ;  /* 0x0009d80001627983 */ /* 0x000f220000300a00 */
[----:B-----5:R-:W-:-:S03]  /*269b0*/  IMAD.WIDE R32, R252, 0x4, R16 ;  /* 0x00000004fc207825 */ /* 0x020fc600078e0210 */
[----:B------:R1:W-:Y:S04]  /*269c0*/  LDGSTS.E [R4+0x2dc00], desc[UR32][R28.64], !P3 ;  /* 0x2dc000001c047fae */ /* 0x0003e8000d921860 */
[----:B------:R-:W5:Y:S01]  /*269d0*/  LDL.LU.64 R178, [R1+0x9d0] ;  /* 0x0009d00001b27983 */ /* 0x000f620000300a00 */
[----:B---3--:R-:W-:-:S03]  /*269e0*/  IMAD.WIDE R30, R252, 0x4, R114 ;  /* 0x00000004fc1e7825 */ /* 0x008fc600078e0272 */
[----:B------:R-:W3:Y:S04]  /*269f0*/  LDL.LU.64 R194, [R1+0x9c8] ;  /* 0x0009c80001c27983 */ /* 0x000ee80000300a00 */
[----:B------:R2:W-:Y:S01]  /*26a00*/  STL.64 [R1+0x1838], R34 ;  /* 0x0018382201007387 */ /* 0x0005e20000100a00 */
[----:B-1----:R-:W-:-:S03]  /*26a10*/  IMAD.WIDE R28, R252, 0x4, R210 ;  /* 0x00000004fc1c7825 */ /* 0x002fc600078e02d2 */
[----:B------:R-:W3:Y:S04]  /*26a20*/  LDL.LU.64 R210, [R1+0x9c0] ;  /* 0x0009c00001d27983 */ /* 0x000ee80000300a00 */
[----:B------:R-:W-:Y:S04]  /*26a30*/  LDGSTS.E [R4+0x2dd00], desc[UR32][R14.64], !P3 ;  /* 0x2dd000000e047fae */ /* 0x000fe8000d921860 */
[----:B------:R1:W-:Y:S04]  /*26a40*/  STL.64 [R1+0x1858], R32 ;  /* 0x0018582001007387 */ /* 0x0003e80000100a00 */
[----:B------:R2:W-:Y:S04]  /*26a50*/  LDGSTS.E [R4+0x2de00], desc[UR32][R12.64], !P3 ;  /* 0x2de000000c047fae */ /* 0x0005e8000d921860 */
[----:B------:R4:W-:Y:S04]  /*26a60*/  STL.64 [R1+0x1878], R30 ;  /* 0x0018781e01007387 */ /* 0x0009e80000100a00 */
[----:B------:R4:W-:Y:S01]  /*26a70*/  STL.64 [R1+0x1898], R28 ;  /* 0x0018981c01007387 */ /* 0x0009e20000100a00 */
[----:B------:R-:W-:-:S02]  /*26a80*/  VIADD R20, R21, 0xffffffa0 ;  /* 0xffffffa015147836 */ /* 0x000fc40000000000 */
[C---:B------:R-:W-:Y:S01]  /*26a90*/  IMAD.WIDE R16, R252.reuse, 0x4, R130 ;  /* 0x00000004fc107825 */ /* 0x040fe200078e0282 */
[----:B------:R1:W-:Y:S01]  /*26aa0*/  LDGSTS.E [R4+0x2df00], desc[UR32][R10.64], !P3 ;  /* 0x2df000000a047fae */ /* 0x0003e2000d921860 */
[----:B------:R-:W3:Y:S02]  /*26ab0*/  LDC R21, c[0x0][0x230] ;  /* 0x00008c00ff157b82 */ /* 0x000ee40000000800 */
[----:B--2---:R-:W-:Y:S02]  /*26ac0*/  IMAD.WIDE R12, R252, 0x4, R226 ;  /* 0x00000004fc0c7825 */ /* 0x004fe400078e02e2 */
[----:B------:R-:W2:Y:S01]  /*26ad0*/  LDL.LU.64 R226, [R1+0x9b8] ;  /* 0x0009b80001e27983 */ /* 0x000ea20000300a00 */
[----:B------:R-:W-:Y:S01]  /*26ae0*/  ISETP.GE.U32.AND P2, PT, R20, 0x7fffff61, PT ;  /* 0x7fffff611400780c */ /* 0x000fe20003f46070 */
[C---:B------:R-:W-:Y:S02]  /*26af0*/  IMAD.WIDE R14, R252.reuse, 0x4, R146 ;  /* 0x00000004fc0e7825 */ /* 0x040fe400078e0292 */
[----:B------:R5:W-:Y:S04]  /*26b00*/  STL.64 [R1+0x18d8], R16 ;  /* 0x0018d81001007387 */ /* 0x000be80000100a00 */
[----:B------:R3:W-:Y:S01]  /*26b10*/  STL.64 [R1+0x1918], R14 ;  /* 0x0019180e01007387 */ /* 0x0007e20000100a00 */
[----:B-1----:R-:W-:-:S05]  /*26b20*/  IMAD.WIDE R10, R252, 0x4, R162 ;  /* 0x00000004fc0a7825 */ /* 0x002fca00078e02a2 */
[----:B------:R1:W-:Y:S04]  /*26b30*/  LDGSTS.E [R4+0x2f800], desc[UR32][R34.64], !P2 ;  /* 0x2f80000022047fae */ /* 0x0003e8000d121860 */
[----:B------:R3:W-:Y:S04]  /*26b40*/  STL.64 [R1+0x1948], R12 ;  /* 0x0019480c01007387 */ /* 0x0007e80000100a00 */
[----:B------:R1:W-:Y:S04]  /*26b50*/  LDGSTS.E [R4+0x2f900], desc[UR32][R32.64], !P2 ;  /* 0x2f90000020047fae */ /* 0x0003e8000d121860 */
[----:B------:R2:W-:Y:S01]  /*26b60*/  STL.64 [R1+0x1968], R10 ;  /* 0x0019680a01007387 */ /* 0x0005e20000100a00 */
[----:B-1----:R-:W-:-:S03]  /*26b70*/  IMAD.WIDE R34, R252, 0x4, R50 ;  /* 0x00000004fc227825 */ /* 0x002fc600078e0232 */
[----:B------:R4:W-:Y:S04]  /*26b80*/  LDGSTS.E [R4+0x2fa00], desc[UR32][R30.64], !P2 ;  /* 0x2fa000001e047fae */ /* 0x0009e8000d121860 */
[----:B------:R-:W2:Y:S01]  /*26b90*/  LDL.LU.64 R114, [R1+0x1430] ;  /* 0x0014300001727983 */ /* 0x000ea20000300a00 */
[----:B------:R-:W-:-:S03]  /*26ba0*/  IMAD.WIDE R32, R252, 0x4, R66 ;  /* 0x00000004fc207825 */ /* 0x000fc600078e0242 */
[----:B------:R-:W2:Y:S01]  /*26bb0*/  LDL.LU.64 R130, [R1+0x1428] ;  /* 0x0014280001827983 */ /* 0x000ea20000300a00 */
[----:B----4-:R-:W-:-:S03]  /*26bc0*/  IMAD.WIDE R30, R252, 0x4, R82 ;  /* 0x00000004fc1e7825 */ /* 0x010fc600078e0252 */
[----:B------:R1:W-:Y:S04]  /*26bd0*/  LDGSTS.E [R4+0x2fb00], desc[UR32][R28.64], !P2 ;  /* 0x2fb000001c047fae */ /* 0x0003e8000d121860 */
[----:B------:R-:W4:Y:S04]  /*26be0*/  LDL.LU.64 R146, [R1+0x1420] ;  /* 0x0014200001927983 */ /* 0x000f280000300a00 */
[----:B------:R5:W-:Y:S04]  /*26bf0*/  LDGSTS.E [R4+0x2fc00], desc[UR32][R16.64], !P2 ;  /* 0x2fc0000010047fae */ /* 0x000be8000d121860 */
[----:B------:R-:W4:Y:S01]  /*26c00*/  LDL.LU.64 R162, [R1+0x1418] ;  /* 0x0014180001a27983 */ /* 0x000f220000300a00 */
[----:B-1----:R-:W-:-:S03]  /*26c10*/  IMAD.WIDE R28, R252, 0x4, R98 ;  /* 0x00000004fc1c7825 */ /* 0x002fc600078e0262 */
[----:B------:R1:W-:Y:S01]  /*26c20*/  STL.64 [R1+0x1988], R34 ;  /* 0x0019882201007387 */ /* 0x0003e20000100a00 */
[----:B-----5:R-:W-:-:S03]  /*26c30*/  IMAD.WIDE R16, R252, 0x4, R178 ;  /* 0x00000004fc107825 */ /* 0x020fc600078e02b2 */
[----:B------:R3:W-:Y:S04]  /*26c40*/  LDGSTS.E [R4+0x2fd00], desc[UR32][R14.64], !P2 ;  /* 0x2fd000000e047fae */ /* 0x0007e8000d121860 */
[----:B------:R4:W-:Y:S04]  /*26c50*/  STL.64 [R1+0x19a8], R32 ;  /* 0x0019a82001007387 */ /* 0x0009e80000100a00 */
[----:B------:R5:W-:Y:S01]  /*26c60*/  LDGSTS.E [R4+0x2fe00], desc[UR32][R12.64], !P2 ;  /* 0x2fe000000c047fae */ /* 0x000be2000d121860 */
[----:B---3--:R-:W-:-:S03]  /*26c70*/  IMAD.WIDE R14, R252, 0x4, R194 ;  /* 0x00000004fc0e7825 */ /* 0x008fc600078e02c2 */
[----:B------:R3:W-:Y:S04]  /*26c80*/  STL.64 [R1+0x19c8], R30 ;  /* 0x0019c81e01007387 */ /* 0x0007e80000100a00 */
[----:B------:R-:W3:Y:S01]  /*26c90*/  LDL.LU.64 R178, [R1+0x1410] ;  /* 0x0014100001b27983 */ /* 0x000ee20000300a00 */
[----:B-----5:R-:W-:-:S03]  /*26ca0*/  IMAD.WIDE R12, R252, 0x4, R210 ;  /* 0x00000004fc0c7825 */ /* 0x020fc600078e02d2 */
[----:B------:R2:W-:Y:S04]  /*26cb0*/  LDGSTS.E [R4+0x2ff00], desc[UR32][R10.64], !P2 ;  /* 0x2ff000000a047fae */ /* 0x0005e8000d121860 */
[----:B------:R5:W-:Y:S04]  /*26cc0*/  STL.64 [R1+0x19e8], R28 ;  /* 0x0019e81c01007387 */ /* 0x000be80000100a00 */
[----:B------:R5:W-:Y:S04]  /*26cd0*/  STL.64 [R1+0x1a08], R16 ;  /* 0x001a081001007387 */ /* 0x000be80000100a00 */
[----:B------:R-:W5:Y:S04]  /*26ce0*/  LDL.LU.64 R194, [R1+0x1408] ;  /* 0x0014080001c27983 */ /* 0x000f680000300a00 */
[----:B------:R5:W-:Y:S04]  /*26cf0*/  STL.64 [R1+0x1a68], R14 ;  /* 0x001a680e01007387 */ /* 0x000be80000100a00 */
[----:B------:R5:W-:Y:S04]  /*26d00*/  STL.64 [R1+0x1a88], R12 ;  /* 0x001a880c01007387 */ /* 0x000be80000100a00 */
[----:B------:R-:W5:Y:S01]  /*26d10*/  LDL.LU.64 R210, [R1+0x1400] ;  /* 0x0014000001d27983 */ /* 0x000f620000300a00 */
[----:B--2---:R-:W-:-:S05]  /*26d20*/  IMAD.WIDE R10, R252, 0x4, R226 ;  /* 0x00000004fc0a7825 */ /* 0x004fca00078e02e2 */
[----:B------:R-:W-:Y:S04]  /*26d30*/  STL.64 [R1+0x1aa8], R10 ;  /* 0x001aa80a01007387 */ /* 0x000fe80000100a00 */
[----:B------:R-:W2:Y:S01]  /*26d40*/  LDL.LU.64 R226, [R1+0x13f8] ;  /* 0x0013f80001e27983 */ /* 0x000ea20000300a00 */
[----:B------:R-:W-:Y:S02]  /*26d50*/  VIADD R20, R235, 0xffffff9c ;  /* 0xffffff9ceb147836 */ /* 0x000fe40000000000 */
[----:B------:R-:W2:Y:S01]  /*26d60*/  LDC R235, c[0x0][0x230] ;  /* 0x00008c00ffeb7b82 */ /* 0x000ea20000000800 */
[----:B------:R-:W2:Y:S02]  /*26d70*/  LDL.LU.64 R66, [R1+0x470] ;  /* 0x0004700001427983 */ /* 0x000ea40000300a00 */
[----:B------:R-:W-:-:S13]  /*26d80*/  ISETP.GE.U32.AND P1, PT, R20, 0x7fffff5d, PT ;  /* 0x7fffff5d1400780c */ /* 0x000fda0003f26070 */
[----:B------:R1:W-:Y:S04]  /*26d90*/  LDGSTS.E [R4+0x31800], desc[UR32][R34.64], !P1 ;  /* 0x3180000022047fae */ /* 0x0003e8000c921860 */
[----:B------:R4:W-:Y:S01]  /*26da0*/  LDGSTS.E [R4+0x31900], desc[UR32][R32.64], !P1 ;  /* 0x3190000020047fae */ /* 0x0009e2000c921860 */
[----:B------:R-:W-:-:S03]  /*26db0*/  IMAD.WIDE R44, R252, 0x4, R114 ;  /* 0x00000004fc2c7825 */ /* 0x000fc600078e0272 */
[----:B------:R3:W-:Y:S01]  /*26dc0*/  LDGSTS.E [R4+0x31a00], desc[UR32][R30.64], !P1 ;  /* 0x31a000001e047fae */ /* 0x0007e2000c921860 */
[----:B-1----:R-:W-:-:S03]  /*26dd0*/  IMAD.WIDE R34, R252, 0x4, R130 ;  /* 0x00000004fc227825 */ /* 0x002fc600078e0282 */
[----:B------:R-:W-:Y:S04]  /*26de0*/  STL.64 [R1+0x1430], R44 ;  /* 0x0014302c01007387 */ /* 0x000fe80000100a00 */
[----:B------:R-:W-:Y:S01]  /*26df0*/  STL.64 [R1+0x1428], R34 ;  /* 0x0014282201007387 */ /* 0x000fe20000100a00 */
[----:B----4-:R-:W-:-:S03]  /*26e00*/  IMAD.WIDE R32, R252, 0x4, R146 ;  /* 0x00000004fc207825 */ /* 0x010fc600078e0292 */
[----:B------:R-:W4:Y:S04]  /*26e10*/  LDL.LU.64 R82, [R1+0x430] ;  /* 0x0004300001527983 */ /* 0x000f280000300a00 */
[----:B------:R5:W-:Y:S01]  /*26e20*/  LDGSTS.E [R4+0x31b00], desc[UR32][R28.64], !P1 ;  /* 0x31b000001c047fae */ /* 0x000be2000c921860 */
[----:B---3--:R-:W-:-:S03]  /*26e30*/  IMAD.WIDE R30, R252, 0x4, R162 ;  /* 0x00000004fc1e7825 */ /* 0x008fc600078e02a2 */
[----:B------:R-:W-:Y:S04]  /*26e40*/  STL.64 [R1+0x1420], R32 ;  /* 0x0014202001007387 */ /* 0x000fe80000100a00 */
[----:B------:R-:W3:Y:S01]  /*26e50*/  LDL.LU.64 R98, [R1+0x3f0] ;  /* 0x0003f00001627983 */ /* 0x000ee20000300a00 */
[----:B------:R-:W-:Y:S02]  /*26e60*/  VIADD R20, R234, 0xffffff98 ;  /* 0xffffff98ea147836 */ /* 0x000fe40000000000 */
[----:B------:R-:W1:Y:S01]  /*26e70*/  LDC R234, c[0x0][0x230] ;  /* 0x00008c00ffea7b82 */ /* 0x000e620000000800 */
[----:B------:R5:W-:Y:S04]  /*26e80*/  LDGSTS.E [R4+0x31c00], desc[UR32][R16.64], !P1 ;  /* 0x31c0000010047fae */ /* 0x000be8000c921860 */
[----:B------:R-:W3:Y:S04]  /*26e90*/  LDL.LU.64 R114, [R1+0x3b0] ;  /* 0x0003b00001727983 */ /* 0x000ee80000300a00 */
[----:B------:R-:W-:Y:S04]  /*26ea0*/  STL.64 [R1+0x1418], R30 ;  /* 0x0014181e01007387 */ /* 0x000fe80000100a00 */
[----:B------:R1:W-:Y:S04]  /*26eb0*/  LDGSTS.E [R4+0x31d00], desc[UR32][R14.64], !P1 ;  /* 0x31d000000e047fae */ /* 0x0003e8000c921860 */
[----:B------:R-:W3:Y:S01]  /*26ec0*/  LDL.LU.64 R130, [R1+0x370] ;  /* 0x0003700001827983 */ /* 0x000ee20000300a00 */
[----:B-----5:R-:W-:-:S03]  /*26ed0*/  IMAD.WIDE R28, R252, 0x4, R178 ;  /* 0x00000004fc1c7825 */ /* 0x020fc600078e02b2 */
[----:B------:R-:W5:Y:S04]  /*26ee0*/  LDL.LU.64 R146, [R1+0x330] ;  /* 0x0003300001927983 */ /* 0x000f680000300a00 */
[----:B------:R2:W-:Y:S04]  /*26ef0*/  LDGSTS.E [R4+0x31e00], desc[UR32][R12.64], !P1 ;  /* 0x31e000000c047fae */ /* 0x0005e8000c921860 */
[----:B------:R-:W-:Y:S01]  /*26f00*/  STL.64 [R1+0x1410], R28 ;  /* 0x0014101c01007387 */ /* 0x000fe20000100a00 */
[----:B------:R-:W-:-:S03]  /*26f10*/  ISETP.GE.U32.AND P0, PT, R20, 0x7fffff59, PT ;  /* 0x7fffff591400780c */ /* 0x000fc60003f06070 */
[----:B------:R-:W5:Y:S01]  /*26f20*/  LDL.LU.64 R162, [R1+0x2f0] ;  /* 0x0002f00001a27983 */ /* 0x000f620000300a00 */
[----:B------:R-:W-:-:S03]  /*26f30*/  IMAD.WIDE R16, R252, 0x4, R194 ;  /* 0x00000004fc107825 */ /* 0x000fc600078e02c2 */
[----:B------:R2:W-:Y:S04]  /*26f40*/  LDGSTS.E [R4+0x31f00], desc[UR32][R10.64], !P1 ;  /* 0x31f000000a047fae */ /* 0x0005e8000c921860 */
[----:B------:R2:W-:Y:S04]  /*26f50*/  STL.64 [R1+0x1408], R16 ;  /* 0x0014081001007387 */ /* 0x0005e80000100a00 */
[----:B------:R-:W5:Y:S01]  /*26f60*/  LDL.LU.64 R178, [R1+0x2b0] ;  /* 0x0002b00001b27983 */ /* 0x000f620000300a00 */
[----:B-1----:R-:W-:-:S03]  /*26f70*/  IMAD.WIDE R14, R252, 0x4, R210 ;  /* 0x00000004fc0e7825 */ /* 0x002fc600078e02d2 */
[----:B------:R-:W-:Y:S04]  /*26f80*/  LDGSTS.E [R4+0x33800], desc[UR32][R44.64], !P0 ;  /* 0x338000002c047fae */ /* 0x000fe8000c121860 */
[----:B------:R1:W-:Y:S04]  /*26f90*/  STL.64 [R1+0x1400], R14 ;  /* 0x0014000e01007387 */ /* 0x0003e80000100a00 */
[----:B------:R-:W5:Y:S04]  /*26fa0*/  LDL.LU.64 R194, [R1+0x270] ;  /* 0x0002700001c27983 */ /* 0x000f680000300a00 */
[----:B------:R-:W-:Y:S04]  /*26fb0*/  LDGSTS.E [R4+0x33900], desc[UR32][R34.64], !P0 ;  /* 0x3390000022047fae */ /* 0x000fe8000c121860 */
[----:B------:R-:W-:Y:S04]  /*26fc0*/  LDGSTS.E [R4+0x33a00], desc[UR32][R32.64], !P0 ;  /* 0x33a0000020047fae */ /* 0x000fe8000c121860 */
[----:B------:R-:W-:Y:S04]  /*26fd0*/  LDGSTS.E [R4+0x33b00], desc[UR32][R30.64], !P0 ;  /* 0x33b000001e047fae */ /* 0x000fe8000c121860 */
[----:B------:R1:W-:Y:S04]  /*26fe0*/  LDGSTS.E [R4+0x33c00], desc[UR32][R28.64], !P0 ;  /* 0x33c000001c047fae */ /* 0x0003e8000c121860 */
[----:B------:R-:W-:Y:S01]  /*26ff0*/  LDGSTS.E [R4+0x33d00], desc[UR32][R16.64], !P0 ;  /* 0x33d0000010047fae */ /* 0x000fe2000c121860 */
[----:B--2---:R-:W-:-:S03]  /*27000*/  IMAD.WIDE R12, R252, 0x4, R226 ;  /* 0x00000004fc0c7825 */ /* 0x004fc600078e02e2 */
[----:B------:R-:W-:Y:S04]  /*27010*/  LDGSTS.E [R4+0x33e00], desc[UR32][R14.64], !P0 ;  /* 0x33e000000e047fae */ /* 0x000fe8000c121860 */
[----:B------:R2:W-:Y:S04]  /*27020*/  STL.64 [R1+0x13f8], R12 ;  /* 0x0013f80c01007387 */ /* 0x0005e80000100a00 */
[----:B------:R-:W2:Y:S04]  /*27030*/  LDL.LU.64 R210, [R1+0x230] ;  /* 0x0002300001d27983 */ /* 0x000ea80000300a00 */
[----:B------:R-:W2:Y:S04]  /*27040*/  LDL.LU.64 R226, [R1+0x1f0] ;  /* 0x0001f00001e27983 */ /* 0x000ea80000300a00 */
[----:B------:R-:W2:Y:S04]  /*27050*/  LDL.LU.64 R176, [R1+0x1b0] ;  /* 0x0001b00001b07983 */ /* 0x000ea80000300a00 */
[----:B------:R-:W2:Y:S04]  /*27060*/  LDL.LU.64 R192, [R1+0x170] ;  /* 0x0001700001c07983 */ /* 0x000ea80000300a00 */
[----:B------:R-:W2:Y:S04]  /*27070*/  LDL.LU.64 R224, [R1+0x130] ;  /* 0x0001300001e07983 */ /* 0x000ea80000300a00 */
[----:B------:R-:W2:Y:S04]  /*27080*/  LDL.LU.64 R208, [R1+0xf0] ;  /* 0x0000f00001d07983 */ /* 0x000ea80000300a00 */
[----:B------:R-:W2:Y:S04]  /*27090*/  LDL.LU.64 R16, [R1+0xb0] ;  /* 0x0000b00001107983 */ /* 0x000ea80000300a00 */
[----:B------:R-:W2:Y:S04]  /*270a0*/  LDL.LU.64 R34, [R1+0x70] ;  /* 0x0000700001227983 */ /* 0x000ea80000300a00 */
[----:B------:R-:W2:Y:S01]  /*270b0*/  LDL.LU.64 R50, [R1+0x30] ;  /* 0x0000300001327983 */ /* 0x000ea20000300a00 */
[----:B------:R-:W-:-:S02]  /*270c0*/  VIADD R20, R21, 0xffffff94 ;  /* 0xffffff9415147836 */ /* 0x000fc40000000000 */
[----:B------:R-:W1:Y:S01]  /*270d0*/  LDC R21, c[0x0][0x230] ;  /* 0x00008c00ff157b82 */ /* 0x000e620000000800 */
[----:B------:R1:W-:Y:S02]  /*270e0*/  LDGSTS.E [R4+0x33f00], desc[UR32][R12.64], !P0 ;  /* 0x33f000000c047fae */ /* 0x0003e4000c121860 */
[----:B------:R-:W-:Y:S01]  /*270f0*/  ISETP.GE.U32.AND P6, PT, R20, 0x7fffff55, PT ;  /* 0x7fffff551400780c */ /* 0x000fe20003fc6070 */
[----:B------:R-:W-:-:S04]  /*27100*/  VIADD R20, R236, 0xffffff90 ;  /* 0xffffff90ec147836 */ /* 0x000fc80000000000 */
[----:B------:R-:W4:Y:S01]  /*27110*/  LDC R236, c[0x0][0x23c] ;  /* 0x00008f00ffec7b82 */ /* 0x000f220000000800 */
[----:B------:R-:W-:Y:S01]  /*27120*/  ISETP.GE.U32.AND P5, PT, R20, 0x7fffff51, PT ;  /* 0x7fffff511400780c */ /* 0x000fe20003fa6070 */
[----:B------:R-:W-:-:S06]  /*27130*/  VIADD R20, R235, 0xffffff8c ;  /* 0xffffff8ceb147836 */ /* 0x000fcc0000000000 */
[----:B------:R-:W3:Y:S02]  /*27140*/  LDC R235, c[0x0][0x230] ;  /* 0x00008c00ffeb7b82 */ /* 0x000ee40000000800 */
[----:B---3--:R-:W-:Y:S02]  /*27150*/  VIADD R10, R235, 0xffffff80 ;  /* 0xffffff80eb0a7836 */ /* 0x008fe40000000000 */
[----:B----4-:R-:W-:-:S04]  /*27160*/  IMAD.SHL.U32 R235, R236, 0x40, RZ ;  /* 0x00000040eceb7824 */ /* 0x010fc800078e00ff */
[----:B------:R-:W-:-:S04]  /*27170*/  IMAD.WIDE R66, R235, 0x4, R66 ;  /* 0x00000004eb427825 */ /* 0x000fc800078e0242 */
[C---:B------:R-:W-:Y:S01]  /*27180*/  IMAD.WIDE R82, R235.reuse, 0x4, R82 ;  /* 0x00000004eb527825 */ /* 0x040fe200078e0252 */
[----:B------:R-:W-:Y:S03]  /*27190*/  STL.64 [R1+0x3148], R66 ;  /* 0x0031484201007387 */ /* 0x000fe60000100a00 */
[C---:B------:R-:W-:Y:S01]  /*271a0*/  IMAD.WIDE R98, R235.reuse, 0x4, R98 ;  /* 0x00000004eb627825 */ /* 0x040fe200078e0262 */
[----:B------:R-:W-:Y:S03]  /*271b0*/  STL.64 [R1+0x3158], R82 ;  /* 0x0031585201007387 */ /* 0x000fe60000100a00 */
[C---:B------:R-:W-:Y:S01]  /*271c0*/  IMAD.WIDE R114, R235.reuse, 0x4, R114 ;  /* 0x00000004eb727825 */ /* 0x040fe200078e0272 */
[----:B------:R-:W-:Y:S03]  /*271d0*/  STL.64 [R1+0x3168], R98 ;  /* 0x0031686201007387 */ /* 0x000fe60000100a00 */
[C---:B------:R-:W-:Y:S01]  /*271e0*/  IMAD.WIDE R130, R235.reuse, 0x4, R130 ;  /* 0x00000004eb827825 */ /* 0x040fe200078e0282 */
[----:B------:R-:W-:Y:S03]  /*271f0*/  STL.64 [R1+0x3178], R114 ;  /* 0x0031787201007387 */ /* 0x000fe60000100a00 */
[C---:B-----5:R-:W-:Y:S01]  /*27200*/  IMAD.WIDE R146, R235.reuse, 0x4, R146 ;  /* 0x00000004eb927825 */ /* 0x060fe200078e0292 */
[----:B------:R-:W-:Y:S03]  /*27210*/  STL.64 [R1+0x31a8], R130 ;  /* 0x0031a88201007387 */ /* 0x000fe60000100a00 */
[C---:B------:R-:W-:Y:S01]  /*27220*/  IMAD.WIDE R162, R235.reuse, 0x4, R162 ;  /* 0x00000004eba27825 */ /* 0x040fe200078e02a2 */
[----:B------:R-:W-:Y:S03]  /*27230*/  STL.64 [R1+0x31c8], R146 ;  /* 0x0031c89201007387 */ /* 0x000fe60000100a00 */
[C---:B------:R-:W-:Y:S01]  /*27240*/  IMAD.WIDE R178, R235.reuse, 0x4, R178 ;  /* 0x00000004ebb27825 */ /* 0x040fe200078e02b2 */
[----:B------:R-:W-:Y:S03]  /*27250*/  STL.64 [R1+0x31e0], R162 ;  /* 0x0031e0a201007387 */ /* 0x000fe60000100a00 */
[C---:B------:R-:W-:Y:S01]  /*27260*/  IMAD.WIDE R194, R235.reuse, 0x4, R194 ;  /* 0x00000004ebc27825 */ /* 0x040fe200078e02c2 */
[----:B------:R-:W-:Y:S04]  /*27270*/  STL.64 [R1+0x3268], R178 ;  /* 0x003268b201007387 */ /* 0x000fe80000100a00 */
[----:B------:R-:W-:Y:S01]  /*27280*/  STL.64 [R1+0x3280], R194 ;  /* 0x003280c201007387 */ /* 0x000fe20000100a00 */
[----:B--2---:R-:W-:-:S04]  /*27290*/  IMAD.WIDE R210, R235, 0x4, R210 ;  /* 0x00000004ebd27825 */ /* 0x004fc800078e02d2 */
[C---:B------:R-:W-:Y:S01]  /*272a0*/  IMAD.WIDE R226, R235.reuse, 0x4, R226 ;  /* 0x00000004ebe27825 */ /* 0x040fe200078e02e2 */
[----:B------:R-:W-:Y:S03]  /*272b0*/  STL.64 [R1+0x3298], R210 ;  /* 0x003298d201007387 */ /* 0x000fe60000100a00 */
[C---:B------:R-:W-:Y:S01]  /*272c0*/  IMAD.WIDE R238, R235.reuse, 0x4, R176 ;  /* 0x00000004ebee7825 */ /* 0x040fe200078e02b0 */
[----:B------:R-:W-:Y:S03]  /*272d0*/  STL.64 [R1+0x32a8], R226 ;  /* 0x0032a8e201007387 */ /* 0x000fe60000100a00 */
[C---:B------:R-:W-:Y:S01]  /*272e0*/  IMAD.WIDE R236, R235.reuse, 0x4, R192 ;  /* 0x00000004ebec7825 */ /* 0x040fe200078e02c0 */
[----:B------:R-:W-:Y:S03]  /*272f0*/  STL.64 [R1+0x3328], R238 ;  /* 0x003328ee01007387 */ /* 0x000fe60000100a00 */
[C---:B------:R-:W-:Y:S01]  /*27300*/  IMAD.WIDE R224, R235.reuse, 0x4, R224 ;  /* 0x00000004ebe07825 */ /* 0x040fe200078e02e0 */
[----:B------:R-:W-:Y:S04]  /*27310*/  STL.64 [R1+0x3338], R236 ;  /* 0x003338ec01007387 */ /* 0x000fe80000100a00 */
[----:B------:R-:W-:Y:S04]  /*27320*/  STL.64 [R1+0x3348], R224 ;  /* 0x003348e001007387 */ /* 0x000fe80000100a00 */
[----:B-1----:R-:W2:Y:S01]  /*27330*/  LDL.LU.64 R14, [R1+0x13f0] ;  /* 0x0013f000010e7983 */ /* 0x002ea20000300a00 */
[----:B------:R-:W-:-:S03]  /*27340*/  IMAD.WIDE R96, R235, 0x4, R16 ;  /* 0x00000004eb607825 */ /* 0x000fc600078e0210 */
[----:B------:R-:W3:Y:S01]  /*27350*/  LDL.LU.64 R32, [R1+0x13b0] ;  /* 0x0013b00001207983 */ /* 0x000ee20000300a00 */
[----:B------:R-:W-:-:S03]  /*27360*/  IMAD.WIDE R80, R235, 0x4, R34 ;  /* 0x00000004eb507825 */ /* 0x000fc600078e0222 */
[----:B------:R-:W4:Y:S01]  /*27370*/  LDL.LU.64 R16, [R1+0x1370] ;  /* 0x0013700001107983 */ /* 0x000f220000300a00 */
[----:B------:R-:W-:-:S03]  /*27380*/  IMAD.WIDE R48, R235, 0x4, R50 ;  /* 0x00000004eb307825 */ /* 0x000fc600078e0232 */
[----:B------:R-:W5:Y:S04]  /*27390*/  LDL.LU.64 R34, [R1+0x1330] ;  /* 0x0013300001227983 */ /* 0x000f680000300a00 */
[----:B------:R-:W5:Y:S01]  /*273a0*/  LDL.LU.64 R50, [R1+0x12f0] ;  /* 0x0012f00001327983 */ /* 0x000f620000300a00 */
[----:B------:R-:W-:-:S03]  /*273b0*/  IMAD.WIDE R176, R235, 0x4, R208 ;  /* 0x00000004ebb07825 */ /* 0x000fc600078e02d0 */
[----:B------:R-:W5:Y:S01]  /*273c0*/  LDL.LU.64 R110, [R1+0x12b0] ;  /* 0x0012b000016e7983 */ /* 0x000f620000300a00 */
[----:B------:R-:W-:-:S03]  /*273d0*/  IMAD.WIDE R64, R235, 0x4, R228 ;  /* 0x00000004eb407825 */ /* 0x000fc600078e02e4 */
[----:B------:R-:W5:Y:S01]  /*273e0*/  LDL.LU.64 R94, [R1+0x13e8] ;  /* 0x0013e800015e7983 */ /* 0x000f620000300a00 */
[----:B------:R-:W-:-:S03]  /*273f0*/  IMAD.WIDE R112, R235, 0x4, R212 ;  /* 0x00000004eb707825 */ /* 0x000fc600078e02d4 */
[----:B------:R-:W5:Y:S01]  /*27400*/  LDL.LU.64 R140, [R1+0x13e0] ;  /* 0x0013e000018c7983 */ /* 0x000f620000300a00 */
[----:B------:R-:W-:-:S03]  /*27410*/  IMAD.WIDE R128, R235, 0x4, R196 ;  /* 0x00000004eb807825 */ /* 0x000fc600078e02c4 */
[----:B------:R-:W-:Y:S01]  /*27420*/  STL.64 [R1+0x3358], R176 ;  /* 0x003358b001007387 */ /* 0x000fe20000100a00 */
        /* <DEDUP_REMOVED lines=17> */
[----:B------:R-:W-:Y:S04]  /*27540*/  STL.64 [R1+0x3400], R148 ;  /* 0x0034009401007387 */ /* 0x000fe80000100a00 */
[----:B------:R-:W-:Y:S04]  /*27550*/  STL.64 [R1+0x3408], R192 ;  /* 0x003408c001007387 */ /* 0x000fe80000100a00 */
[----:B------:R-:W-:Y:S04]  /*27560*/  STL.64 [R1+0x3450], R208 ;  /* 0x003450d001007387 */ /* 0x000fe80000100a00 */
[----:B------:R-:W-:Y:S04]  /*27570*/  STL.64 [R1+0x3480], R222 ;  /* 0x003480de01007387 */ /* 0x000fe80000100a00 */
[----:B------:R-:W-:Y:S01]  /*27580*/  STL.64 [R1+0x3478], R206 ;  /* 0x003478ce01007387 */ /* 0x000fe20000100a00 */
[----:B------:R-:W-:-:S03]  /*27590*/  IMAD.WIDE R174, R235, 0x4, R36 ;  /* 0x00000004ebae7825 */ /* 0x000fc600078e0224 */
[----:B------:R-:W-:Y:S04]  /*275a0*/  STL.64 [R1+0x3470], R158 ;  /* 0x0034709e01007387 */ /* 0x000fe80000100a00 */
[----:B------:R-:W5:Y:S04]  /*275b0*/  LDL.LU.64 R126, [R1+0x13d8] ;  /* 0x0013d800017e7983 */ /* 0x000f680000300a00 */
[----:B------:R-:W-:Y:S04]  /*275c0*/  STL.64 [R1+0x3468], R190 ;  /* 0x003468be01007387 */ /* 0x000fe80000100a00 */
[----:B------:R-:W5:Y:S04]  /*275d0*/  LDL.LU.64 R156, [R1+0x13d0] ;  /* 0x0013d000019c7983 */ /* 0x000f680000300a00 */
[----:B------:R-:W5:Y:S04]  /*275e0*/  LDL.LU.64 R142, [R1+0x13c8] ;  /* 0x0013c800018e7983 */ /* 0x000f680000300a00 */
[----:B------:R-:W5:Y:S04]  /*275f0*/  LDL.LU.64 R172, [R1+0x13c0] ;  /* 0x0013c00001ac7983 */ /* 0x000f680000300a00 */
[----:B------:R-:W5:Y:S01]  /*27600*/  LDL.LU.64 R188, [R1+0x13b8] ;  /* 0x0013b80001bc7983 */ /* 0x000f620000300a00 */
[----:B------:R-:W-:-:S04]  /*27610*/  IMAD.WIDE R18, R235, 0x4, R18 ;  /* 0x00000004eb127825 */ /* 0x000fc800078e0212 */
[C---:B--2---:R-:W-:Y:S02]  /*27620*/  IMAD.WIDE R116, R252.reuse, 0x4, R14 ;  /* 0x00000004fc747825 */ /* 0x044fe400078e020e */
[----:B------:R-:W2:Y:S02]  /*27630*/  LDL.LU.64 R14, [R1+0x13a8] ;  /* 0x0013a800010e7983 */ /* 0x000ea40000300a00 */
[C---:B---3--:R-:W-:Y:S02]  /*27640*/  IMAD.WIDE R106, R252.reuse, 0x4, R32 ;  /* 0x00000004fc6a7825 */ /* 0x048fe400078e0220 */
[----:B------:R-:W-:Y:S04]  /*27650*/  STL.64 [R1+0x3460], R174 ;  /* 0x003460ae01007387 */ /* 0x000fe80000100a00 */
[----:B------:R-:W3:Y:S01]  /*27660*/  LDL.LU.64 R220, [R1+0x13a0] ;  /* 0x0013a00001dc7983 */ /* 0x000ee20000300a00 */
[----:B----4-:R-:W-:-:S03]  /*27670*/  IMAD.WIDE R170, R252, 0x4, R16 ;  /* 0x00000004fcaa7825 */ /* 0x010fc600078e0210 */
[----:B------:R-:W4:Y:S04]  /*27680*/  LDL.LU.64 R12, [R1+0x1398] ;  /* 0x00139800010c7983 */ /* 0x000f280000300a00 */
[----:B------:R-:W3:Y:S04]  /*27690*/  LDL.LU.64 R32, [R1+0x1390] ;  /* 0x0013900001207983 */ /* 0x000ee80000300a00 */
[----:B------:R-:W4:Y:S04]  /*276a0*/  LDL.LU.64 R30, [R1+0x1388] ;  /* 0x00138800011e7983 */ /* 0x000f280000300a00 */
[----:B------:R-:W4:Y:S01]  /*276b0*/  LDL.LU.64 R46, [R1+0x1380] ;  /* 0x00138000012e7983 */ /* 0x000f220000300a00 */
[----:B-----5:R-:W-:-:S03]  /*276c0*/  IMAD.WIDE R76, R252, 0x4, R34 ;  /* 0x00000004fc4c7825 */ /* 0x020fc600078e0222 */
[----:B------:R-:W5:Y:S04]  /*276d0*/  LDL.LU.64 R16, [R1+0x1378] ;  /* 0x0013780001107983 */ /* 0x000f680000300a00 */
[----:B------:R-:W5:Y:S01]  /*276e0*/  LDL.LU.64 R62, [R1+0x1368] ;  /* 0x00136800013e7983 */ /* 0x000f620000300a00 */
[----:B------:R-:W-:-:S03]  /*276f0*/  IMAD.WIDE R204, R252, 0x4, R50 ;  /* 0x00000004fccc7825 */ /* 0x000fc600078e0232 */
[----:B------:R-:W-:Y:S04]  /*27700*/  STL.64 [R1+0x3458], R18 ;  /* 0x0034581201007387 */ /* 0x000fe80000100a00 */
[----:B------:R1:W-:Y:S04]  /*27710*/  STL.64 [R1+0xf0], R106 ;  /* 0x0000f06a01007387 */ /* 0x0003e80000100a00 */
[----:B------:R-:W5:Y:S04]  /*27720*/  LDL.LU.64 R34, [R1+0x1360] ;  /* 0x0013600001227983 */ /* 0x000f680000300a00 */
[----:B------:R-:W5:Y:S01]  /*27730*/  LDL.LU.64 R50, [R1+0x1358] ;  /* 0x0013580001327983 */ /* 0x000f620000300a00 */
[----:B------:R-:W-:-:S03]  /*27740*/  IMAD.WIDE R36, R252, 0x4, R94 ;  /* 0x00000004fc247825 */ /* 0x000fc600078e025e */
[----:B------:R-:W-:Y:S01]  /*27750*/  STL.64 [R1+0x330], R170 ;  /* 0x000330aa01007387 */ /* 0x000fe20000100a00 */
[----:B------:R-:W-:-:S03]  /*27760*/  IMAD.WIDE R110, R252, 0x4, R110 ;  /* 0x00000004fc6e7825 */ /* 0x000fc600078e026e */
[----:B------:R-:W5:Y:S04]  /*27770*/  LDL.LU.64 R78, [R1+0x1350] ;  /* 0x00135000014e7983 */ /* 0x000f680000300a00 */
[----:B------:R-:W5:Y:S04]  /*27780*/  LDL.LU.64 R94, [R1+0x1348] ;  /* 0x00134800015e7983 */ /* 0x000f680000300a00 */
[----:B------:R-:W-:Y:S04]  /*27790*/  STL.64 [R1+0x13f0], R76 ;  /* 0x0013f04c01007387 */ /* 0x000fe80000100a00 */
[----:B------:R-:W-:Y:S01]  /*277a0*/  STL.64 [R1+0x3120], R204 ;  /* 0x003120cc01007387 */ /* 0x000fe20000100a00 */
[----:B------:R-:W-:Y:S01]  /*277b0*/  ISETP.GE.U32.AND P0, PT, R10, 0x7fffff41, PT ;  /* 0x7fffff410a00780c */ /* 0x000fe20003f06070 */
[----:B------:R-:W-:-:S02]  /*277c0*/  IMAD.WIDE R52, R252, 0x4, R140 ;  /* 0x00000004fc347825 */ /* 0x000fc400078e028c */
[----:B------:R-:W-:Y:S01]  /*277d0*/  LDGSTS.E [R4+0x35800], desc[UR32][R116.64], !P6 ;  /* 0x3580000074047fae */ /* 0x000fe2000f121860 */
[----:B------:R-:W-:-:S03]  /*277e0*/  ISETP.GE.U32.AND P3, PT, R20, 0x7fffff4d, PT ;  /* 0x7fffff4d1400780c */ /* 0x000fc60003f66070 */
[----:B------:R-:W-:Y:S04]  /*277f0*/  LDGSTS.E [R4+0x35900], desc[UR32][R36.64], !P6 ;  /* 0x3590000024047fae */ /* 0x000fe8000f121860 */
[----:B------:R-:W-:Y:S01]  /*27800*/  LDGSTS.E [R4+0x35a00], desc[UR32][R52.64], !P6 ;  /* 0x35a0000034047fae */ /* 0x000fe2000f121860 */
[----:B------:R-:W-:-:S03]  /*27810*/  IMAD.WIDE R68, R252, 0x4, R126 ;  /* 0x00000004fc447825 */ /* 0x000fc600078e027e */
[----:B------:R-:W5:Y:S04]  /*27820*/  LDL.LU.64 R126, [R1+0x1340] ;  /* 0x00134000017e7983 */ /* 0x000f680000300a00 */
[----:B------:R-:W-:Y:S01]  /*27830*/  STL.64 [R1+0x3128], R110 ;  /* 0x0031286e01007387 */ /* 0x000fe20000100a00 */
[----:B------:R-:W-:-:S03]  /*27840*/  IMAD.WIDE R100, R252, 0x4, R142 ;  /* 0x00000004fc647825 */ /* 0x000fc600078e028e */
[----:B------:R-:W-:Y:S04]  /*27850*/  LDGSTS.E [R4+0x35b00], desc[UR32][R68.64], !P6 ;  /* 0x35b0000044047fae */ /* 0x000fe8000f121860 */
[----:B------:R-:W5:Y:S01]  /*27860*/  LDL.LU.64 R142, [R1+0x1338] ;  /* 0x00133800018e7983 */ /* 0x000f620000300a00 */
[----:B--2---:R-:W-:-:S03]  /*27870*/  IMAD.WIDE R180, R252, 0x4, R14 ;  /* 0x00000004fcb47825 */ /* 0x004fc600078e020e */
[----:B------:R-:W2:Y:S01]  /*27880*/  LDL.LU.64 R14, [R1+0x1328] ;  /* 0x00132800010e7983 */ /* 0x000ea20000300a00 */
[----:B---3--:R-:W-:-:S03]  /*27890*/  IMAD.WIDE R228, R252, 0x4, R32 ;  /* 0x00000004fce47825 */ /* 0x008fc600078e0220 */
[----:B------:R-:W3:Y:S01]  /*278a0*/  LDL.LU.64 R32, [R1+0x1320] ;  /* 0x0013200001207983 */ /* 0x000ee20000300a00 */
[----:B----4-:R-:W-:-:S04]  /*278b0*/  IMAD.WIDE R122, R252, 0x4, R30 ;  /* 0x00000004fc7a7825 */ /* 0x010fc800078e021e */
[----:B------:R-:W-:-:S04]  /*278c0*/  IMAD.WIDE R138, R252, 0x4, R46 ;  /* 0x00000004fc8a7825 */ /* 0x000fc800078e022e */
[C---:B-----5:R-:W-:Y:S02]  /*278d0*/  IMAD.WIDE R154, R252.reuse, 0x4, R16 ;  /* 0x00000004fc9a7825 */ /* 0x060fe400078e0210 */
[----:B------:R-:W4:Y:S04]  /*278e0*/  LDL.LU.64 R16, [R1+0x1318] ;  /* 0x0013180001107983 */ /* 0x000f280000300a00 */
[----:B------:R5:W-:Y:S01]  /*278f0*/  STL.64 [R1+0x30], R122 ;  /* 0x0000307a01007387 */ /* 0x000be20000100a00 */
[----:B------:R-:W-:-:S03]  /*27900*/  IMAD.WIDE R202, R252, 0x4, R34 ;  /* 0x00000004fcca7825 */ /* 0x000fc600078e0222 */
[----:B------:R-:W5:Y:S01]  /*27910*/  LDL.LU.64 R34, [R1+0x1310] ;  /* 0x0013100001227983 */ /* 0x000f620000300a00 */
[----:B------:R-:W-:-:S03]  /*27920*/  IMAD.WIDE R218, R252, 0x4, R50 ;  /* 0x00000004fcda7825 */ /* 0x000fc600078e0232 */
[----:B------:R1:W-:Y:S04]  /*27930*/  STL.64 [R1+0x70], R138 ;  /* 0x0000708a01007387 */ /* 0x0003e80000100a00 */
[----:B------:R-:W5:Y:S01]  /*27940*/  LDL.LU.64 R50, [R1+0x1308] ;  /* 0x0013080001327983 */ /* 0x000f620000300a00 */
[----:B------:R-:W-:-:S03]  /*27950*/  IMAD.WIDE R186, R252, 0x4, R62 ;  /* 0x00000004fcba7825 */ /* 0x000fc600078e023e */
[----:B------:R1:W-:Y:S01]  /*27960*/  STL.64 [R1+0xb0], R154 ;  /* 0x0000b09a01007387 */ /* 0x0003e20000100a00 */
[----:B------:R-:W-:-:S03]  /*27970*/  IMAD.WIDE R132, R252, 0x4, R172 ;  /* 0x00000004fc847825 */ /* 0x000fc600078e02ac */
[----:B------:R1:W-:Y:S01]  /*27980*/  STL.64 [R1+0x170], R186 ;  /* 0x000170ba01007387 */ /* 0x0003e20000100a00 */
[----:B------:R-:W-:-:S03]  /*27990*/  IMAD.WIDE R164, R252, 0x4, R188 ;  /* 0x00000004fca47825 */ /* 0x000fc600078e02bc */
[----:B------:R-:W5:Y:S01]  /*279a0*/  LDL.LU.64 R172, [R1+0x1300] ;  /* 0x0013000001ac7983 */ /* 0x000f620000300a00 */
[----:B------:R-:W-:-:S03]  /*279b0*/  IMAD.WIDE R196, R252, 0x4, R220 ;  /* 0x00000004fcc47825 */ /* 0x000fc600078e02dc */
[----:B------:R-:W5:Y:S01]  /*279c0*/  LDL.LU.64 R188, [R1+0x12f8] ;  /* 0x0012f80001bc7983 */ /* 0x000f620000300a00 */
[----:B------:R-:W-:-:S03]  /*279d0*/  IMAD.WIDE R212, R252, 0x4, R12 ;  /* 0x00000004fcd47825 */ /* 0x000fc600078e020c */
[----:B------:R1:W-:Y:S01]  /*279e0*/  STL.64 [R1+0x1b0], R202 ;  /* 0x0001b0ca01007387 */ /* 0x0003e20000100a00 */
[----:B------:R-:W-:-:S03]  /*279f0*/  IMAD.WIDE R10, R252, 0x4, R78 ;  /* 0x00000004fc0a7825 */ /* 0x000fc600078e024e */
[----:B------:R-:W5:Y:S01]  /*27a00*/  LDL.LU.64 R220, [R1+0x12e8] ;  /* 0x0012e80001dc7983 */ /* 0x000f620000300a00 */
[----:B------:R-:W-:-:S03]  /*27a10*/  IMAD.WIDE R28, R252, 0x4, R94 ;  /* 0x00000004fc1c7825 */ /* 0x000fc600078e025e */
[----:B------:R-:W5:Y:S04]  /*27a20*/  LDL.LU.64 R12, [R1+0x12e0] ;  /* 0x0012e000010c7983 */ /* 0x000f680000300a00 */
[----:B------:R1:W-:Y:S04]  /*27a30*/  STL.64 [R1+0x1f0], R218 ;  /* 0x0001f0da01007387 */ /* 0x0003e80000100a00 */
[----:B------:R-:W5:Y:S01]  /*27a40*/  LDL.LU.64 R30, [R1+0x12d8] ;  /* 0x0012d800011e7983 */ /* 0x000f620000300a00 */
[----:B------:R-:W-:-:S03]  /*27a50*/  IMAD.WIDE R44, R252, 0x4, R126 ;  /* 0x00000004fc2c7825 */ /* 0x000fc600078e027e */
[----:B------:R-:W5:Y:S04]  /*27a60*/  LDL.LU.64 R46, [R1+0x12d0] ;  /* 0x0012d000012e7983 */ /* 0x000f680000300a00 */
[----:B------:R1:W-:Y:S04]  /*27a70*/  STL.64 [R1+0x230], R10 ;  /* 0x0002300a01007387 */ /* 0x0003e80000100a00 */
[----:B------:R-:W5:Y:S04]  /*27a80*/  LDL.LU.64 R62, [R1+0x12c8] ;  /* 0x0012c800013e7983 */ /* 0x000f680000300a00 */
[----:B------:R-:W5:Y:S01]  /*27a90*/  LDL.LU.64 R78, [R1+0x12c0] ;  /* 0x0012c000014e7983 */ /* 0x000f620000300a00 */
[----:B------:R-:W-:-:S03]  /*27aa0*/  IMAD.WIDE R60, R252, 0x4, R142 ;  /* 0x00000004fc3c7825 */ /* 0x000fc600078e028e */
[----:B------:R1:W-:Y:S04]  /*27ab0*/  STL.64 [R1+0x270], R28 ;  /* 0x0002701c01007387 */ /* 0x0003e80000100a00 */
[----:B------:R-:W5:Y:S04]  /*27ac0*/  LDL.LU.64 R94, [R1+0x12b8] ;  /* 0x0012b800015e7983 */ /* 0x000f680000300a00 */
[----:B------:R-:W5:Y:S04]  /*27ad0*/  LDL.LU.64 R126, [R1+0x12a8] ;  /* 0x0012a800017e7983 */ /* 0x000f680000300a00 */
[----:B------:R1:W-:Y:S04]  /*27ae0*/  STL.64 [R1+0x2b0], R44 ;  /* 0x0002b02c01007387 */ /* 0x0003e80000100a00 */
[----:B------:R-:W5:Y:S01]  /*27af0*/  LDL.LU.64 R142, [R1+0x12a0] ;  /* 0x0012a000018e7983 */ /* 0x000f620000300a00 */
[----:B------:R-:W-:-:S05]  /*27b00*/  IMAD.WIDE R84, R252, 0x4, R156 ;  /* 0x00000004fc547825 */ /* 0x000fca00078e029c */
[----:B------:R-:W-:Y:S01]  /*27b10*/  LDGSTS.E [R4+0x35c00], desc[UR32][R84.64], !P6 ;  /* 0x35c0000054047fae */ /* 0x000fe2000f121860 */
[----:B------:R-:W-:-:S03]  /*27b20*/  VIADD R20, R234, 0xffffff88 ;  /* 0xffffff88ea147836 */ /* 0x000fc60000000000 */
[----:B------:R-:W-:Y:S04]  /*27b30*/  LDGSTS.E [R4+0x35d00], desc[UR32][R100.64], !P6 ;  /* 0x35d0000064047fae */ /* 0x000fe8000f121860 */
[----:B------:R-:W-:Y:S04]  /*27b40*/  LDGSTS.E [R4+0x35e00], desc[UR32][R132.64], !P6 ;  /* 0x35e0000084047fae */ /* 0x000fe8000f121860 */
[----:B------:R-:W-:Y:S01]  /*27b50*/  LDGSTS.E [R4+0x35f00], desc[UR32][R164.64], !P6 ;  /* 0x35f00000a4047fae */ /* 0x000fe2000f121860 */
[----:B--2---:R-:W-:-:S03]  /*27b60*/  IMAD.WIDE R92, R252, 0x4, R14 ;  /* 0x00000004fc5c7825 */ /* 0x004fc600078e020e */
[----:B------:R-:W-:Y:S04]  /*27b70*/  LDGSTS.E [R4+0x37800], desc[UR32][R106.64], !P5 ;  /* 0x378000006a047fae */ /* 0x000fe8000e921860 */
[----:B------:R-:W2:Y:S04]  /*27b80*/  LDL.LU.64 R14, [R1+0x1298] ;  /* 0x00129800010e7983 */ /* 0x000ea80000300a00 */
[----:B------:R1:W-:Y:S01]  /*27b90*/  STL.64 [R1+0x2f0], R60 ;  /* 0x0002f03c01007387 */ /* 0x0003e20000100a00 */
[----:B---3--:R-:W-:-:S03]  /*27ba0*/  IMAD.WIDE R108, R252, 0x4, R32 ;  /* 0x00000004fc6c7825 */ /* 0x008fc600078e0220 */
[----:B------:R-:W-:Y:S04]  /*27bb0*/  LDGSTS.E [R4+0x37900], desc[UR32][R180.64], !P5 ;  /* 0x37900000b4047fae */ /* 0x000fe8000e921860 */
[----:B------:R-:W3:Y:S01]  /*27bc0*/  LDL.LU.64 R32, [R1+0x1290] ;  /* 0x0012900001207983 */ /* 0x000ee20000300a00 */
[----:B----4-:R-:W-:-:S03]  /*27bd0*/  IMAD.WIDE R124, R252, 0x4, R16 ;  /* 0x00000004fc7c7825 */ /* 0x010fc600078e0210 */
[----:B------:R-:W-:Y:S04]  /*27be0*/  LDGSTS.E [R4+0x37a00], desc[UR32][R196.64], !P5 ;  /* 0x37a00000c4047fae */ /* 0x000fe8000e921860 */
[----:B------:R-:W4:Y:S04]  /*27bf0*/  LDL.LU.64 R16, [R1+0x1288] ;  /* 0x0012880001107983 */ /* 0x000f280000300a00 */
[----:B------:R1:W-:Y:S01]  /*27c00*/  STL.64 [R1+0x370], R92 ;  /* 0x0003705c01007387 */ /* 0x0003e20000100a00 */
[----:B-----5:R-:W-:-:S04]  /*27c10*/  IMAD.WIDE R140, R252, 0x4, R34 ;  /* 0x00000004fc8c7825 */ /* 0x020fc800078e0222 */
[C---:B------:R-:W-:Y:S01]  /*27c20*/  IMAD.WIDE R156, R252.reuse, 0x4, R50 ;  /* 0x00000004fc9c7825 */ /* 0x040fe200078e0232 */
[----:B------:R-:W5:Y:S04]  /*27c30*/  LDL.LU.64 R34, [R1+0x1280] ;  /* 0x0012800001227983 */ /* 0x000f680000300a00 */
[----:B------:R-:W5:Y:S04]  /*27c40*/  LDL.LU.64 R50, [R1+0x1278] ;  /* 0x0012780001327983 */ /* 0x000f680000300a00 */
[----:B------:R1:W-:Y:S01]  /*27c50*/  STL.64 [R1+0x3b0], R108 ;  /* 0x0003b06c01007387 */ /* 0x0003e20000100a00 */
[----:B------:R-:W-:-:S03]  /*27c60*/  IMAD.WIDE R172, R252, 0x4, R172 ;  /* 0x00000004fcac7825 */ /* 0x000fc600078e02ac */
[----:B------:R1:W-:Y:S01]  /*27c70*/  STL.64 [R1+0x3f0], R124 ;  /* 0x0003f07c01007387 */ /* 0x0003e20000100a00 */
[----:B------:R-:W-:-:S03]  /*27c80*/  IMAD.WIDE R188, R252, 0x4, R188 ;  /* 0x00000004fcbc7825 */ /* 0x000fc600078e02bc */
[----:B------:R1:W-:Y:S04]  /*27c90*/  STL.64 [R1+0x430], R140 ;  /* 0x0004308c01007387 */ /* 0x0003e80000100a00 */
        /* <DEDUP_REMOVED lines=9> */
[----:B------:R1:W-:Y:S01]  /*27d30*/  STL.64 [R1+0x13d8], R30 ;  /* 0x0013d81e01007387 */ /* 0x0003e20000100a00 */
[----:B------:R-:W-:Y:S01]  /*27d40*/  ISETP.GE.U32.AND P2, PT, R20, 0x7fffff49, PT ;  /* 0x7fffff491400780c */ /* 0x000fe20003f46070 */
[C---:B------:R-:W-:Y:S02]  /*27d50*/  IMAD.WIDE R62, R252.reuse, 0x4, R62 ;  /* 0x00000004fc3e7825 */ /* 0x040fe400078e023e */
[----:B------:R1:W-:Y:S02]  /*27d60*/  STL.64 [R1+0x13d0], R46 ;  /* 0x0013d02e01007387 */ /* 0x0003e40000100a00 */
[C---:B------:R-:W-:Y:S02]  /*27d70*/  IMAD.WIDE R78, R252.reuse, 0x4, R78 ;  /* 0x00000004fc4e7825 */ /* 0x040fe400078e024e */
[----:B------:R1:W-:Y:S02]  /*27d80*/  STL.64 [R1+0x13c8], R62 ;  /* 0x0013c83e01007387 */ /* 0x0003e40000100a00 */
[----:B------:R-:W-:-:S02]  /*27d90*/  IMAD.WIDE R94, R252, 0x4, R94 ;  /* 0x00000004fc5e7825 */ /* 0x000fc400078e025e */
[----:B------:R1:W-:Y:S02]  /*27da0*/  STL.64 [R1+0x12c8], R78 ;  /* 0x0012c84e01007387 */ /* 0x0003e40000100a00 */
[C---:B------:R-:W-:Y:S02]  /*27db0*/  IMAD.WIDE R126, R252.reuse, 0x4, R126 ;  /* 0x00000004fc7e7825 */ /* 0x040fe400078e027e */
[----:B------:R-:W-:Y:S04]  /*27dc0*/  LDGSTS.E [R4+0x37b00], desc[UR32][R212.64], !P5 ;  /* 0x37b00000d4047fae */ /* 0x000fe8000e921860 */
[----:B------:R1:W-:Y:S01]  /*27dd0*/  STL.64 [R1+0x12c0], R94 ;  /* 0x0012c05e01007387 */ /* 0x0003e20000100a00 */
[----:B------:R-:W-:-:S03]  /*27de0*/  IMAD.WIDE R142, R252, 0x4, R142 ;  /* 0x00000004fc8e7825 */ /* 0x000fc600078e028e */
[----:B------:R-:W-:Y:S01]  /*27df0*/  LDGSTS.E [R4+0x37c00], desc[UR32][R228.64], !P5 ;  /* 0x37c00000e4047fae */ /* 0x000fe2000e921860 */
[----:B------:R-:W-:-:S03]  /*27e00*/  VIADD R20, R21, 0xffffff84 ;  /* 0xffffff8415147836 */ /* 0x000fc60000000000 */
[----:B------:R1:W-:Y:S04]  /*27e10*/  STL.64 [R1+0x3118], R126 ;  /* 0x0031187e01007387 */ /* 0x0003e80000100a00 */
[----:B------:R-:W-:Y:S04]  /*27e20*/  LDGSTS.E [R4+0x37d00], desc[UR32][R122.64], !P5 ;  /* 0x37d000007a047fae */ /* 0x000fe8000e921860 */
[----:B------:R1:W-:Y:S04]  /*27e30*/  STL.64 [R1+0x3110], R142 ;  /* 0x0031108e01007387 */ /* 0x0003e80000100a00 */
[----:B------:R-:W-:Y:S04]  /*27e40*/  LDGSTS.E [R4+0x37e00], desc[UR32][R138.64], !P5 ;  /* 0x37e000008a047fae */ /* 0x000fe8000e921860 */
[----:B------:R-:W-:Y:S01]  /*27e50*/  LDGSTS.E [R4+0x37f00], desc[UR32][R154.64], !P5 ;  /* 0x37f000009a047fae */ /* 0x000fe2000e921860 */
[----:B------:R-:W-:-:S03]  /*27e60*/  ISETP.GE.U32.AND P1, PT, R20, 0x7fffff45, PT ;  /* 0x7fffff451400780c */ /* 0x000fc60003f26070 */
[----:B------:R-:W-:Y:S04]  /*27e70*/  LDGSTS.E [R4+0x39800], desc[UR32][R170.64], !P3 ;  /* 0x39800000aa047fae */ /* 0x000fe8000d921860 */
        /* <DEDUP_REMOVED lines=25> */
[----:B------:R-:W-:Y:S01]  /*28010*/  LDGSTS.E [R4+0x3fa00], desc[UR32][R142.64], !P0 ;  /* 0x3fa000008e047fae */ /* 0x000fe2000c121860 */
[----:B--2---:R-:W-:-:S05]  /*28020*/  IMAD.WIDE R14, R252, 0x4, R14 ;  /* 0x00000004fc0e7825 */ /* 0x004fca00078e020e */
[----:B------:R2:W-:Y:S04]  /*28030*/  STL.64 [R1+0x3108], R14 ;  /* 0x0031080e01007387 */ /* 0x0005e80000100a00 */
[----:B------:R-:W-:Y:S01]  /*28040*/  LDGSTS.E [R4+0x3fb00], desc[UR32][R14.64], !P0 ;  /* 0x3fb000000e047fae */ /* 0x000fe2000c121860 */
[----:B---3--:R-:W-:-:S05]  /*28050*/  IMAD.WIDE R32, R252, 0x4, R32 ;  /* 0x00000004fc207825 */ /* 0x008fca00078e0220 */
[----:B------:R3:W-:Y:S04]  /*28060*/  STL.64 [R1+0x3100], R32 ;  /* 0x0031002001007387 */ /* 0x0007e80000100a00 */
[----:B------:R-:W-:Y:S01]  /*28070*/  LDGSTS.E [R4+0x3fc00], desc[UR32][R32.64], !P0 ;  /* 0x3fc0000020047fae */ /* 0x000fe2000c121860 */
[----:B----4-:R-:W-:-:S05]  /*28080*/  IMAD.WIDE R16, R252, 0x4, R16 ;  /* 0x00000004fc107825 */ /* 0x010fca00078e0210 */
[----:B------:R4:W-:Y:S04]  /*28090*/  STL.64 [R1+0x30f8], R16 ;  /* 0x0030f81001007387 */ /* 0x0009e80000100a00 */
[----:B------:R4:W-:Y:S01]  /*280a0*/  LDGSTS.E [R4+0x3fd00], desc[UR32][R16.64], !P0 ;  /* 0x3fd0000010047fae */ /* 0x0009e2000c121860 */
[----:B-----5:R-:W-:-:S04]  /*280b0*/  IMAD.WIDE R34, R252, 0x4, R34 ;  /* 0x00000004fc227825 */ /* 0x020fc800078e0222 */
[----:B------:R-:W-:Y:S01]  /*280c0*/  IMAD.WIDE R50, R252, 0x4, R50 ;  /* 0x00000004fc327825 */ /* 0x000fe200078e0232 */
[----:B------:R5:W-:Y:S04]  /*280d0*/  STL.64 [R1+0x30f0], R34 ;  /* 0x0030f02201007387 */ /* 0x000be80000100a00 */
[----:B------:R5:W-:Y:S04]  /*280e0*/  STL.64 [R1+0x30e8], R50 ;  /* 0x0030e83201007387 */ /* 0x000be80000100a00 */
[----:B-1----:R-:W5:Y:S04]  /*280f0*/  LDL.LU.64 R106, [R1+0x51e0] ;  /* 0x0051e000016a7983 */ /* 0x002f680000300a00 */
[----:B------:R-:W5:Y:S04]  /*28100*/  LDL.LU.64 R122, [R1+0x51d8] ;  /* 0x0051d800017a7983 */ /* 0x000f680000300a00 */
        /* <DEDUP_REMOVED lines=25> */
[----:B------:R-:W-:Y:S04]  /*282a0*/  LDGSTS.E [R4+0x3fe00], desc[UR32][R34.64], !P0 ;  /* 0x3fe0000022047fae */ /* 0x000fe8000c121860 */
[----:B------:R-:W5:Y:S04]  /*282b0*/  LDL.LU.64 R94, [R1+0x5108] ;  /* 0x00510800015e7983 */ /* 0x000f680000300a00 */
[----:B------:R-:W-:Y:S04]  /*282c0*/  LDGSTS.E [R4+0x3ff00], desc[UR32][R50.64], !P0 ;  /* 0x3ff0000032047fae */ /* 0x000fe8000c121860 */
[----:B------:R-:W5:Y:S04]  /*282d0*/  LDL.LU.64 R110, [R1+0x5100] ;  /* 0x00510000016e7983 */ /* 0x000f680000300a00 */
[----:B------:R-:W0:Y:S04]  /*282e0*/  LDGDEPBAR ;  /* 0x00000000000079af */ /* 0x000e280000000000 */
[----:B------:R-:W5:Y:S04]  /*282f0*/  LDL.LU.64 R126, [R1+0x50f8] ;  /* 0x0050f800017e7983 */ /* 0x000f680000300a00 */
[----:B------:R-:W-:Y:S04]  /*28300*/  LDGSTS.E [R0+0x50000], desc[UR32][R66.64], P4 ;  /* 0x5000000042007fae */ /* 0x000fe8000a121860 */
[----:B------:R-:W5:Y:S04]  /*28310*/  LDL.LU.64 R142, [R1+0x50f0] ;  /* 0x0050f000018e7983 */ /* 0x000f680000300a00 */
[----:B------:R-:W-:Y:S04]  /*28320*/  LDGSTS.E [R0+0x50800], desc[UR32][R82.64], P4 ;  /* 0x5080000052007fae */ /* 0x000fe8000a121860 */
[----:B--2---:R-:W2:Y:S04]  /*28330*/  LDL.LU.64 R14, [R1+0x50e8] ;  /* 0x0050e800010e7983 */ /* 0x004ea80000300a00 */
[----:B------:R-:W-:Y:S04]  /*28340*/  LDGSTS.E [R0+0x51000], desc[UR32][R98.64], P4 ;  /* 0x5100000062007fae */ /* 0x000fe8000a121860 */
[----:B---3--:R-:W3:Y:S04]  /*28350*/  LDL.LU.64 R32, [R1+0x50e0] ;  /* 0x0050e00001207983 */ /* 0x008ee80000300a00 */
[----:B------:R-:W-:Y:S04]  /*28360*/  LDGSTS.E [R0+0x51800], desc[UR32][R114.64], P4 ;  /* 0x5180000072007fae */ /* 0x000fe8000a121860 */
[----:B----4-:R-:W4:Y:S04]  /*28370*/  LDL.LU.64 R16, [R1+0x50d8] ;  /* 0x0050d80001107983 */ /* 0x010f280000300a00 */
[----:B------:R-:W-:Y:S04]  /*28380*/  LDGSTS.E [R0+0x52000], desc[UR32][R130.64], P4 ;  /* 0x5200000082007fae */ /* 0x000fe8000a121860 */
[----:B-----5:R-:W5:Y:S04]  /*28390*/  LDL.LU.64 R34, [R1+0x50d0] ;  /* 0x0050d00001227983 */ /* 0x020f680000300a00 */
[----:B------:R-:W-:Y:S04]  /*283a0*/  LDGSTS.E [R0+0x52800], desc[UR32][R146.64], P4 ;  /* 0x5280000092007fae */ /* 0x000fe8000a121860 */
[----:B------:R-:W2:Y:S04]  /*283b0*/  LDL.LU.64 R50, [R1+0x50c8] ;  /* 0x0050c80001327983 */ /* 0x000ea80000300a00 */
[----:B------:R-:W-:Y:S04]  /*283c0*/  LDGSTS.E [R0+0x53000], desc[UR32][R162.64], P4 ;  /* 0x53000000a2007fae */ /* 0x000fe8000a121860 */
[----:B------:R-:W3:Y:S04]  /*283d0*/  LDL.LU.64 R66, [R1+0x50c0] ;  /* 0x0050c00001427983 */ /* 0x000ee80000300a00 */
        /* <DEDUP_REMOVED lines=21> */
[----:B------:R-:W-:Y:S04]  /*28530*/  LDGSTS.E [R0+0x59000], desc[UR32][R64.64], P4 ;  /* 0x5900000040007fae */ /* 0x000fe8000a121860 */
[----:B------:R-:W-:Y:S04]  /*28540*/  LDGSTS.E [R0+0x59800], desc[UR32][R112.64], P4 ;  /* 0x5980000070007fae */ /* 0x000fe8000a121860 */
[----:B------:R-:W3:Y:S04]  /*28550*/  LDL.LU.64 R48, [R1+0x468] ;  /* 0x0004680001307983 */ /* 0x000ee80000300a00 */
[----:B------:R-:W3:Y:S04]  /*28560*/  LDL.LU.64 R64, [R1+0x428] ;  /* 0x0004280001407983 */ /* 0x000ee80000300a00 */
[----:B------:R-:W3:Y:S04]  /*28570*/  LDL.LU.64 R80, [R1+0x3e8] ;  /* 0x0003e80001507983 */ /* 0x000ee80000300a00 */
[----:B------:R-:W3:Y:S04]  /*28580*/  LDL.LU.64 R96, [R1+0x3a8] ;  /* 0x0003a80001607983 */ /* 0x000ee80000300a00 */
[----:B------:R-:W3:Y:S04]  /*28590*/  LDL.LU.64 R112, [R1+0x368] ;  /* 0x0003680001707983 */ /* 0x000ee80000300a00 */
[----:B------:R-:W-:Y:S04]  /*285a0*/  LDGSTS.E [R0+0x5a000], desc[UR32][R128.64], P4 ;  /* 0x5a00000080007fae */ /* 0x000fe8000a121860 */
[----:B------:R-:W-:Y:S04]  /*285b0*/  LDGSTS.E [R0+0x5a800], desc[UR32][R144.64], P4 ;  /* 0x5a80000090007fae */ /* 0x000fe8000a121860 */
[----:B------:R-:W-:Y:S04]  /*285c0*/  LDGSTS.E [R0+0x5b000], desc[UR32][R160.64], P4 ;  /* 0x5b000000a0007fae */ /* 0x000fe8000a121860 */
[----:B------:R-:W3:Y:S04]  /*285d0*/  LDL.LU.64 R128, [R1+0x328] ;  /* 0x0003280001807983 */ /* 0x000ee80000300a00 */
[----:B------:R-:W3:Y:S04]  /*285e0*/  LDL.LU.64 R144, [R1+0x2e8] ;  /* 0x0002e80001907983 */ /* 0x000ee80000300a00 */
        /* <DEDUP_REMOVED lines=19> */
[----:B------:R5:W-:Y:S01]  /*28720*/  LDGSTS.E [R0+0x5f800], desc[UR32][R18.64], P4 ;  /* 0x5f80000012007fae */ /* 0x000be2000a121860 */
[----:B----4-:R-:W-:-:S04]  /*28730*/  IMAD.WIDE R16, R235, 0x4, R16 ;  /* 0x00000004eb107825 */ /* 0x010fc800078e0210 */
[----:B-----5:R-:W-:-:S04]  /*28740*/  IMAD.WIDE R18, R235, 0x4, R34 ;  /* 0x00000004eb127825 */ /* 0x020fc800078e0222 */
[----:B--2---:R-:W-:-:S04]  /*28750*/  IMAD.WIDE R50, R235, 0x4, R50 ;  /* 0x00000004eb327825 */ /* 0x004fc800078e0232 */
[----:B---3--:R-:W-:-:S04]  /*28760*/  IMAD.WIDE R66, R235, 0x4, R66 ;  /* 0x00000004eb427825 */ /* 0x008fc800078e0242 */
[----:B------:R-:W-:-:S04]  /*28770*/  IMAD.WIDE R82, R235, 0x4, R82 ;  /* 0x00000004eb527825 */ /* 0x000fc800078e0252 */
        /* <DEDUP_REMOVED lines=9> */
[C---:B------:R-:W-:Y:S01]  /*28810*/  IMAD.WIDE R64, R235.reuse, 0x4, R64 ;  /* 0x00000004eb407825 */ /* 0x040fe200078e0240 */
[----:B------:R1:W-:Y:S03]  /*28820*/  STL.64 [R1+0x30e0], R48 ;  /* 0x0030e03001007387 */ /* 0x0003e60000100a00 */
[C---:B------:R-:W-:Y:S01]  /*28830*/  IMAD.WIDE R80, R235.reuse, 0x4, R80 ;  /* 0x00000004eb507825 */ /* 0x040fe200078e0250 */
[----:B------:R2:W-:Y:S03]  /*28840*/  STL.64 [R1+0x428], R64 ;  /* 0x0004284001007387 */ /* 0x0005e60000100a00 */
[C---:B------:R-:W-:Y:S01]  /*28850*/  IMAD.WIDE R96, R235.reuse, 0x4, R96 ;  /* 0x00000004eb607825 */ /* 0x040fe200078e0260 */
[----:B------:R3:W-:Y:S03]  /*28860*/  STL.64 [R1+0x3e8], R80 ;  /* 0x0003e85001007387 */ /* 0x0007e60000100a00 */
[C---:B------:R-:W-:Y:S01]  /*28870*/  IMAD.WIDE R112, R235.reuse, 0x4, R112 ;  /* 0x00000004eb707825 */ /* 0x040fe200078e0270 */
[----:B------:R4:W-:Y:S04]  /*28880*/  STL.64 [R1+0x3a8], R96 ;  /* 0x0003a86001007387 */ /* 0x0009e80000100a00 */
[----:B------:R5:W-:Y:S04]  /*28890*/  STL.64 [R1+0x368], R112 ;  /* 0x0003687001007387 */ /* 0x000be80000100a00 */
[----:B------:R5:W-:Y:S04]  /*288a0*/  LDGSTS.E [R5+0x50100], desc[UR32][R48.64], P4 ;  /* 0x5010000030057fae */ /* 0x000be8000a121860 */
[----:B------:R5:W-:Y:S01]  /*288b0*/  LDGSTS.E [R5+0x50900], desc[UR32][R64.64], P4 ;  /* 0x5090000040057fae */ /* 0x000be2000a121860 */
[----:B------:R-:W-:-:S03]  /*288c0*/  IMAD.WIDE R128, R235, 0x4, R128 ;  /* 0x00000004eb807825 */ /* 0x000fc600078e0280 */
[----:B------:R5:W-:Y:S01]  /*288d0*/  LDGSTS.E [R5+0x51100], desc[UR32][R80.64], P4 ;  /* 0x5110000050057fae */ /* 0x000be2000a121860 */
[----:B------:R-:W-:-:S03]  /*288e0*/  IMAD.WIDE R144, R235, 0x4, R144 ;  /* 0x00000004eb907825 */ /* 0x000fc600078e0290 */
[----:B------:R5:W-:Y:S01]  /*288f0*/  STL.64 [R1+0x328], R128 ;  /* 0x0003288001007387 */ /* 0x000be20000100a00 */
[----:B------:R-:W-:-:S03]  /*28900*/  IMAD.WIDE R160, R235, 0x4, R160 ;  /* 0x00000004eba07825 */ /* 0x000fc600078e02a0 */
[----:B------:R5:W-:Y:S01]  /*28910*/  STL.64 [R1+0x2e8], R144 ;  /* 0x0002e89001007387 */ /* 0x000be20000100a00 */
[----:B------:R-:W-:-:S03]  /*28920*/  IMAD.WIDE R176, R235, 0x4, R176 ;  /* 0x00000004ebb07825 */ /* 0x000fc600078e02b0 */
        /* <DEDUP_REMOVED lines=12> */
[----:B------:R-:W-:Y:S04]  /*289f0*/  STL.64 [R1+0x3150], R238 ;  /* 0x003150ee01007387 */ /* 0x000fe80000100a00 */
[----:B------:R-:W-:Y:S04]  /*28a00*/  LDGSTS.E [R5+0x53100], desc[UR32][R144.64], P4 ;  /* 0x5310000090057fae */ /* 0x000fe8000a121860 */
[----:B------:R-:W-:Y:S01]  /*28a10*/  LDGSTS.E [R5+0x53900], desc[UR32][R160.64], P4 ;  /* 0x53900000a0057fae */ /* 0x000fe2000a121860 */
[----:B------:R-:W-:-:S03]  /*28a20*/  IMAD.WIDE R236, R235, 0x4, R158 ;  /* 0x00000004ebec7825 */ /* 0x000fc600078e029e */
[----:B------:R5:W-:Y:S01]  /*28a30*/  LDGSTS.E [R5+0x54100], desc[UR32][R176.64], P4 ;  /* 0x54100000b0057fae */ /* 0x000be2000a121860 */
        /* <DEDUP_REMOVED lines=10> */
[----:B------:R5:W-:Y:S04]  /*28ae0*/  STL.64 [R1+0x31e8], R158 ;  /* 0x0031e89e01007387 */ /* 0x000be80000100a00 */
[----:B------:R5:W-:Y:S04]  /*28af0*/  STL.64 [R1+0x3270], R210 ;  /* 0x003270d201007387 */ /* 0x000be80000100a00 */
[----:B------:R5:W-:Y:S04]  /*28b00*/  STL.64 [R1+0x3288], R194 ;  /* 0x003288c201007387 */ /* 0x000be80000100a00 */
[----:B------:R5:W-:Y:S04]  /*28b10*/  STL.64 [R1+0x32a0], R178 ;  /* 0x0032a0b201007387 */ /* 0x000be80000100a00 */
[----:B------:R-:W-:Y:S04]  /*28b20*/  STL.64 [R1+0x32f0], R148 ;  /* 0x0032f09401007387 */ /* 0x000fe80000100a00 */
[----:B------:R5:W-:Y:S04]  /*28b30*/  STL.64 [R1+0x3330], R146 ;  /* 0x0033309201007387 */ /* 0x000be80000100a00 */
[----:B------:R5:W-:Y:S04]  /*28b40*/  STL.64 [R1+0x3340], R130 ;  /* 0x0033408201007387 */ /* 0x000be80000100a00 */
[----:B------:R-:W-:Y:S04]  /*28b50*/  STL.64 [R1+0x3350], R114 ;  /* 0x0033507201007387 */ /* 0x000fe80000100a00 */
[----:B------:R5:W-:Y:S04]  /*28b60*/  STL.64 [R1+0x33b8], R98 ;  /* 0x0033b86201007387 */ /* 0x000be80000100a00 */
[----:B------:R-:W-:Y:S04]  /*28b70*/  STL.64 [R1+0x33b0], R82 ;  /* 0x0033b05201007387 */ /* 0x000fe80000100a00 */
[----:B------:R-:W-:Y:S04]  /*28b80*/  STL.64 [R1+0x3378], R66 ;  /* 0x0033784201007387 */ /* 0x000fe80000100a00 */
[----:B-1----:R-:W5:Y:S04]  /*28b90*/  LDL.LU.64 R48, [R1+0x5068] ;  /* 0x0050680001307983 */ /* 0x002f680000300a00 */
[----:B------:R-:W-:Y:S04]  /*28ba0*/  STL.64 [R1+0x3370], R50 ;  /* 0x0033703201007387 */ /* 0x000fe80000100a00 */
[----:B--2---:R-:W2:Y:S04]  /*28bb0*/  LDL.LU.64 R64, [R1+0x5060] ;  /* 0x0050600001407983 */ /* 0x004ea80000300a00 */
[----:B------:R1:W-:Y:S04]  /*28bc0*/  STL.64 [R1+0x3368], R18 ;  /* 0x0033681201007387 */ /* 0x0003e80000100a00 */
[----:B---3--:R-:W3:Y:S04]  /*28bd0*/  LDL.LU.64 R80, [R1+0x5058] ;  /* 0x0050580001507983 */ /* 0x008ee80000300a00 */
[----:B------:R3:W-:Y:S04]  /*28be0*/  STL.64 [R1+0x3360], R16 ;  /* 0x0033601001007387 */ /* 0x0007e80000100a00 */
[----:B----4-:R-:W4:Y:S04]  /*28bf0*/  LDL.LU.64 R96, [R1+0x5050] ;  /* 0x0050500001607983 */ /* 0x010f280000300a00 */
[----:B------:R-:W-:Y:S04]  /*28c00*/  LDGSTS.E [R5+0x54900], desc[UR32][R192.64], P4 ;  /* 0x54900000c0057fae */ /* 0x000fe8000a121860 */
[----:B-----5:R-:W5:Y:S04]  /*28c10*/  LDL.LU.64 R112, [R1+0x5048] ;  /* 0x0050480001707983 */ /* 0x020f680000300a00 */
        /* <DEDUP_REMOVED lines=15> */
[----:B------:R-:W-:Y:S04]  /*28d10*/  LDGSTS.E [R5+0x59100], desc[UR32][R158.64], P4 ;  /* 0x591000009e057fae */ /* 0x000fe8000a121860 */
[----:B------:R-:W5:Y:S04]  /*28d20*/  LDL.LU.64 R226, [R1+0x460] ;  /* 0x0004600001e27983 */ /* 0x000f680000300a00 */
[----:B------:R-:W-:Y:S04]  /*28d30*/  LDGSTS.E [R5+0x59900], desc[UR32][R210.64], P4 ;  /* 0x59900000d2057fae */ /* 0x000fe8000a121860 */
[----:B------:R-:W5:Y:S04]  /*28d40*/  LDL.LU.64 R158, [R1+0x420] ;  /* 0x00042000019e7983 */ /* 0x000f680000300a00 */
[----:B------:R-:W5:Y:S04]  /*28d50*/  LDL.LU.64 R174, [R1+0x3e0] ;  /* 0x0003e00001ae7983 */ /* 0x000f680000300a00 */
[----:B------:R-:W5:Y:S04]  /*28d60*/  LDL.LU.64 R190, [R1+0x3a0] ;  /* 0x0003a00001be7983 */ /* 0x000f680000300a00 */
[----:B------:R-:W5:Y:S04]  /*28d70*/  LDL.LU.64 R206, [R1+0x360] ;  /* 0x0003600001ce7983 */ /* 0x000f680000300a00 */
        /* <DEDUP_REMOVED lines=22> */
[----:B------:R5:W-:Y:S04]  /*28ee0*/  LDGSTS.E [R5+0x5f900], desc[UR32][R16.64], P4 ;  /* 0x5f90000010057fae */ /* 0x000be8000a121860 */
[----:B-1----:R-:W5:Y:S04]  /*28ef0*/  LDL.LU.64 R18, [R1+0x60] ;  /* 0x0000600001127983 */ /* 0x002f680000300a00 */
[----:B------:R-:W5:Y:S01]  /*28f00*/  LDL.LU.64 R148, [R1+0x20] ;  /* 0x0000200001947983 */ /* 0x000f620000300a00 */
[----:B------:R-:W-:-:S04]  /*28f10*/  IMAD.WIDE R32, R235, 0x4, R32 ;  /* 0x00000004eb207825 */ /* 0x000fc800078e0220 */
[----:B------:R-:W-:-:S04]  /*28f20*/  IMAD.WIDE R14, R235, 0x4, R14 ;  /* 0x00000004eb0e7825 */ /* 0x000fc800078e020e */
[----:B------:R-:W-:-:S04]  /*28f30*/  IMAD.WIDE R48, R235, 0x4, R48 ;  /* 0x00000004eb307825 */ /* 0x000fc800078e0230 */
[----:B--2---:R-:W-:-:S04]  /*28f40*/  IMAD.WIDE R64, R235, 0x4, R64 ;  /* 0x00000004eb407825 */ /* 0x004fc800078e0240 */
[----:B---3--:R-:W-:-:S04]  /*28f50*/  IMAD.WIDE R80, R235, 0x4, R80 ;  /* 0x00000004eb507825 */ /* 0x008fc800078e0250 */
[----:B----4-:R-:W-:-:S04]  /*28f60*/  IMAD.WIDE R96, R235, 0x4, R96 ;  /* 0x00000004eb607825 */ /* 0x010fc800078e0260 */
[----:B-----5:R-:W-:-:S04]  /*28f70*/  IMAD.WIDE R112, R235, 0x4, R112 ;  /* 0x00000004eb707825 */ /* 0x020fc800078e0270 */
        /* <DEDUP_REMOVED lines=30> */
[----:B------:R-:W-:-:S04]  /*29160*/  IMAD.WIDE R226, R235, 0x4, R226 ;  /* 0x00000004ebe27825 */ /* 0x000fc800078e02e2 */
[C---:B------:R-:W-:Y:S01]  /*29170*/  IMAD.WIDE R66, R235.reuse, 0x4, R114 ;  /* 0x00000004eb427825 */ /* 0x040fe200078e0272 */
[----:B------:R-:W-:Y:S03]  /*29180*/  STL.64 [R1+0x2e0], R82 ;  /* 0x0002e05201007387 */ /* 0x000fe60000100a00 */
[C---:B------:R-:W-:Y:S01]  /*29190*/  IMAD.WIDE R98, R235.reuse, 0x4, R208 ;  /* 0x00000004eb627825 */ /* 0x040fe200078e02d0 */
[----:B------:R-:W-:Y:S03]  /*291a0*/  STL.64 [R1+0x320], R66 ;  /* 0x0003204201007387 */ /* 0x000fe60000100a00 */
[C---:B------:R-:W-:Y:S01]  /*291b0*/  IMAD.WIDE R114, R235.reuse, 0x4, R192 ;  /* 0x00000004eb727825 */ /* 0x040fe200078e02c0 */
[----:B------:R-:W-:Y:S04]  /*291c0*/  LDGSTS.E [R2+0x50200], desc[UR32][R226.64], P4 ;  /* 0x50200000e2027fae */ /* 0x000fe8000a121860 */
[----:B------:R-:W-:Y:S01]  /*291d0*/  LDGSTS.E [R2+0x50a00], desc[UR32][R158.64], P4 ;  /* 0x50a000009e027fae */ /* 0x000fe2000a121860 */
[----:B------:R-:W-:-:S03]  /*291e0*/  IMAD.WIDE R50, R235, 0x4, R18 ;  /* 0x00000004eb327825 */ /* 0x000fc600078e0212 */
[----:B------:R-:W-:Y:S01]  /*291f0*/  LDGSTS.E [R2+0x51200], desc[UR32][R174.64], P4 ;  /* 0x51200000ae027fae */ /* 0x000fe2000a121860 */
[----:B------:R-:W-:-:S03]  /*29200*/  IMAD.WIDE R34, R235, 0x4, R148 ;  /* 0x00000004eb227825 */ /* 0x000fc600078e0294 */
[----:B------:R-:W-:Y:S01]  /*29210*/  STL.64 [R1+0x360], R50 ;  /* 0x0003603201007387 */ /* 0x000fe20000100a00 */
[----:B------:R-:W-:-:S03]  /*29220*/  IMAD.WIDE R148, R235, 0x4, R160 ;  /* 0x00000004eb947825 */ /* 0x000fc600078e02a0 */
[----:B------:R-:W-:Y:S01]  /*29230*/  STL.64 [R1+0x3a0], R34 ;  /* 0x0003a02201007387 */ /* 0x000fe20000100a00 */
[----:B------:R-:W-:-:S03]  /*29240*/  IMAD.WIDE R18, R235, 0x4, R144 ;  /* 0x00000004eb127825 */ /* 0x000fc600078e0290 */
[----:B------:R5:W-:Y:S04]  /*29250*/  STL.64 [R1+0x3e0], R16 ;  /* 0x0003e01001007387 */ /* 0x000be80000100a00 */
[----:B------:R5:W-:Y:S04]  /*29260*/  STL.64 [R1+0x420], R98 ;  /* 0x0004206201007387 */ /* 0x000be80000100a00 */
[----:B------:R5:W-:Y:S04]  /*29270*/  STL.64 [R1+0x31a0], R114 ;  /* 0x0031a07201007387 */ /* 0x000be80000100a00 */
[----:B------:R-:W-:Y:S04]  /*29280*/  STL.64 [R1+0x31c0], R176 ;  /* 0x0031c0b001007387 */ /* 0x000fe80000100a00 */
[----:B------:R-:W-:Y:S04]  /*29290*/  STL.64 [R1+0x31d8], R148 ;  /* 0x0031d89401007387 */ /* 0x000fe80000100a00 */
[----:B------:R-:W-:Y:S04]  /*292a0*/  LDGSTS.E [R2+0x51a00], desc[UR32][R190.64], P4 ;  /* 0x51a00000be027fae */ /* 0x000fe8000a121860 */
[----:B------:R5:W-:Y:S04]  /*292b0*/  STL.64 [R1+0x3260], R18 ;  /* 0x0032601201007387 */ /* 0x000be80000100a00 */
[----:B------:R-:W-:Y:S04]  /*292c0*/  LDGSTS.E [R2+0x52200], desc[UR32][R206.64], P4 ;  /* 0x52200000ce027fae */ /* 0x000fe8000a121860 */
[----:B------:R-:W-:Y:S04]  /*292d0*/  STL.64 [R1+0x3278], R128 ;  /* 0x0032788001007387 */ /* 0x000fe80000100a00 */
[----:B------:R-:W-:Y:S04]  /*292e0*/  LDGSTS.E [R2+0x52a00], desc[UR32][R222.64], P4 ;  /* 0x52a00000de027fae */ /* 0x000fe8000a121860 */
[----:B------:R5:W-:Y:S04]  /*292f0*/  STL.64 [R1+0x3290], R112 ;  /* 0x0032907001007387 */ /* 0x000be80000100a00 */
        /* <DEDUP_REMOVED lines=9> */
[----:B-1----:R-:W5:Y:S04]  /*29390*/  LDL.LU.64 R158, [R1+0x5008] ;  /* 0x00500800019e7983 */ /* 0x002f680000300a00 */
[----:B------:R-:W-:Y:S04]  /*293a0*/  LDGSTS.E [R2+0x55a00], desc[UR32][R162.64], P4 ;  /* 0x55a00000a2027fae */ /* 0x000fe8000a121860 */
[----:B------:R1:W-:Y:S04]  /*293b0*/  STL.64 [R1+0x3300], R32 ;  /* 0x0033002001007387 */ /* 0x0003e80000100a00 */
[----:B------:R-:W-:Y:S04]  /*293c0*/  LDGSTS.E [R2+0x56200], desc[UR32][R146.64], P4 ;  /* 0x5620000092027fae */ /* 0x000fe8000a121860 */
[----:B--2---:R-:W2:Y:S04]  /*293d0*/  LDL.LU.64 R174, [R1+0x5000] ;  /* 0x0050000001ae7983 */ /* 0x004ea80000300a00 */
[----:B------:R-:W-:Y:S04]  /*293e0*/  LDGSTS.E [R2+0x56a00], desc[UR32][R130.64], P4 ;  /* 0x56a0000082027fae */ /* 0x000fe8000a121860 */
[----:B------:R1:W-:Y:S04]  /*293f0*/  STL.64 [R1+0x32f8], R14 ;  /* 0x0032f80e01007387 */ /* 0x0003e80000100a00 */
[----:B------:R-:W-:Y:S04]  /*29400*/  LDGSTS.E [R2+0x57200], desc[UR32][R82.64], P4 ;  /* 0x5720000052027fae */ /* 0x000fe8000a121860 */
[----:B---3--:R-:W3:Y:S04]  /*29410*/  LDL.LU.64 R190, [R1+0x4ff8] ;  /* 0x004ff80001be7983 */ /* 0x008ee80000300a00 */
[----:B------:R-:W-:Y:S04]  /*29420*/  LDGSTS.E [R2+0x57a00], desc[UR32][R66.64], P4 ;  /* 0x57a0000042027fae */ /* 0x000fe8000a121860 */
[----:B----4-:R-:W4:Y:S04]  /*29430*/  LDL.LU.64 R206, [R1+0x4ff0] ;  /* 0x004ff00001ce7983 */ /* 0x010f280000300a00 */
[----:B------:R-:W-:Y:S04]  /*29440*/  LDGSTS.E [R2+0x58200], desc[UR32][R50.64], P4 ;  /* 0x5820000032027fae */ /* 0x000fe8000a121860 */
[----:B-----5:R-:W5:Y:S04]  /*29450*/  LDL.LU.64 R222, [R1+0x4fe8] ;  /* 0x004fe80001de7983 */ /* 0x020f680000300a00 */
[----:B------:R-:W-:Y:S04]  /*29460*/  LDGSTS.E [R2+0x58a00], desc[UR32][R34.64], P4 ;  /* 0x58a0000022027fae */ /* 0x000fe8000a121860 */
[----:B------:R-:W-:Y:S04]  /*29470*/  LDGSTS.E [R2+0x59200], desc[UR32][R16.64], P4 ;  /* 0x5920000010027fae */ /* 0x000fe8000a121860 */
[----:B------:R-:W4:Y:S04]  /*29480*/  LDL.LU.64 R224, [R1+0x458] ;  /* 0x0004580001e07983 */ /* 0x000f280000300a00 */
[----:B------:R-:W-:Y:S04]  /*29490*/  LDGSTS.E [R2+0x59a00], desc[UR32][R98.64], P4 ;  /* 0x59a0000062027fae */ /* 0x000fe8000a121860 */
        /* <DEDUP_REMOVED lines=10> */
[----:B------:R-:W-:Y:S04]  /*29540*/  LDGSTS.E [R2+0x5a200], desc[UR32][R114.64], P4 ;  /* 0x5a20000072027fae */ /* 0x000fe8000a121860 */
[----:B------:R-:W-:Y:S04]  /*29550*/  LDGSTS.E [R2+0x5aa00], desc[UR32][R176.64], P4 ;  /* 0x5aa00000b0027fae */ /* 0x000fe8000a121860 */
[----:B------:R-:W-:Y:S04]  /*29560*/  LDGSTS.E [R2+0x5b200], desc[UR32][R148.64], P4 ;  /* 0x5b20000094027fae */ /* 0x000fe8000a121860 */
[----:B------:R-:W5:Y:S04]  /*29570*/  LDL.LU.64 R114, [R1+0x198] ;  /* 0x0001980001727983 */ /* 0x000f680000300a00 */
[----:B------:R-:W5:Y:S04]  /*29580*/  LDL.LU.64 R178, [R1+0x158] ;  /* 0x0001580001b27983 */ /* 0x000f680000300a00 */
[----:B------:R-:W5:Y:S04]  /*29590*/  LDL.LU.64 R210, [R1+0x118] ;  /* 0x0001180001d27983 */ /* 0x000f680000300a00 */
[----:B------:R-:W-:Y:S04]  /*295a0*/  LDGSTS.E [R2+0x5ba00], desc[UR32][R18.64], P4 ;  /* 0x5ba0000012027fae */ /* 0x000fe8000a121860 */
[----:B------:R-:W-:Y:S04]  /*295b0*/  LDGSTS.E [R2+0x5c200], desc[UR32][R128.64], P4 ;  /* 0x5c20000080027fae */ /* 0x000fe8000a121860 */
[----:B------:R1:W-:Y:S04]  /*295c0*/  LDGSTS.E [R2+0x5ca00], desc[UR32][R112.64], P4 ;  /* 0x5ca0000070027fae */ /* 0x0003e8000a121860 */
[----:B------:R-:W5:Y:S04]  /*295d0*/  LDL.LU.64 R18, [R1+0xd8] ;  /* 0x0000d80001127983 */ /* 0x000f680000300a00 */
[----:B------:R-:W5:Y:S04]  /*295e0*/  LDL.LU.64 R148, [R1+0x98] ;  /* 0x0000980001947983 */ /* 0x000f680000300a00 */
[----:B------:R-:W5:Y:S04]  /*295f0*/  LDL.LU.64 R236, [R1+0x58] ;  /* 0x0000580001ec7983 */ /* 0x000f680000300a00 */
[----:B------:R-:W5:Y:S04]  /*29600*/  LDL.LU.64 R238, [R1+0x18] ;  /* 0x0000180001ee7983 */ /* 0x000f680000300a00 */
[----:B------:R1:W-:Y:S04]  /*29610*/  LDGSTS.E [R2+0x5d200], desc[UR32][R96.64], P4 ;  /* 0x5d20000060027fae */ /* 0x0003e8000a121860 */
[----:B------:R1:W-:Y:S04]  /*29620*/  LDGSTS.E [R2+0x5da00], desc[UR32][R80.64], P4 ;  /* 0x5da0000050027fae */ /* 0x0003e8000a121860 */
[----:B------:R1:W-:Y:S04]  /*29630*/  LDGSTS.E [R2+0x5e200], desc[UR32][R64.64], P4 ;  /* 0x5e20000040027fae */ /* 0x0003e8000a121860 */
[----:B------:R1:W-:Y:S04]  /*29640*/  LDGSTS.E [R2+0x5ea00], desc[UR32][R48.64], P4 ;  /* 0x5ea0000030027fae */ /* 0x0003e8000a121860 */
[----:B------:R1:W-:Y:S01]  /*29650*/  LDGSTS.E [R2+0x5f200], desc[UR32][R32.64], P4 ;  /* 0x5f20000020027fae */ /* 0x0003e2000a121860 */
[----:B------:R-:W-:-:S03]  /*29660*/  IMAD.WIDE R142, R235, 0x4, R142 ;  /* 0x00000004eb8e7825 */ /* 0x000fc600078e028e */
[----:B------:R1:W-:Y:S02]  /*29670*/  LDGSTS.E [R2+0x5fa00], desc[UR32][R14.64], P4 ;  /* 0x5fa000000e027fae */ /* 0x0003e4000a121860 */
[----:B-1----:R-:W-:-:S04]  /*29680*/  IMAD.WIDE R112, R235, 0x4, R126 ;  /* 0x00000004eb707825 */ /* 0x002fc800078e027e */
        /* <DEDUP_REMOVED lines=8> */
[----:B--2---:R-:W-:-:S04]  /*29710*/  IMAD.WIDE R174, R235, 0x4, R174 ;  /* 0x00000004ebae7825 */ /* 0x004fc800078e02ae */
[----:B---3--:R-:W-:-:S04]  /*29720*/  IMAD.WIDE R190, R235, 0x4, R190 ;  /* 0x00000004ebbe7825 */ /* 0x008fc800078e02be */
[----:B----4-:R-:W-:-:S05]  /*29730*/  IMAD.WIDE R160, R235, 0x4, R224 ;  /* 0x00000004eba07825 */ /* 0x010fca00078e02e0 */
[----:B------:R-:W-:Y:S01]  /*29740*/  LDGSTS.E [R248+0x50300], desc[UR32][R160.64], P4 ;  /* 0x50300000a0f87fae */ /* 0x000fe2000a121860 */
[----:B-----5:R-:W-:-:S04]  /*29750*/  IMAD.WIDE R176, R235, 0x4, R16 ;  /* 0x00000004ebb07825 */ /* 0x020fc800078e0210 */
[C---:B------:R-:W-:Y:S01]  /*29760*/  IMAD.WIDE R192, R235.reuse, 0x4, R34 ;  /* 0x00000004ebc07825 */ /* 0x040fe200078e0222 */
[----:B------:R-:W-:Y:S03]  /*29770*/  LDGSTS.E [R248+0x50b00], desc[UR32][R176.64], P4 ;  /* 0x50b00000b0f87fae */ /* 0x000fe6000a121860 */
[C---:B------:R-:W-:Y:S01]  /*29780*/  IMAD.WIDE R16, R235.reuse, 0x4, R222 ;  /* 0x00000004eb107825 */ /* 0x040fe200078e02de */
[----:B------:R-:W-:Y:S03]  /*29790*/  LDGSTS.E [R248+0x51300], desc[UR32][R192.64], P4 ;  /* 0x51300000c0f87fae */ /* 0x000fe6000a121860 */
[----:B------:R-:W-:-:S04]  /*297a0*/  IMAD.WIDE R208, R235, 0x4, R50 ;  /* 0x00000004ebd07825 */ /* 0x000fc800078e0232 */
        /* <DEDUP_REMOVED lines=10> */
[----:B------:R1:W-:Y:S03]  /*29850*/  STL.64 [R1+0x120], R128 ;  /* 0x0001208001007387 */ /* 0x0003e60000100a00 */
[----:B------:R-:W-:-:S05]  /*29860*/  IMAD.WIDE R194, R235, 0x4, R194 ;  /* 0x00000004ebc27825 */ /* 0x000fca00078e02c2 */
[----:B------:R-:W-:Y:S01]  /*29870*/  LDGSTS.E [R248+0x51b00], desc[UR32][R194.64], P4 ;  /* 0x51b00000c2f87fae */ /* 0x000fe2000a121860 */
[----:B------:R-:W-:-:S03]  /*29880*/  IMAD.WIDE R114, R235, 0x4, R114 ;  /* 0x00000004eb727825 */ /* 0x000fc600078e0272 */
[----:B------:R-:W-:Y:S01]  /*29890*/  LDGSTS.E [R248+0x52300], desc[UR32][R208.64], P4 ;  /* 0x52300000d0f87fae */ /* 0x000fe2000a121860 */
[----:B------:R-:W-:-:S03]  /*298a0*/  IMAD.WIDE R98, R235, 0x4, R178 ;  /* 0x00000004eb627825 */ /* 0x000fc600078e02b2 */
[----:B------:R2:W-:Y:S01]  /*298b0*/  STL.64 [R1+0x160], R114 ;  /* 0x0001607201007387 */ /* 0x0005e20000100a00 */
[----:B------:R-:W-:-:S03]  /*298c0*/  IMAD.WIDE R82, R235, 0x4, R210 ;  /* 0x00000004eb527825 */ /* 0x000fc600078e02d2 */
[----:B------:R-:W-:Y:S04]  /*298d0*/  STL.64 [R1+0x158], R98 ;  /* 0x0001586201007387 */ /* 0x000fe80000100a00 */
[----:B------:R-:W-:Y:S04]  /*298e0*/  STL.64 [R1+0x198], R82 ;  /* 0x0001985201007387 */ /* 0x000fe80000100a00 */
        /* <DEDUP_REMOVED lines=14> */
[----:B------:R-:W-:Y:S04]  /*299d0*/  STL.64 [R1+0x318], R190 ;  /* 0x000318be01007387 */ /* 0x000fe80000100a00 */
[----:B------:R-:W-:Y:S04]  /*299e0*/  STL.64 [R1+0x358], R174 ;  /* 0x000358ae01007387 */ /* 0x000fe80000100a00 */
[----:B------:R-:W-:Y:S04]  /*299f0*/  STL.64 [R1+0x398], R158 ;  /* 0x0003989e01007387 */ /* 0x000fe80000100a00 */
[----:B------:R5:W-:Y:S04]  /*29a00*/  STL.64 [R1+0x3d8], R142 ;  /* 0x0003d88e01007387 */ /* 0x000be80000100a00 */
[----:B------:R-:W-:Y:S04]  /*29a10*/  STL.64 [R1+0x3190], R112 ;  /* 0x0031907001007387 */ /* 0x000fe80000100a00 */
[----:B------:R-:W-:Y:S04]  /*29a20*/  LDGSTS.E [R248+0x54300], desc[UR32][R144.64], P4 ;  /* 0x5430000090f87fae */ /* 0x000fe8000a121860 */
[----:B------:R-:W-:Y:S04]  /*29a30*/  STL.64 [R1+0x31b0], R96 ;  /* 0x0031b06001007387 */ /* 0x000fe80000100a00 */
        /* <DEDUP_REMOVED lines=13> */
[----:B------:R-:W-:Y:S04]  /*29b10*/  LDGSTS.E [R248+0x58300], desc[UR32][R34.64], P4 ;  /* 0x5830000022f87fae */ /* 0x000fe8000a121860 */
[----:B-1----:R-:W5:Y:S04]  /*29b20*/  LDL.LU.64 R128, [R1+0x450] ;  /* 0x0004500001807983 */ /* 0x002f680000300a00 */
[----:B------:R-:W-:Y:S04]  /*29b30*/  LDGSTS.E [R248+0x58b00], desc[UR32][R18.64], P4 ;  /* 0x58b0000012f87fae */ /* 0x000fe8000a121860 */
[----:B------:R-:W5:Y:S04]  /*29b40*/  LDL.LU.64 R144, [R1+0x410] ;  /* 0x0004100001907983 */ /* 0x000f680000300a00 */
[----:B------:R-:W-:Y:S04]  /*29b50*/  LDGSTS.E [R248+0x59300], desc[UR32][R16.64], P4 ;  /* 0x5930000010f87fae */ /* 0x000fe8000a121860 */
[----:B--2---:R-:W2:Y:S04]  /*29b60*/  LDL.LU.64 R114, [R1+0x3d0] ;  /* 0x0003d00001727983 */ /* 0x004ea80000300a00 */
[----:B------:R-:W-:Y:S04]  /*29b70*/  LDGSTS.E [R248+0x59b00], desc[UR32][R148.64], P4 ;  /* 0x59b0000094f87fae */ /* 0x000fe8000a121860 */
[----:B---3--:R-:W3:Y:S04]  /*29b80*/  LDL.LU.64 R16, [R1+0x390] ;  /* 0x0003900001107983 */ /* 0x008ee80000300a00 */
[----:B------:R-:W3:Y:S04]  /*29b90*/  LDL.LU.64 R34, [R1+0x350] ;  /* 0x0003500001227983 */ /* 0x000ee80000300a00 */
        /* <DEDUP_REMOVED lines=10> */
[----:B----4-:R-:W4:Y:S04]  /*29c40*/  LDL.LU.64 R148, [R1+0x90] ;  /* 0x0000900001947983 */ /* 0x010f280000300a00 */
[----:B------:R-:W4:Y:S04]  /*29c50*/  LDL.LU.64 R236, [R1+0x50] ;  /* 0x0000500001ec7983 */ /* 0x000f280000300a00 */
[----:B------:R-:W4:Y:S04]  /*29c60*/  LDL.LU.64 R238, [R1+0x10] ;  /* 0x0000100001ee7983 */ /* 0x000f280000300a00 */
[----:B------:R-:W-:Y:S04]  /*29c70*/  LDGSTS.E [R248+0x5a300], desc[UR32][R190.64], P4 ;  /* 0x5a300000bef87fae */ /* 0x000fe8000a121860 */
[----:B------:R-:W-:Y:S04]  /*29c80*/  LDGSTS.E [R248+0x5ab00], desc[UR32][R174.64], P4 ;  /* 0x5ab00000aef87fae */ /* 0x000fe8000a121860 */
[----:B------:R-:W-:Y:S04]  /*29c90*/  LDGSTS.E [R248+0x5b300], desc[UR32][R158.64], P4 ;  /* 0x5b3000009ef87fae */ /* 0x000fe8000a121860 */
[----:B------:R5:W-:Y:S04]  /*29ca0*/  LDGSTS.E [R248+0x5bb00], desc[UR32][R142.64], P4 ;  /* 0x5bb000008ef87fae */ /* 0x000be8000a121860 */
[----:B------:R-:W-:Y:S04]  /*29cb0*/  LDGSTS.E [R248+0x5c300], desc[UR32][R112.64], P4 ;  /* 0x5c30000070f87fae */ /* 0x000fe8000a121860 */
[----:B------:R-:W-:Y:S04]  /*29cc0*/  LDGSTS.E [R248+0x5cb00], desc[UR32][R96.64], P4 ;  /* 0x5cb0000060f87fae */ /* 0x000fe8000a121860 */
[----:B------:R-:W-:Y:S01]  /*29cd0*/  LDGSTS.E [R248+0x5d300], desc[UR32][R80.64], P4 ;  /* 0x5d30000050f87fae */ /* 0x000fe2000a121860 */
[----:B------:R-:W-:-:S03]  /*29ce0*/  IMAD.WIDE R204, R235, 0x4, R204 ;  /* 0x00000004ebcc7825 */ /* 0x000fc600078e02cc */
[----:B------:R1:W-:Y:S01]  /*29cf0*/  LDGSTS.E [R248+0x5db00], desc[UR32][R64.64], P4 ;  /* 0x5db0000040f87fae */ /* 0x0003e2000a121860 */
[----:B------:R-:W-:-:S03]  /*29d00*/  IMAD.WIDE R188, R235, 0x4, R188 ;  /* 0x00000004ebbc7825 */ /* 0x000fc600078e02bc */
[----:B------:R1:W-:Y:S01]  /*29d10*/  LDGSTS.E [R248+0x5e300], desc[UR32][R48.64], P4 ;  /* 0x5e30000030f87fae */ /* 0x0003e2000a121860 */
[----:B-----5:R-:W-:-:S03]  /*29d20*/  IMAD.WIDE R142, R235, 0x4, R172 ;  /* 0x00000004eb8e7825 */ /* 0x020fc600078e02ac */
[----:B------:R5:W-:Y:S01]  /*29d30*/  LDGSTS.E [R248+0x5eb00], desc[UR32][R32.64], P4 ;  /* 0x5eb0000020f87fae */ /* 0x000be2000a121860 */
[----:B------:R-:W-:-:S03]  /*29d40*/  IMAD.WIDE R78, R235, 0x4, R156 ;  /* 0x00000004eb4e7825 */ /* 0x000fc600078e029c */
[----:B------:R5:W-:Y:S01]  /*29d50*/  LDGSTS.E [R248+0x5f300], desc[UR32][R14.64], P4 ;  /* 0x5f3000000ef87fae */ /* 0x000be2000a121860 */
[----:B-1----:R-:W-:-:S03]  /*29d60*/  IMAD.WIDE R64, R235, 0x4, R140 ;  /* 0x00000004eb407825 */ /* 0x002fc600078e028c */
[----:B------:R1:W-:Y:S01]  /*29d70*/  LDGSTS.E [R248+0x5fb00], desc[UR32][R12.64], P4 ;  /* 0x5fb000000cf87fae */ /* 0x0003e2000a121860 */
[----:B------:R-:W-:-:S04]  /*29d80*/  IMAD.WIDE R62, R235, 0x4, R124 ;  /* 0x00000004eb3e7825 */ /* 0x000fc800078e027c */
[----:B------:R-:W-:-:S04]  /*29d90*/  IMAD.WIDE R48, R235, 0x4, R108 ;  /* 0x00000004eb307825 */ /* 0x000fc800078e026c */
[----:B------:R-:W-:-:S04]  /*29da0*/  IMAD.WIDE R46, R235, 0x4, R92 ;  /* 0x00000004eb2e7825 */ /* 0x000fc800078e025c */
[----:B-----5:R-:W-:-:S04]  /*29db0*/  IMAD.WIDE R32, R235, 0x4, R76 ;  /* 0x00000004eb207825 */ /* 0x020fc800078e024c */
[----:B------:R-:W-:-:S04]  /*29dc0*/  IMAD.WIDE R30, R235, 0x4, R60 ;  /* 0x00000004eb1e7825 */ /* 0x000fc800078e023c */
[----:B------:R-:W-:-:S04]  /*29dd0*/  IMAD.WIDE R14, R235, 0x4, R44 ;  /* 0x00000004eb0e7825 */ /* 0x000fc800078e022c */
[----:B-1----:R-:W-:-:S04]  /*29de0*/  IMAD.WIDE R12, R235, 0x4, R28 ;  /* 0x00000004eb0c7825 */ /* 0x002fc800078e021c */
[----:B------:R-:W-:-:S04]  /*29df0*/  IMAD.WIDE R10, R235, 0x4, R10 ;  /* 0x00000004eb0a7825 */ /* 0x000fc800078e020a */
[----:B------:R-:W-:-:S05]  /*29e00*/  IMAD.WIDE R94, R235, 0x4, R128 ;  /* 0x00000004eb5e7825 */ /* 0x000fca00078e0280 */
[----:B------:R-:W-:Y:S01]  /*29e10*/  LDGSTS.E [R3+0x50400], desc[UR32][R94.64], P4 ;  /* 0x504000005e037fae */ /* 0x000fe2000a121860 */
[----:B------:R-:W-:-:S05]  /*29e20*/  IMAD.WIDE R110, R235, 0x4, R144 ;  /* 0x00000004eb6e7825 */ /* 0x000fca00078e0290 */
[----:B------:R-:W-:Y:S01]  /*29e30*/  LDGSTS.E [R3+0x50c00], desc[UR32][R110.64], P4 ;  /* 0x50c000006e037fae */ /* 0x000fe2000a121860 */
[----:B--2---:R-:W-:-:S05]  /*29e40*/  IMAD.WIDE R114, R235, 0x4, R114 ;  /* 0x00000004eb727825 */ /* 0x004fca00078e0272 */
[----:B------:R-:W-:Y:S01]  /*29e50*/  LDGSTS.E [R3+0x51400], desc[UR32][R114.64], P4 ;  /* 0x5140000072037fae */ /* 0x000fe2000a121860 */
[----:B---3--:R-:W-:-:S04]  /*29e60*/  IMAD.WIDE R126, R235, 0x4, R16 ;  /* 0x00000004eb7e7825 */ /* 0x008fc800078e0210 */
[C---:B------:R-:W-:Y:S01]  /*29e70*/  IMAD.WIDE R158, R235.reuse, 0x4, R34 ;  /* 0x00000004eb9e7825 */ /* 0x040fe200078e0222 */
[----:B------:R-:W-:Y:S03]  /*29e80*/  LDGSTS.E [R3+0x51c00], desc[UR32][R126.64], P4 ;  /* 0x51c000007e037fae */ /* 0x000fe6000a121860 */
[C---:B------:R-:W-:Y:S01]  /*29e90*/  IMAD.WIDE R16, R235.reuse, 0x4, R220 ;  /* 0x00000004eb107825 */ /* 0x040fe200078e02dc */
[----:B------:R-:W-:Y:S03]  /*29ea0*/  LDGSTS.E [R3+0x52400], desc[UR32][R158.64], P4 ;  /* 0x524000009e037fae */ /* 0x000fe6000a121860 */
[----:B------:R-:W-:-:S04]  /*29eb0*/  IMAD.WIDE R174, R235, 0x4, R50 ;  /* 0x00000004ebae7825 */ /* 0x000fc800078e0232 */
[----:B------:R-:W-:-:S04]  /*29ec0*/  IMAD.WIDE R190, R235, 0x4, R66 ;  /* 0x00000004ebbe7825 */ /* 0x000fc800078e0242 */
[----:B------:R-:W-:-:S04]  /*29ed0*/  IMAD.WIDE R206, R235, 0x4, R82 ;  /* 0x00000004ebce7825 */ /* 0x000fc800078e0252 */
[----:B------:R-:W-:-:S04]  /*29ee0*/  IMAD.WIDE R96, R235, 0x4, R130 ;  /* 0x00000004eb607825 */ /* 0x000fc800078e0282 */
[C---:B------:R-:W-:Y:S01]  /*29ef0*/  IMAD.WIDE R82, R235.reuse, 0x4, R146 ;  /* 0x00000004eb527825 */ /* 0x040fe200078e0292 */
[----:B------:R-:W-:Y:S03]  /*29f00*/  STL.64 [R1+0x18], R96 ;  /* 0x0000186001007387 */ /* 0x000fe60000100a00 */
[C---:B------:R-:W-:Y:S01]  /*29f10*/  IMAD.WIDE R80, R235.reuse, 0x4, R178 ;  /* 0x00000004eb507825 */ /* 0x040fe200078e02b2 */
[----:B------:R-:W-:Y:S03]  /*29f20*/  STL.64 [R1+0x58], R82 ;  /* 0x0000585201007387 */ /* 0x000fe60000100a00 */
[C---:B------:R-:W-:Y:S01]  /*29f30*/  IMAD.WIDE R66, R235.reuse, 0x4, R18 ;  /* 0x00000004eb427825 */ /* 0x040fe200078e0212 */
[----:B------:R1:W-:Y:S03]  /*29f40*/  STL.64 [R1+0x98], R80 ;  /* 0x0000985001007387 */ /* 0x0003e60000100a00 */
[C---:B----4-:R-:W-:Y:S01]  /*29f50*/  IMAD.WIDE R50, R235.reuse, 0x4, R148 ;  /* 0x00000004eb327825 */ /* 0x050fe200078e0294 */
[----:B------:R-:W-:Y:S03]  /*29f60*/  STL.64 [R1+0xd0], R66 ;  /* 0x0000d04201007387 */ /* 0x000fe60000100a00 */
[C---:B------:R-:W-:Y:S01]  /*29f70*/  IMAD.WIDE R34, R235.reuse, 0x4, R236 ;  /* 0x00000004eb227825 */ /* 0x040fe200078e02ec */
[----:B------:R-:W-:Y:S03]  /*29f80*/  STL.64 [R1+0x90], R50 ;  /* 0x0000903201007387 */ /* 0x000fe60000100a00 */
[C---:B------:R-:W-:Y:S01]  /*29f90*/  IMAD.WIDE R18, R235.reuse, 0x4, R238 ;  /* 0x00000004eb127825 */ /* 0x040fe200078e02ee */
[----:B------:R-:W-:Y:S03]  /*29fa0*/  STL.64 [R1+0xd8], R34 ;  /* 0x0000d82201007387 */ /* 0x000fe60000100a00 */
[C---:B------:R-:W-:Y:S01]  /*29fb0*/  IMAD.WIDE R162, R235.reuse, 0x4, R162 ;  /* 0x00000004eba27825 */ /* 0x040fe200078e02a2 */
[----:B------:R-:W-:Y:S04]  /*29fc0*/  STL.64 [R1+0x110], R18 ;  /* 0x0001101201007387 */ /* 0x000fe80000100a00 */
[----:B------:R2:W-:Y:S01]  /*29fd0*/  STL.64 [R1+0x150], R16 ;  /* 0x0001501001007387 */ /* 0x0005e20000100a00 */
[----:B------:R-:W-:-:S03]  /*29fe0*/  IMAD.WIDE R210, R235, 0x4, R210 ;  /* 0x00000004ebd27825 */ /* 0x000fc600078e02d2 */
[----:B------:R-:W-:Y:S01]  /*29ff0*/  STL.64 [R1+0x190], R204 ;  /* 0x000190cc01007387 */ /* 0x000fe20000100a00 */
[----:B------:R-:W-:-:S03]  /*2a000*/  IMAD.WIDE R222, R235, 0x4, R98 ;  /* 0x00000004ebde7825 */ /* 0x000fc600078e0262 */
        /* <DEDUP_REMOVED lines=22> */
[----:B------:R-:W-:Y:S04]  /*2a170*/  LDGSTS.E [R3+0x57c00], desc[UR32][R50.64], P4 ;  /* 0x57c0000032037fae */ /* 0x000fe8000a121860 */
[----:B-1----:R-:W5:Y:S04]  /*2a180*/  LDL.LU.64 R80, [R1+0x448] ;  /* 0x0004480001507983 */ /* 0x002f680000300a00 */
        /* <DEDUP_REMOVED lines=9> */
[----:B--2---:R-:W2:Y:S04]  /*2a220*/  LDL.LU.64 R16, [R1+0x2c8] ;  /* 0x0002c80001107983 */ /* 0x004ea80000300a00 */
        /* <DEDUP_REMOVED lines=11> */
[----:B------:R-:W-:Y:S04]  /*2a2e0*/  LDGSTS.E [R3+0x5a400], desc[UR32][R188.64], P4 ;  /* 0x5a400000bc037fae */ /* 0x000fe8000a121860 */
[----:B------:R-:W-:Y:S04]  /*2a2f0*/  LDGSTS.E [R3+0x5ac00], desc[UR32][R142.64], P4 ;  /* 0x5ac000008e037fae */ /* 0x000fe8000a121860 */
[----:B------:R-:W-:Y:S04]  /*2a300*/  LDGSTS.E [R3+0x5b400], desc[UR32][R78.64], P4 ;  /* 0x5b4000004e037fae */ /* 0x000fe8000a121860 */
[----:B------:R-:W-:Y:S04]  /*2a310*/  LDGSTS.E [R3+0x5bc00], desc[UR32][R64.64], P4 ;  /* 0x5bc0000040037fae */ /* 0x000fe8000a121860 */
[----:B------:R-:W-:Y:S04]  /*2a320*/  LDGSTS.E [R3+0x5c400], desc[UR32][R62.64], P4 ;  /* 0x5c4000003e037fae */ /* 0x000fe8000a121860 */
[----:B------:R-:W-:Y:S04]  /*2a330*/  LDGSTS.E [R3+0x5cc00], desc[UR32][R48.64], P4 ;  /* 0x5cc0000030037fae */ /* 0x000fe8000a121860 */
[----:B------:R-:W-:Y:S04]  /*2a340*/  LDGSTS.E [R3+0x5d400], desc[UR32][R46.64], P4 ;  /* 0x5d4000002e037fae */ /* 0x000fe8000a121860 */
[----:B------:R-:W-:Y:S01]  /*2a350*/  LDGSTS.E [R3+0x5dc00], desc[UR32][R32.64], P4 ;  /* 0x5dc0000020037fae */ /* 0x000fe2000a121860 */
[----:B------:R-:W-:-:S03]  /*2a360*/  IMAD.WIDE R202, R235, 0x4, R202 ;  /* 0x00000004ebca7825 */ /* 0x000fc600078e02ca */
[----:B------:R-:W-:Y:S01]  /*2a370*/  LDGSTS.E [R3+0x5e400], desc[UR32][R30.64], P4 ;  /* 0x5e4000001e037fae */ /* 0x000fe2000a121860 */
[----:B------:R-:W-:-:S03]  /*2a380*/  IMAD.WIDE R186, R235, 0x4, R186 ;  /* 0x00000004ebba7825 */ /* 0x000fc600078e02ba */
[----:B------:R3:W-:Y:S01]  /*2a390*/  LDGSTS.E [R3+0x5ec00], desc[UR32][R14.64], P4 ;  /* 0x5ec000000e037fae */ /* 0x0007e2000a121860 */
[----:B------:R-:W-:-:S03]  /*2a3a0*/  IMAD.WIDE R170, R235, 0x4, R170 ;  /* 0x00000004ebaa7825 */ /* 0x000fc600078e02aa */
[----:B------:R4:W-:Y:S01]  /*2a3b0*/  LDGSTS.E [R3+0x5f400], desc[UR32][R12.64], P4 ;  /* 0x5f4000000c037fae */ /* 0x0009e2000a121860 */
[----:B------:R-:W-:-:S03]  /*2a3c0*/  IMAD.WIDE R140, R235, 0x4, R154 ;  /* 0x00000004eb8c7825 */ /* 0x000fc600078e029a */
[----:B------:R5:W-:Y:S01]  /*2a3d0*/  LDGSTS.E [R3+0x5fc00], desc[UR32][R10.64], P4 ;  /* 0x5fc000000a037fae */ /* 0x000be2000a121860 */
[----:B---3--:R-:W-:-:S04]  /*2a3e0*/  IMAD.WIDE R14, R235, 0x4, R218 ;  /* 0x00000004eb0e7825 */ /* 0x008fc800078e02da */
[----:B------:R-:W-:-:S04]  /*2a3f0*/  IMAD.WIDE R78, R235, 0x4, R138 ;  /* 0x00000004eb4e7825 */ /* 0x000fc800078e028a */
[----:B------:R-:W-:-:S04]  /*2a400*/  IMAD.WIDE R62, R235, 0x4, R122 ;  /* 0x00000004eb3e7825 */ /* 0x000fc800078e027a */
[----:B------:R-:W-:-:S04]  /*2a410*/  IMAD.WIDE R46, R235, 0x4, R106 ;  /* 0x00000004eb2e7825 */ /* 0x000fc800078e026a */
[----:B------:R-:W-:-:S04]  /*2a420*/  IMAD.WIDE R44, R235, 0x4, R90 ;  /* 0x00000004eb2c7825 */ /* 0x000fc800078e025a */
[----:B------:R-:W-:-:S04]  /*2a430*/  IMAD.WIDE R30, R235, 0x4, R74 ;  /* 0x00000004eb1e7825 */ /* 0x000fc800078e024a */
[----:B------:R-:W-:-:S04]  /*2a440*/  IMAD.WIDE R28, R235, 0x4, R58 ;  /* 0x00000004eb1c7825 */ /* 0x000fc800078e023a */
[----:B----4-:R-:W-:-:S04]  /*2a450*/  IMAD.WIDE R12, R235, 0x4, R42 ;  /* 0x00000004eb0c7825 */ /* 0x010fc800078e022a */
[----:B-----5:R-:W-:-:S04]  /*2a460*/  IMAD.WIDE R10, R235, 0x4, R26 ;  /* 0x00000004eb0a7825 */ /* 0x020fc800078e021a */
[----:B------:R-:W-:-:S04]  /*2a470*/  IMAD.WIDE R2, R235, 0x4, R8 ;  /* 0x00000004eb027825 */ /* 0x000fc800078e0208 */
[----:B------:R-:W-:-:S04]  /*2a480*/  IMAD.WIDE R60, R235, 0x4, R80 ;  /* 0x00000004eb3c7825 */ /* 0x000fc800078e0250 */
[C---:B------:R-:W-:Y:S01]  /*2a490*/  IMAD.WIDE R64, R235.reuse, 0x4, R96 ;  /* 0x00000004eb407825 */ /* 0x040fe200078e0260 */
[----:B------:R-:W-:Y:S03]  /*2a4a0*/  LDGSTS.E [R249+0x50500], desc[UR32][R60.64], P4 ;  /* 0x505000003cf97fae */ /* 0x000fe6000a121860 */
[C---:B------:R-:W-:Y:S01]  /*2a4b0*/  IMAD.WIDE R76, R235.reuse, 0x4, R112 ;  /* 0x00000004eb4c7825 */ /* 0x040fe200078e0270 */
[----:B------:R-:W-:Y:S04]  /*2a4c0*/  LDGSTS.E [R249+0x50d00], desc[UR32][R64.64], P4 ;  /* 0x50d0000040f97fae */ /* 0x000fe8000a121860 */
[----:B------:R-:W-:Y:S01]  /*2a4d0*/  LDGSTS.E [R249+0x51500], desc[UR32][R76.64], P4 ;  /* 0x515000004cf97fae */ /* 0x000fe2000a121860 */
[----:B------:R-:W-:-:S05]  /*2a4e0*/  IMAD.WIDE R80, R235, 0x4, R128 ;  /* 0x00000004eb507825 */ /* 0x000fca00078e0280 */
[----:B------:R-:W-:Y:S01]  /*2a4f0*/  LDGSTS.E [R249+0x51d00], desc[UR32][R80.64], P4 ;  /* 0x51d0000050f97fae */ /* 0x000fe2000a121860 */
[----:B------:R-:W-:-:S05]  /*2a500*/  IMAD.WIDE R92, R235, 0x4, R144 ;  /* 0x00000004eb5c7825 */ /* 0x000fca00078e0290 */
[----:B------:R-:W-:Y:S01]  /*2a510*/  LDGSTS.E [R249+0x52500], desc[UR32][R92.64], P4 ;  /* 0x525000005cf97fae */ /* 0x000fe2000a121860 */
[----:B------:R-:W-:-:S05]  /*2a520*/  IMAD.WIDE R98, R235, 0x4, R98 ;  /* 0x00000004eb627825 */ /* 0x000fca00078e0262 */
[----:B------:R-:W-:Y:S01]  /*2a530*/  LDGSTS.E [R249+0x52d00], desc[UR32][R98.64], P4 ;  /* 0x52d0000062f97fae */ /* 0x000fe2000a121860 */
[----:B--2---:R-:W-:-:S04]  /*2a540*/  IMAD.WIDE R108, R235, 0x4, R16 ;  /* 0x00000004eb6c7825 */ /* 0x004fc800078e0210 */
[C---:B------:R-:W-:Y:S01]  /*2a550*/  IMAD.WIDE R124, R235.reuse, 0x4, R34 ;  /* 0x00000004eb7c7825 */ /* 0x040fe200078e0222 */
[----:B------:R-:W-:Y:S03]  /*2a560*/  LDGSTS.E [R249+0x53500], desc[UR32][R108.64], P4 ;  /* 0x535000006cf97fae */ /* 0x000fe6000a121860 */
        /* <DEDUP_REMOVED lines=10> */
[----:B------:R-:W-:-:S04]  /*2a610*/  IMAD.WIDE R32, R235, 0x4, R148 ;  /* 0x00000004eb207825 */ /* 0x000fc800078e0294 */
[C---:B------:R-:W-:Y:S01]  /*2a620*/  IMAD.WIDE R18, R235.reuse, 0x4, R236 ;  /* 0x00000004eb127825 */ /* 0x040fe200078e02ec */
[----:B------:R-:W-:Y:S03]  /*2a630*/  STL.64 [R1+0x10], R32 ;  /* 0x0000102001007387 */ /* 0x000fe60000100a00 */
[C---:B------:R-:W-:Y:S01]  /*2a640*/  IMAD.WIDE R16, R235.reuse, 0x4, R238 ;  /* 0x00000004eb107825 */ /* 0x040fe200078e02ee */
[----:B------:R-:W-:Y:S04]  /*2a650*/  STL.64 [R1+0x48], R18 ;  /* 0x0000481201007387 */ /* 0x000fe80000100a00 */
        /* <DEDUP_REMOVED lines=23> */
[----:B------:R-:W5:Y:S04]  /*2a7d0*/  LDL.LU.64 R142, [R1+0x440] ;  /* 0x00044000018e7983 */ /* 0x000f680000300a00 */
[----:B------:R-:W-:Y:S04]  /*2a7e0*/  LDGSTS.E [R249+0x59500], desc[UR32][R14.64], P4 ;  /* 0x595000000ef97fae */ /* 0x000fe8000a121860 */
[----:B------:R-:W5:Y:S04]  /*2a7f0*/  LDL.LU.64 R34, [R1+0x400] ;  /* 0x0004000001227983 */ /* 0x000f680000300a00 */
[----:B------:R-:W-:Y:S04]  /*2a800*/  LDGSTS.E [R249+0x59d00], desc[UR32][R202.64], P4 ;  /* 0x59d00000caf97fae */ /* 0x000fe8000a121860 */
        /* <DEDUP_REMOVED lines=15> */
[----:B------:R-:W5:Y:S04]  /*2a900*/  LDL.LU.64 R238, [R1] ;  /* 0x0000000001ee7983 */ /* 0x000f680000300a00 */
        /* <DEDUP_REMOVED lines=11> */
[----:B------:R1:W-:Y:S04]  /*2a9c0*/  LDGSTS.E [R249+0x5fd00], desc[UR32][R2.64], P4 ;  /* 0x5fd0000002f97fae */ /* 0x0003e8000a121860 */
[----:B--2---:R-:W2:Y:S04]  /*2a9d0*/  LDL.LU.64 R44, [R1+0x438] ;  /* 0x00043800012c7983 */ /* 0x004ea80000300a00 */
[----:B------:R-:W2:Y:S04]  /*2a9e0*/  LDL.LU.64 R140, [R1+0x3f8] ;  /* 0x0003f800018c7983 */ /* 0x000ea80000300a00 */
[----:B---3--:R-:W3:Y:S01]  /*2a9f0*/  LDL.LU.64 R12, [R1+0x3b8] ;  /* 0x0003b800010c7983 */ /* 0x008ee20000300a00 */
[----:B------:R-:W-:-:S03]  /*2aa00*/  IMAD.WIDE R216, R235, 0x4, R216 ;  /* 0x00000004ebd87825 */ /* 0x000fc600078e02d8 */
[----:B------:R-:W3:Y:S01]  /*2aa10*/  LDL.LU.64 R62, [R1+0x378] ;  /* 0x00037800013e7983 */ /* 0x000ee20000300a00 */
[----:B------:R-:W-:-:S03]  /*2aa20*/  IMAD.WIDE R200, R235, 0x4, R200 ;  /* 0x00000004ebc87825 */ /* 0x000fc600078e02c8 */
[----:B------:R-:W3:Y:S01]  /*2aa30*/  LDL.LU.64 R78, [R1+0x338] ;  /* 0x00033800014e7983 */ /* 0x000ee20000300a00 */
[----:B------:R-:W-:-:S04]  /*2aa40*/  IMAD.WIDE R184, R235, 0x4, R184 ;  /* 0x00000004ebb87825 */ /* 0x000fc800078e02b8 */
[----:B------:R-:W-:-:S04]  /*2aa50*/  IMAD.WIDE R168, R235, 0x4, R168 ;  /* 0x00000004eba87825 */ /* 0x000fc800078e02a8 */
[----:B------:R-:W-:-:S04]  /*2aa60*/  IMAD.WIDE R218, R235, 0x4, R152 ;  /* 0x00000004ebda7825 */ /* 0x000fc800078e0298 */
[----:B-1----:R-:W-:-:S04]  /*2aa70*/  IMAD.WIDE R248, R235, 0x4, R136 ;  /* 0x00000004ebf87825 */ /* 0x002fc800078e0288 */
[----:B------:R-:W-:-:S04]  /*2aa80*/  IMAD.WIDE R120, R235, 0x4, R120 ;  /* 0x00000004eb787825 */ /* 0x000fc800078e0278 */
[----:B------:R-:W-:-:S04]  /*2aa90*/  IMAD.WIDE R104, R235, 0x4, R104 ;  /* 0x00000004eb687825 */ /* 0x000fc800078e0268 */
[----:B------:R-:W-:-:S04]  /*2aaa0*/  IMAD.WIDE R88, R235, 0x4, R88 ;  /* 0x00000004eb587825 */ /* 0x000fc800078e0258 */
[----:B------:R-:W-:-:S04]  /*2aab0*/  IMAD.WIDE R28, R235, 0x4, R72 ;  /* 0x00000004eb1c7825 */ /* 0x000fc800078e0248 */
[----:B------:R-:W-:-:S04]  /*2aac0*/  IMAD.WIDE R26, R235, 0x4, R56 ;  /* 0x00000004eb1a7825 */ /* 0x000fc800078e0238 */
[----:B----4-:R-:W-:-:S04]  /*2aad0*/  IMAD.WIDE R10, R235, 0x4, R40 ;  /* 0x00000004eb0a7825 */ /* 0x010fc800078e0228 */
[----:B------:R-:W-:-:S04]  /*2aae0*/  IMAD.WIDE R8, R235, 0x4, R24 ;  /* 0x00000004eb087825 */ /* 0x000fc800078e0218 */
[----:B-----5:R-:W-:-:S04]  /*2aaf0*/  IMAD.WIDE R2, R235, 0x4, R6 ;  /* 0x00000004eb027825 */ /* 0x020fc800078e0206 */
[----:B------:R-:W-:-:S05]  /*2ab00*/  IMAD.WIDE R30, R235, 0x4, R142 ;  /* 0x00000004eb1e7825 */ /* 0x000fca00078e028e */
[----:B------:R-:W-:Y:S01]  /*2ab10*/  LDGSTS.E [R4+0x50600], desc[UR32][R30.64], P4 ;  /* 0x506000001e047fae */ /* 0x000fe2000a121860 */
[----:B------:R-:W-:-:S05]  /*2ab20*/  IMAD.WIDE R34, R235, 0x4, R34 ;  /* 0x00000004eb227825 */ /* 0x000fca00078e0222 */
[----:B------:R-:W-:Y:S01]  /*2ab30*/  LDGSTS.E [R4+0x50e00], desc[UR32][R34.64], P4 ;  /* 0x50e0000022047fae */ /* 0x000fe2000a121860 */
[----:B------:R-:W-:-:S04]  /*2ab40*/  IMAD.WIDE R42, R235, 0x4, R14 ;  /* 0x00000004eb2a7825 */ /* 0x000fc800078e020e */
        /* <DEDUP_REMOVED lines=21> */
[----:B------:R-:W4:Y:S03]  /*2aca0*/  LDL.LU.64 R32, [R1+0x2f8] ;  /* 0x0002f80001207983 */ /* 0x000f260000300a00 */
[C---:B------:R-:W-:Y:S01]  /*2acb0*/  IMAD.WIDE R154, R235.reuse, 0x4, R18 ;  /* 0x00000004eb9a7825 */ /* 0x040fe200078e0212 */
[----:B------:R-:W-:Y:S03]  /*2acc0*/  LDGSTS.E [R4+0x56600], desc[UR32][R122.64], P4 ;  /* 0x566000007a047fae */ /* 0x000fe6000a121860 */
[C---:B------:R-:W-:Y:S01]  /*2acd0*/  IMAD.WIDE R170, R235.reuse, 0x4, R148 ;  /* 0x00000004ebaa7825 */ /* 0x040fe200078e0294 */
[----:B------:R-:W5:Y:S03]  /*2ace0*/  LDL.LU.64 R142, [R1+0x2b8] ;  /* 0x0002b800018e7983 */ /* 0x000f660000300a00 */
[C---:B------:R-:W-:Y:S01]  /*2acf0*/  IMAD.WIDE R186, R235.reuse, 0x4, R236 ;  /* 0x00000004ebba7825 */ /* 0x040fe200078e02ec */
[----:B------:R-:W-:Y:S03]  /*2ad00*/  LDGSTS.E [R4+0x56e00], desc[UR32][R130.64], P4 ;  /* 0x56e0000082047fae */ /* 0x000fe6000a121860 */
[C---:B------:R-:W-:Y:S01]  /*2ad10*/  IMAD.WIDE R202, R235.reuse, 0x4, R238 ;  /* 0x00000004ebca7825 */ /* 0x040fe200078e02ee */
        /* <DEDUP_REMOVED lines=20> */
[----:B------:R-:W-:Y:S04]  /*2ae60*/  STL.64 [R1], R120 ;  /* 0x0000007801007387 */ /* 0x000fe80000100a00 */
        /* <DEDUP_REMOVED lines=14> */
[----:B------:R1:W-:Y:S02]  /*2af50*/  LDGSTS.E [R4+0x5fe00], desc[UR32][R2.64], P4 ;  /* 0x5fe0000002047fae */ /* 0x0003e4000a121860 */
[----:B-1----:R-:W-:-:S05]  /*2af60*/  IMAD.WIDE R2, R235, 0x4, R54 ;  /* 0x00000004eb027825 */ /* 0x002fca00078e0236 */
[----:B------:R1:W-:Y:S04]  /*2af70*/  STL.64 [R1+0x38], R2 ;  /* 0x0000380201007387 */ /* 0x0003e80000100a00 */
[----:B------:R1:W-:Y:S04]  /*2af80*/  STL [R1+0x11f0], RZ ;  /* 0x0011f0ff01007387 */ /* 0x0003e80000100800 */
        /* <DEDUP_REMOVED lines=1754> */
[----:B------:R1:W-:Y:S01]  /*31d30*/  STL [R1+0x2c1c], RZ ;  /* 0x002c1cff01007387 */ /* 0x0003e20000100800 */
[----:B--2---:R-:W-:-:S03]  /*31d40*/  IMAD.WIDE R6, R235, 0x4, R44 ;  /* 0x00000004eb067825 */ /* 0x004fc600078e022c */
[----:B------:R1:W-:Y:S01]  /*31d50*/  STL [R1+0x2c00], RZ ;  /* 0x002c00ff01007387 */ /* 0x0003e20000100800 */
[----:B------:R-:W-:-:S03]  /*31d60*/  IMAD.WIDE R24, R235, 0x4, R140 ;  /* 0x00000004eb187825 */ /* 0x000fc600078e028c */
[----:B------:R1:W-:Y:S01]  /*31d70*/  STL [R1+0x2c04], RZ ;  /* 0x002c04ff01007387 */ /* 0x0003e20000100800 */
[----:B---3--:R-:W-:-:S03]  /*31d80*/  IMAD.WIDE R4, R235, 0x4, R12 ;  /* 0x00000004eb047825 */ /* 0x008fc600078e020c */
[----:B------:R1:W-:Y:S01]  /*31d90*/  STL [R1+0x2c08], RZ ;  /* 0x002c08ff01007387 */ /* 0x0003e20000100800 */
[----:B------:R-:W-:-:S03]  /*31da0*/  IMAD.WIDE R26, R235, 0x4, R62 ;  /* 0x00000004eb1a7825 */ /* 0x000fc600078e023e */
[----:B------:R1:W-:Y:S01]  /*31db0*/  STL [R1+0x2c0c], RZ ;  /* 0x002c0cff01007387 */ /* 0x0003e20000100800 */
[----:B------:R-:W-:-:S03]  /*31dc0*/  IMAD.WIDE R28, R235, 0x4, R78 ;  /* 0x00000004eb1c7825 */ /* 0x000fc600078e024e */
[----:B------:R1:W-:Y:S01]  /*31dd0*/  STL [R1+0x2bf0], RZ ;  /* 0x002bf0ff01007387 */ /* 0x0003e20000100800 */
[----:B----4-:R-:W-:-:S03]  /*31de0*/  IMAD.WIDE R32, R235, 0x4, R32 ;  /* 0x00000004eb207825 */ /* 0x010fc600078e0220 */
[----:B------:R1:W-:Y:S01]  /*31df0*/  STL [R1+0x2bf4], RZ ;  /* 0x002bf4ff01007387 */ /* 0x0003e20000100800 */
[----:B-----5:R-:W-:-:S03]  /*31e00*/  IMAD.WIDE R40, R235, 0x4, R142 ;  /* 0x00000004eb287825 */ /* 0x020fc600078e028e */
[----:B------:R1:W-:Y:S01]  /*31e10*/  STL [R1+0x2bf8], RZ ;  /* 0x002bf8ff01007387 */ /* 0x0003e20000100800 */
[----:B------:R-:W-:-:S03]  /*31e20*/  IMAD.WIDE R44, R235, 0x4, R14 ;  /* 0x00000004eb2c7825 */ /* 0x000fc600078e020e */
[----:B------:R1:W-:Y:S01]  /*31e30*/  STL [R1+0x2bfc], RZ ;  /* 0x002bfcff01007387 */ /* 0x0003e20000100800 */
[----:B------:R-:W-:-:S03]  /*31e40*/  IMAD.WIDE R48, R235, 0x4, R48 ;  /* 0x00000004eb307825 */ /* 0x000fc600078e0230 */
[----:B------:R1:W-:Y:S04]  /*31e50*/  LDGSTS.E [R250+0x50700], desc[UR32][R6.64], P4 ;  /* 0x5070000006fa7fae */ /* 0x0003e8000a121860 */
        /* <DEDUP_REMOVED lines=57> */
[----:B------:R1:W-:Y:S04]  /*321f0*/  STL [R1+0x55c], RZ ;  /* 0x00055cff01007387 */ /* 0x0003e80000100800 */
        /* <DEDUP_REMOVED lines=26> */
[----:B------:R1:W-:Y:S01]  /*323a0*/  STL [R1+0x52c], RZ ;  /* 0x00052cff01007387 */ /* 0x0003e20000100800 */
[----:B------:R-:W-:Y:S01]  /*323b0*/  VIADD R251, R251, 0x3f ;  /* 0x0000003ffbfb7836 */ /* 0x000fe20000000000 */
[----:B------:R-:W-:-:S02]  /*323c0*/  CS2R R20, SRZ ;  /* 0x0000000000147805 */ /* 0x000fc4000001ff00 */
[----:B------:R-:W-:Y:S02]  /*323d0*/  CS2R R22, SRZ ;  /* 0x0000000000167805 */ /* 0x000fe4000001ff00 */
[----:B------:R-:W-:Y:S02]  /*323e0*/  CS2R R16, SRZ ;  /* 0x0000000000107805 */ /* 0x000fe4000001ff00 */
[----:B------:R-:W-:Y:S02]  /*323f0*/  CS2R R18, SRZ ;  /* 0x0000000000127805 */ /* 0x000fe4000001ff00 */
[----:B------:R-:W-:Y:S02]  /*32400*/  CS2R R12, SRZ ;  /* 0x00000000000c7805 */ /* 0x000fe4000001ff00 */
[----:B------:R-:W-:Y:S02]  /*32410*/  CS2R R14, SRZ ;  /* 0x00000000000e7805 */ /* 0x000fe4000001ff00 */
[----:B------:R-:W-:-:S02]  /*32420*/  CS2R R8, SRZ ;  /* 0x0000000000087805 */ /* 0x000fc4000001ff00 */
[----:B------:R-:W-:Y:S02]  /*32430*/  CS2R R10, SRZ ;  /* 0x00000000000a7805 */ /* 0x000fe4000001ff00 */
[----:B------:R-:W-:Y:S01]  /*32440*/  ISETP.GE.AND P0, PT, R251, 0x40, PT ;  /* 0x00000040fb00780c */ /* 0x000fe20003f06270 */
[----:B------:R1:W-:Y:S01]  /*32450*/  STL [R1+0x510], RZ ;  /* 0x000510ff01007387 */ /* 0x0003e20000100800 */
[----:B------:R-:W-:Y:S02]  /*32460*/  CS2R R136, SRZ ;  /* 0x0000000000887805 */ /* 0x000fe4000001ff00 */
[----:B------:R-:W-:Y:S02]  /*32470*/  CS2R R138, SRZ ;  /* 0x00000000008a7805 */ /* 0x000fe4000001ff00 */
[----:B------:R-:W-:Y:S01]  /*32480*/  CS2R R140, SRZ ;  /* 0x00000000008c7805 */ /* 0x000fe2000001ff00 */
[----:B------:R1:W-:Y:S01]  /*32490*/  STL [R1+0x514], RZ ;  /* 0x000514ff01007387 */ /* 0x0003e20000100800 */
[----:B------:R-:W-:-:S02]  /*324a0*/  CS2R R142, SRZ ;  /* 0x00000000008e7805 */ /* 0x000fc4000001ff00 */
[----:B------:R-:W-:Y:S02]  /*324b0*/  CS2R R144, SRZ ;  /* 0x0000000000907805 */ /* 0x000fe4000001ff00 */
[----:B------:R-:W-:Y:S01]  /*324c0*/  CS2R R146, SRZ ;  /* 0x0000000000927805 */ /* 0x000fe2000001ff00 */
[----:B------:R1:W-:Y:S01]  /*324d0*/  STL [R1+0x518], RZ ;  /* 0x000518ff01007387 */ /* 0x0003e20000100800 */
[----:B------:R-:W-:Y:S02]  /*324e0*/  CS2R R148, SRZ ;  /* 0x0000000000947805 */ /* 0x000fe4000001ff00 */
[----:B------:R-:W-:Y:S02]  /*324f0*/  CS2R R150, SRZ ;  /* 0x0000000000967805 */ /* 0x000fe4000001ff00 */
[----:B------:R-:W-:Y:S01]  /*32500*/  CS2R R236, SRZ ;  /* 0x0000000000ec7805 */ /* 0x000fe2000001ff00 */
[----:B------:R1:W-:Y:S01]  /*32510*/  STL [R1+0x51c], RZ ;  /* 0x00051cff01007387 */ /* 0x0003e20000100800 */
[----:B------:R-:W-:-:S03]  /*32520*/  CS2R R238, SRZ ;  /* 0x0000000000ee7805 */ /* 0x000fc6000001ff00 */
        /* <DEDUP_REMOVED lines=212> */
[----:B------:R-:W0:Y:S01]  /*33270*/  LDGDEPBAR ;  /* 0x00000000000079af */ /* 0x000e220000000000 */
[----:B------:R-:W-:Y:S05]  /*33280*/  @!P0 BRA `(.L_x_0) ;  /* 0x00000a2c00688947 */ /* 0x000fea0003800000 */
[----:B------:R-:W2:Y:S04]  /*33290*/  LDL.LU.64 R238, [R1+0x3098] ;  /* 0x0030980001ee7983 */ /* 0x000ea80000300a00 */
[----:B-1----:R-:W3:Y:S04]  /*332a0*/  LDL.LU.64 R2, [R1+0x30a0] ;  /* 0x0030a00001027983 */ /* 0x002ee80000300a00 */
[----:B------:R-:W4:Y:S04]  /*332b0*/  LDL.LU.64 R138, [R1+0x30a8] ;  /* 0x0030a800018a7983 */ /* 0x000f280000300a00 */
        /* <DEDUP_REMOVED lines=8> */
[----:B--2---:R1:W-:Y:S01]  /*33340*/  STL [R1+0x4b3c], R238 ;  /* 0x004b3cee01007387 */ /* 0x0043e20000100800 */
[----:B------:R-:W-:-:S03]  /*33350*/  IMAD.MOV.U32 R0, RZ, RZ, R239 ;  /* 0x000000ffff007224 */ /* 0x000fc600078e00ef */
[----:B-1----:R-:W2:Y:S04]  /*33360*/  LDL.LU.64 R238, [R1+0x15b0] ;  /* 0x0015b00001ee7983 */ /* 0x002ea80000300a00 */
[----:B------:R1:W-:Y:S04]  /*33370*/  STL [R1+0x4b38], R0 ;  /* 0x004b380001007387 */ /* 0x0003e80000100800 */
[----:B---3--:R3:W-:Y:S01]  /*33380*/  STL [R1+0x4b44], R2 ;  /* 0x004b440201007387 */ /* 0x0087e20000100800 */
[----:B-1----:R-:W-:-:S03]  /*33390*/  IMAD.MOV.U32 R0, RZ, RZ, R3 ;  /* 0x000000ffff007224 */ /* 0x002fc600078e0003 */
[----:B---3--:R-:W3:Y:S04]  /*333a0*/  LDL.LU.64 R2, [R1+0x15c0] ;  /* 0x0015c00001027983 */ /* 0x008ee80000300a00 */
[----:B------:R1:W-:Y:S04]  /*333b0*/  STL [R1+0x4b40], R0 ;  /* 0x004b400001007387 */ /* 0x0003e80000100800 */
[----:B----4-:R4:W-:Y:S01]  /*333c0*/  STL [R1+0x4b4c], R138 ;  /* 0x004b4c8a01007387 */ /* 0x0109e20000100800 */
[----:B-1----:R-:W-:-:S03]  /*333d0*/  IMAD.MOV.U32 R0, RZ, RZ, R139 ;  /* 0x000000ffff007224 */ /* 0x002fc600078e008b */
[----:B----4-:R-:W4:Y:S04]  /*333e0*/  LDL.LU.64 R138, [R1+0x15f0] ;  /* 0x0015f000018a7983 */ /* 0x010f280000300a00 */
[----:B------:R1:W-:Y:S04]  /*333f0*/  STL [R1+0x4b48], R0 ;  /* 0x004b480001007387 */ /* 0x0003e80000100800 */
[----:B-----5:R5:W-:Y:S01]  /*33400*/  STL [R1+0x4b54], R140 ;  /* 0x004b548c01007387 */ /* 0x020be20000100800 */
[----:B-1----:R-:W-:-:S03]  /*33410*/  IMAD.MOV.U32 R0, RZ, RZ, R141 ;  /* 0x000000ffff007224 */ /* 0x002fc600078e008d */
[----:B-----5:R-:W5:Y:S04]  /*33420*/  LDL.LU.64 R140, [R1+0x1600] ;  /* 0x00160000018c7983 */ /* 0x020f680000300a00 */
[----:B------:R1:W-:Y:S04]  /*33430*/  STL [R1+0x4b50], R0 ;  /* 0x004b500001007387 */ /* 0x0003e80000100800 */
[----:B------:R1:W-:Y:S02]  /*33440*/  STL [R1+0x4b5c], R136 ;  /* 0x004b5c8801007387 */ /* 0x0003e40000100800 */
[----:B-1----:R-:W-:-:S02]  /*33450*/  IMAD.MOV.U32 R0, RZ, RZ, R137 ;  /* 0x000000ffff007224 */ /* 0x002fc400078e0089 */
[----:B------:R-:W5:Y:S04]  /*33460*/  LDL.LU.64 R136, [R1+0x1610] ;  /* 0x0016100001887983 */ /* 0x000f680000300a00 */
        /* <DEDUP_REMOVED lines=25> */
[----:B--2---:R2:W-:Y:S01]  /*33600*/  STL [R1+0x4b94], R238 ;  /* 0x004b94ee01007387 */ /* 0x0045e20000100800 */
[----:B-1----:R-:W-:-:S03]  /*33610*/  IMAD.MOV.U32 R0, RZ, RZ, R239 ;  /* 0x000000ffff007224 */ /* 0x002fc600078e00ef */
[----:B--2---:R-:W2:Y:S04]  /*33620*/  LDL.LU.64 R238, [R1+0x1468] ;  /* 0x0014680001ee7983 */ /* 0x004ea80000300a00 */
        /* <DEDUP_REMOVED lines=145> */
[----:B------:R-:W-:Y:S04]  /*33f40*/  STL [R1+0x4a80], R136 ;  /* 0x004a808801007387 */ /* 0x000fe80000100800 */
[----:B------:R-:W5:Y:S01]  /*33f50*/  LDL.LU.64 R10, [R1+0x1218] ;  /* 0x00121800010a7983 */ /* 0x000f620000300a00 */
[----:B-1----:R-:W-:-:S05]  /*33f60*/  IMAD.MOV.U32 R0, RZ, RZ, R137 ;  /* 0x000000ffff007224 */ /* 0x002fca00078e0089 */
[----:B------:R1:W-:Y:S04]  /*33f70*/  STL [R1+0x4a7c], R0 ;  /* 0x004a7c0001007387 */ /* 0x0003e80000100800 */
[----:B------:R1:W-:Y:S02]  /*33f80*/  STL [R1+0x4a88], R142 ;  /* 0x004a888e01007387 */ /* 0x0003e40000100800 */
[----:B-1----:R-:W-:Y:S02]  /*33f90*/  IMAD.MOV.U32 R0, RZ, RZ, R143 ;  /* 0x000000ffff007224 */ /* 0x002fe400078e008f */
[----:B------:R-:W5:Y:S04]  /*33fa0*/  LDL.LU.64 R142, [R1+0x1210] ;  /* 0x00121000018e7983 */ /* 0x000f680000300a00 */
[----:B------:R1:W-:Y:S04]  /*33fb0*/  STL [R1+0x4a84], R0 ;  /* 0x004a840001007387 */ /* 0x0003e80000100800 */
[----:B------:R1:W-:Y:S02]  /*33fc0*/  STL [R1+0x4a90], R150 ;  /* 0x004a909601007387 */ /* 0x0003e40000100800 */
[----:B-1----:R-:W-:-:S02]  /*33fd0*/  IMAD.MOV.U32 R0, RZ, RZ, R151 ;  /* 0x000000ffff007224 */ /* 0x002fc400078e0097 */
[----:B------:R-:W5:Y:S04]  /*33fe0*/  LDL.LU.64 R150, [R1+0x1208] ;  /* 0x0012080001967983 */ /* 0x000f680000300a00 */
[----:B------:R1:W-:Y:S04]  /*33ff0*/  STL [R1+0x4a8c], R0 ;  /* 0x004a8c0001007387 */ /* 0x0003e80000100800 */
[----:B------:R1:W-:Y:S04]  /*34000*/  STL [R1+0x4a98], R236 ;  /* 0x004a98ec01007387 */ /* 0x0003e80000100800 */
[----:B------:R-:W5:Y:S01]  /*34010*/  LDL.LU.64 R136, [R1+0x1200] ;  /* 0x0012000001887983 */ /* 0x000f620000300a00 */
[----:B-1----:R-:W-:-:S03]  /*34020*/  IMAD.MOV.U32 R0, RZ, RZ, R237 ;  /* 0x000000ffff007224 */ /* 0x002fc600078e00ed */
[----:B------:R-:W-:Y:S04]  /*34030*/  STL [R1+0x4aa0], R144 ;  /* 0x004aa09001007387 */ /* 0x000fe80000100800 */
        /* <DEDUP_REMOVED lines=11> */
[----:B--2---:R-:W-:Y:S04]  /*340f0*/  STL [R1+0x4ab8], R238 ;  /* 0x004ab8ee01007387 */ /* 0x004fe80000100800 */
[----:B------:R1:W-:Y:S04]  /*34100*/  STL [R1+0x4aac], R0 ;  /* 0x004aac0001007387 */ /* 0x0003e80000100800 */
[----:B------:R-:W2:Y:S01]  /*34110*/  LDL.LU.64 R148, [R1+0x19e0] ;  /* 0x0019e00001947983 */ /* 0x000ea20000300a00 */
[----:B-1----:R-:W-:-:S03]  /*34120*/  IMAD.MOV.U32 R0, RZ, RZ, R239 ;  /* 0x000000ffff007224 */ /* 0x002fc600078e00ef */
[----:B---3--:R-:W-:Y:S04]  /*34130*/  STL [R1+0x4abc], R2 ;  /* 0x004abc0201007387 */ /* 0x008fe80000100800 */
[----:B------:R1:W-:Y:S04]  /*34140*/  STL [R1+0x4ab4], R0 ;  /* 0x004ab40001007387 */ /* 0x0003e80000100800 */
[----:B------:R-:W3:Y:S01]  /*34150*/  LDL.LU.64 R238, [R1+0x1a00] ;  /* 0x001a000001ee7983 */ /* 0x000ee20000300a00 */
[----:B-1----:R-:W-:-:S03]  /*34160*/  IMAD.MOV.U32 R0, RZ, RZ, R3 ;  /* 0x000000ffff007224 */ /* 0x002fc600078e0003 */
[----:B----4-:R-:W-:Y:S04]  /*34170*/  STL [R1+0x49f4], R138 ;  /* 0x0049f48a01007387 */ /* 0x010fe80000100800 */
[----:B------:R1:W-:Y:S04]  /*34180*/  STL [R1+0x49f0], R0 ;  /* 0x0049f00001007387 */ /* 0x0003e80000100800 */
[----:B------:R-:W4:Y:S01]  /*34190*/  LDL.LU.64 R2, [R1+0x1a60] ;  /* 0x001a600001027983 */ /* 0x000f220000300a00 */
[----:B-1----:R-:W-:-:S03]  /*341a0*/  IMAD.MOV.U32 R0, RZ, RZ, R139 ;  /* 0x000000ffff007224 */ /* 0x002fc600078e008b */
[----:B-----5:R-:W-:Y:S04]  /*341b0*/  STL [R1+0x49ec], R140 ;  /* 0x0049ec8c01007387 */ /* 0x020fe80000100800 */
        /* <DEDUP_REMOVED lines=8> */
[----:B------:R1:W-:Y:S02]  /*34240*/  STL [R1+0x49d8], R0 ;  /* 0x0049d80001007387 */ /* 0x0003e40000100800 */
[----:B-1----:R-:W-:Y:S02]  /*34250*/  IMAD.MOV.U32 R0, RZ, RZ, R143 ;  /* 0x000000ffff007224 */ /* 0x002fe400078e008f */
[----:B------:R-:W5:Y:S04]  /*34260*/  LDL.LU.64 R142, [R1+0x1ad0] ;  /* 0x001ad000018e7983 */ /* 0x000f680000300a00 */
[----:B------:R1:W-:Y:S04]  /*34270*/  STL [R1+0x49d0], R0 ;  /* 0x0049d00001007387 */ /* 0x0003e80000100800 */
[----:B------:R1:W-:Y:S02]  /*34280*/  STL [R1+0x49d4], R150 ;  /* 0x0049d49601007387 */ /* 0x0003e40000100800 */
[----:B-1----:R-:W-:-:S02]  /*34290*/  IMAD.MOV.U32 R0, RZ, RZ, R151 ;  /* 0x000000ffff007224 */ /* 0x002fc400078e0097 */
        /* <DEDUP_REMOVED lines=29> */
[----:B-----5:R-:W-:Y:S04]  /*34470*/  STL [R1+0x4928], R138 ;  /* 0x0049288a01007387 */ /* 0x020fe80000100800 */
[----:B------:R-:W5:Y:S01]  /*34480*/  LDL.LU.64 R8, [R1+0x1830] ;  /* 0x0018300001087983 */ /* 0x000f620000300a00 */
[----:B-1----:R-:W-:-:S05]  /*34490*/  IMAD.MOV.U32 R0, RZ, RZ, R139 ;  /* 0x000000ffff007224 */ /* 0x002fca00078e008b */
[----:B------:R1:W-:Y:S04]  /*344a0*/  STL [R1+0x4924], R0 ;  /* 0x0049240001007387 */ /* 0x0003e80000100800 */
[----:B------:R-:W-:Y:S04]  /*344b0*/  STL [R1+0x4930], R140 ;  /* 0x0049308c01007387 */ /* 0x000fe80000100800 */
[----:B------:R-:W5:Y:S01]  /*344c0*/  LDL.LU.64 R10, [R1+0x1558] ;  /* 0x00155800010a7983 */ /* 0x000f620000300a00 */
[----:B-1----:R-:W-:-:S03]  /*344d0*/  IMAD.MOV.U32 R0, RZ, RZ, R141 ;  /* 0x000000ffff007224 */ /* 0x002fc600078e008d */
[----:B------:R-:W5:Y:S04]  /*344e0*/  LDL.LU.64 R136, [R1+0x1568] ;  /* 0x0015680001887983 */ /* 0x000f680000300a00 */
[----:B------:R1:W-:Y:S04]  /*344f0*/  STL [R1+0x492c], R0 ;  /* 0x00492c0001007387 */ /* 0x0003e80000100800 */
[----:B------:R1:W-:Y:S04]  /*34500*/  STL [R1+0x4938], R142 ;  /* 0x0049388e01007387 */ /* 0x0003e80000100800 */
        /* <DEDUP_REMOVED lines=33> */
[----:B-----5:R-:W-:Y:S01]  /*34720*/  STL [R1+0x4978], R8 ;  /* 0x0049780801007387 */ /* 0x020fe20000100800 */
[----:B-1----:R-:W-:-:S03]  /*34730*/  IMAD.MOV.U32 R0, RZ, RZ, R9 ;  /* 0x000000ffff007224 */ /* 0x002fc600078e0009 */
[----:B------:R-:W-:Y:S04]  /*34740*/  STL [R1+0x4980], R10 ;  /* 0x0049800a01007387 */ /* 0x000fe80000100800 */
[----:B------:R1:W-:Y:S04]  /*34750*/  STL [R1+0x4974], R0 ;  /* 0x0049740001007387 */ /* 0x0003e80000100800 */
[----:B------:R-:W-:Y:S01]  /*34760*/  STL [R1+0x4988], R136 ;  /* 0x0049888801007387 */ /* 0x000fe20000100800 */
[----:B-1----:R-:W-:-:S05]  /*34770*/  IMAD.MOV.U32 R0, RZ, RZ, R11 ;  /* 0x000000ffff007224 */ /* 0x002fca00078e000b */
[----:B------:R1:W-:Y:S02]  /*34780*/  STL [R1+0x497c], R0 ;  /* 0x00497c0001007387 */ /* 0x0003e40000100800 */
[----:B-1----:R-:W-:Y:S02]  /*34790*/  IMAD.MOV.U32 R0, RZ, RZ, R137 ;  /* 0x000000ffff007224 */ /* 0x002fe400078e0089 */
[----:B------:R-:W-:Y:S04]  /*347a0*/  STL [R1+0x4990], R138 ;  /* 0x0049908a01007387 */ /* 0x000fe80000100800 */
[----:B------:R1:W-:Y:S04]  /*347b0*/  STL [R1+0x4984], R0 ;  /* 0x0049840001007387 */ /* 0x0003e80000100800 */
[----:B------:R-:W-:Y:S01]  /*347c0*/  STL [R1+0x4998], R140 ;  /* 0x0049988c01007387 */ /* 0x000fe20000100800 */
[----:B-1----:R-:W-:-:S05]  /*347d0*/  IMAD.MOV.U32 R0, RZ, RZ, R139 ;  /* 0x000000ffff007224 */ /* 0x002fca00078e008b */
[----:B------:R1:W-:Y:S04]  /*347e0*/  STL [R1+0x498c], R0 ;  /* 0x00498c0001007387 */ /* 0x0003e80000100800 */
[----:B------:R-:W-:Y:S01]  /*347f0*/  STL [R1+0x49a0], R142 ;  /* 0x0049a08e01007387 */ /* 0x000fe20000100800 */
[----:B-1----:R-:W-:-:S05]  /*34800*/  IMAD.MOV.U32 R0, RZ, RZ, R141 ;  /* 0x000000ffff007224 */ /* 0x002fca00078e008d */
[----:B------:R1:W-:Y:S04]  /*34810*/  STL [R1+0x4994], R0 ;  /* 0x0049940001007387 */ /* 0x0003e80000100800 */
[----:B------:R-:W-:Y:S01]  /*34820*/  STL [R1+0x49a8], R150 ;  /* 0x0049a89601007387 */ /* 0x000fe20000100800 */
[----:B-1----:R-:W-:-:S05]  /*34830*/  IMAD.MOV.U32 R0, RZ, RZ, R143 ;  /* 0x000000ffff007224 */ /* 0x002fca00078e008f */
        /* <DEDUP_REMOVED lines=8> */
[----:B------:R-:W-:Y:S04]  /*348c0*/  STL [R1+0x49b8], R144 ;  /* 0x0049b89001007387 */ /* 0x000fe80000100800 */
[----:B------:R-:W5:Y:S01]  /*348d0*/  LDL.LU.64 R140, [R1+0x1b18] ;  /* 0x001b1800018c7983 */ /* 0x000f620000300a00 */
[----:B-1----:R-:W-:-:S05]  /*348e0*/  IMAD.MOV.U32 R0, RZ, RZ, R145 ;  /* 0x000000ffff007224 */ /* 0x002fca00078e0091 */
[----:B------:R1:W-:Y:S04]  /*348f0*/  STL [R1+0x49b4], R0 ;  /* 0x0049b40001007387 */ /* 0x0003e80000100800 */
[----:B------:R-:W-:Y:S04]  /*34900*/  STL [R1+0x49bc], R146 ;  /* 0x0049bc9201007387 */ /* 0x000fe80000100800 */
[----:B------:R-:W5:Y:S01]  /*34910*/  LDL.LU.64 R142, [R1+0x1b30] ;  /* 0x001b3000018e7983 */ /* 0x000f620000300a00 */
[----:B-1----:R-:W-:-:S05]  /*34920*/  IMAD.MOV.U32 R0, RZ, RZ, R147 ;  /* 0x000000ffff007224 */ /* 0x002fca00078e0093 */
[----:B------:R1:W-:Y:S04]  /*34930*/  STL [R1+0x48f0], R0 ;  /* 0x0048f00001007387 */ /* 0x0003e80000100800 */
[----:B--2---:R-:W-:Y:S01]  /*34940*/  STL [R1+0x48f4], R148 ;  /* 0x0048f49401007387 */ /* 0x004fe20000100800 */
[----:B-1----:R-:W-:-:S03]  /*34950*/  IMAD.MOV.U32 R0, RZ, RZ, R149 ;  /* 0x000000ffff007224 */ /* 0x002fc600078e0095 */
[----:B------:R-:W2:Y:S04]  /*34960*/  LDL.LU.64 R144, [R1+0x1b48] ;  /* 0x001b480001907983 */ /* 0x000ea80000300a00 */
[----:B------:R1:W-:Y:S04]  /*34970*/  STL [R1+0x48e8], R0 ;  /* 0x0048e80001007387 */ /* 0x0003e80000100800 */
[----:B---3--:R-:W-:Y:S01]  /*34980*/  STL [R1+0x48ec], R238 ;  /* 0x0048ecee01007387 */ /* 0x008fe20000100800 */
[----:B-1----:R-:W-:-:S03]  /*34990*/  IMAD.MOV.U32 R0, RZ, RZ, R239 ;  /* 0x000000ffff007224 */ /* 0x002fc600078e00ef */
[----:B------:R-:W3:Y:S04]  /*349a0*/  LDL.LU.64 R136, [R1+0x1b60] ;  /* 0x001b600001887983 */ /* 0x000ee80000300a00 */
[----:B------:R1:W-:Y:S04]  /*349b0*/  STL [R1+0x48e0], R0 ;  /* 0x0048e00001007387 */ /* 0x0003e80000100800 */
[----:B----4-:R4:W-:Y:S04]  /*349c0*/  STL [R1+0x48e4], R2 ;  /* 0x0048e40201007387 */ /* 0x0109e80000100800 */
[----:B------:R-:W3:Y:S01]  /*349d0*/  LDL.LU.64 R138, [R1+0x1b88] ;  /* 0x001b8800018a7983 */ /* 0x000ee20000300a00 */
[----:B-1----:R-:W-:-:S05]  /*349e0*/  IMAD.MOV.U32 R0, RZ, RZ, R3 ;  /* 0x000000ffff007224 */ /* 0x002fca00078e0003 */
[----:B------:R1:W-:Y:S04]  /*349f0*/  STL [R1+0x48d8], R0 ;  /* 0x0048d80001007387 */ /* 0x0003e80000100800 */
[----:B------:R-:W-:Y:S04]  /*34a00*/  STL [R1+0x48dc], R246 ;  /* 0x0048dcf601007387 */ /* 0x000fe80000100800 */
[----:B------:R-:W-:Y:S04]  /*34a10*/  STL [R1+0x48d0], R247 ;  /* 0x0048d0f701007387 */ /* 0x000fe80000100800 */
[----:B------:R-:W3:Y:S04]  /*34a20*/  LDL.LU.64 R146, [R1+0x1bb0] ;  /* 0x001bb00001927983 */ /* 0x000ee80000300a00 */
        /* <DEDUP_REMOVED lines=8> */
[----:B----4-:R-:W4:Y:S04]  /*34ab0*/  LDL.LU.64 R2, [R1+0x1888] ;  /* 0x0018880001027983 */ /* 0x010f280000300a00 */
        /* <DEDUP_REMOVED lines=24> */
[----:B------:R1:W-:Y:S02]  /*34c40*/  STL [R1+0x3dec], R138 ;  /* 0x003dec8a01007387 */ /* 0x0003e40000100800 */
[----:B-1----:R-:W-:-:S02]  /*34c50*/  IMAD.MOV.U32 R0, RZ, RZ, R139 ;  /* 0x000000ffff007224 */ /* 0x002fc400078e008b */
[----:B------:R-:W3:Y:S04]  /*34c60*/  LDL.LU.64 R138, [R1+0x1638] ;  /* 0x00163800018a7983 */ /* 0x000ee80000300a00 */
        /* <DEDUP_REMOVED lines=9> */
[----:B------:R4:W-:Y:S01]  /*34d00*/  STL [R1+0x3e04], R238 ;  /* 0x003e04ee01007387 */ /* 0x0009e20000100800 */
[----:B-1----:R-:W-:-:S03]  /*34d10*/  IMAD.MOV.U32 R0, RZ, RZ, R239 ;  /* 0x000000ffff007224 */ /* 0x002fc600078e00ef */
[----:B----4-:R-:W4:Y:S04]  /*34d20*/  LDL.LU.64 R238, [R1+0x1720] ;  /* 0x0017200001ee7983 */ /* 0x010f280000300a00 */
[----:B------:R1:W-:Y:S04]  /*34d30*/  STL [R1+0x3e00], R0 ;  /* 0x003e000001007387 */ /* 0x0003e80000100800 */
[----:B------:R1:W-:Y:S02]  /*34d40*/  STL [R1+0x3e0c], R2 ;  /* 0x003e0c0201007387 */ /* 0x0003e40000100800 */
[----:B-1----:R-:W-:-:S02]  /*34d50*/  IMAD.MOV.U32 R0, RZ, RZ, R3 ;  /* 0x000000ffff007224 */ /* 0x002fc400078e0003 */
[----:B------:R-:W4:Y:S04]  /*34d60*/  LDL.LU.64 R2, [R1+0x1738] ;  /* 0x0017380001027983 */ /* 0x000f280000300a00 */
        /* <DEDUP_REMOVED lines=37> */
[----:B----4-:R4:W-:Y:S01]  /*34fc0*/  STL [R1+0x3e5c], R238 ;  /* 0x003e5cee01007387 */ /* 0x0109e20000100800 */
        /* <DEDUP_REMOVED lines=647> */
[----:B------:R-:W-:Y:S04]  /*37840*/  STL [R1+0x436c], R138 ;  /* 0x00436c8a01007387 */ /* 0x000fe80000100800 */
[----:B------:R-:W3:Y:S01]  /*37850*/  LDL.LU.64 R10, [R1+0x2e80] ;  /* 0x002e8000010a7983 */ /* 0x000ee20000300a00 */
[----:B-1----:R-:W-:-:S05]  /*37860*/  IMAD.MOV.U32 R0, RZ, RZ, R139 ;  /* 0x000000ffff007224 */ /* 0x002fca00078e008b */
[----:B------:R1:W-:Y:S04]  /*37870*/  STL [R1+0x4368], R0 ;  /* 0x0043680001007387 */ /* 0x0003e80000100800 */
[----:B------:R1:W-:Y:S02]  /*37880*/  STL [R1+0x4374], R146 ;  /* 0x0043749201007387 */ /* 0x0003e40000100800 */
[----:B-1----:R-:W-:Y:S02]  /*37890*/  IMAD.MOV.U32 R0, RZ, RZ, R147 ;  /* 0x000000ffff007224 */ /* 0x002fe400078e0093 */
        /* <DEDUP_REMOVED lines=14> */
[----:B-----5:R-:W-:Y:S01]  /*37980*/  STL [R1+0x4394], R150 ;  /* 0x0043949601007387 */ /* 0x020fe20000100800 */
[----:B-1----:R-:W-:-:S03]  /*37990*/  IMAD.MOV.U32 R0, RZ, RZ, R151 ;  /* 0x000000ffff007224 */ /* 0x002fc600078e0097 */
[----:B------:R-:W5:Y:S04]  /*379a0*/  LDL.LU.64 R138, [R1+0x2ef8] ;  /* 0x002ef800018a7983 */ /* 0x000f680000300a00 */
[----:B------:R1:W-:Y:S02]  /*379b0*/  STL [R1+0x4390], R0 ;  /* 0x0043900001007387 */ /* 0x0003e40000100800 */
[----:B-1----:R-:W-:Y:S02]  /*379c0*/  IMAD.MOV.U32 R0, RZ, RZ, R237 ;  /* 0x000000ffff007224 */ /* 0x002fe400078e00ed */
[----:B------:R-:W-:Y:S04]  /*379d0*/  STL [R1+0x439c], R236 ;  /* 0x00439cec01007387 */ /* 0x000fe80000100800 */
[----:B------:R-:W5:Y:S04]  /*379e0*/  LDL.LU.64 R150, [R1+0x2f10] ;  /* 0x002f100001967983 */ /* 0x000f680000300a00 */
[----:B------:R1:W-:Y:S04]  /*379f0*/  STL [R1+0x4398], R0 ;  /* 0x0043980001007387 */ /* 0x0003e80000100800 */
[----:B------:R1:W-:Y:S02]  /*37a00*/  STL [R1+0x43a4], R140 ;  /* 0x0043a48c01007387 */ /* 0x0003e40000100800 */
[----:B-1----:R-:W-:-:S02]  /*37a10*/  IMAD.MOV.U32 R0, RZ, RZ, R141 ;  /* 0x000000ffff007224 */ /* 0x002fc400078e008d */
[----:B------:R-:W5:Y:S04]  /*37a20*/  LDL.LU.64 R236, [R1+0x1e80] ;  /* 0x001e800001ec7983 */ /* 0x000f680000300a00 */
        /* <DEDUP_REMOVED lines=12> */
[----:B------:R-:W-:Y:S04]  /*37af0*/  STL [R1+0x43c4], R10 ;  /* 0x0043c40a01007387 */ /* 0x000fe80000100800 */
[----:B------:R1:W-:Y:S04]  /*37b00*/  STL [R1+0x43b8], R0 ;  /* 0x0043b80001007387 */ /* 0x0003e80000100800 */
[----:B------:R-:W3:Y:S01]  /*37b10*/  LDL.LU.64 R136, [R1+0x2870] ;  /* 0x0028700001887983 */ /* 0x000ee20000300a00 */
[----:B-1----:R-:W-:-:S03]  /*37b20*/  IMAD.MOV.U32 R0, RZ, RZ, R11 ;  /* 0x000000ffff007224 */ /* 0x002fc600078e000b */
[----:B------:R-:W-:Y:S04]  /*37b30*/  STL [R1+0x43cc], R146 ;  /* 0x0043cc9201007387 */ /* 0x000fe80000100800 */
        /* <DEDUP_REMOVED lines=40> */
[----:B------:R-:W3:Y:S04]  /*37dc0*/  LDL.LU.64 R144, [R1+0x1d48] ;  /* 0x001d480001907983 */ /* 0x000ee80000300a00 */
        /* <DEDUP_REMOVED lines=11> */
[----:B----4-:R4:W-:Y:S04]  /*37e80*/  STL [R1+0x4434], R238 ;  /* 0x004434ee01007387 */ /* 0x0109e80000100800 */
[----:B------:R-:W3:Y:S01]  /*37e90*/  LDL.LU.64 R136, [R1+0x1420] ;  /* 0x0014200001887983 */ /* 0x000ee20000300a00 */
[----:B-1----:R-:W-:-:S03]  /*37ea0*/  IMAD.MOV.U32 R0, RZ, RZ, R239 ;  /* 0x000000ffff007224 */ /* 0x002fc600078e00ef */
[----:B------:R-:W-:Y:S04]  /*37eb0*/  STL [R1+0x443c], R2 ;  /* 0x00443c0201007387 */ /* 0x000fe80000100800 */
[----:B------:R1:W-:Y:S04]  /*37ec0*/  STL [R1+0x4430], R0 ;  /* 0x0044300001007387 */ /* 0x0003e80000100800 */
[----:B----4-:R-:W4:Y:S01]  /*37ed0*/  LDL.LU.64 R238, [R1+0x1418] ;  /* 0x0014180001ee7983 */ /* 0x010f220000300a00 */
[----:B-1----:R-:W-:-:S03]  /*37ee0*/  IMAD.MOV.U32 R0, RZ, RZ, R3 ;  /* 0x000000ffff007224 */ /* 0x002fc600078e0003 */
[----:B-----5:R-:W-:Y:S04]  /*37ef0*/  STL [R1+0x4444], R138 ;  /* 0x0044448a01007387 */ /* 0x020fe80000100800 */
        /* <DEDUP_REMOVED lines=34> */
[----:B------:R-:W-:Y:S04]  /*38120*/  STL [R1+0x448c], R136 ;  /* 0x00448c8801007387 */ /* 0x000fe80000100800 */
[----:B------:R1:W-:Y:S04]  /*38130*/  STL [R1+0x4480], R0 ;  /* 0x0044800001007387 */ /* 0x0003e80000100800 */
[----:B------:R-:W3:Y:S01]  /*38140*/  LDL.LU.64 R148, [R1+0x2f60] ;  /* 0x002f600001947983 */ /* 0x000ee20000300a00 */
[----:B-1----:R-:W-:-:S03]  /*38150*/  IMAD.MOV.U32 R0, RZ, RZ, R137 ;  /* 0x000000ffff007224 */ /* 0x002fc600078e0089 */
[----:B----4-:R-:W-:Y:S04]  /*38160*/  STL [R1+0x4494], R238 ;  /* 0x004494ee01007387 */ /* 0x010fe80000100800 */
[----:B------:R1:W-:Y:S02]  /*38170*/  STL [R1+0x4488], R0 ;  /* 0x0044880001007387 */ /* 0x0003e40000100800 */
[----:B-1----:R-:W-:Y:S02]  /*38180*/  IMAD.MOV.U32 R0, RZ, RZ, R239 ;  /* 0x000000ffff007224 */ /* 0x002fe400078e00ef */
[----:B------:R-:W4:Y:S04]  /*38190*/  LDL.LU.64 R238, [R1+0x2f70] ;  /* 0x002f700001ee7983 */ /* 0x000f280000300a00 */
[----:B------:R1:W-:Y:S04]  /*381a0*/  STL [R1+0x4490], R0 ;  /* 0x0044900001007387 */ /* 0x0003e80000100800 */
[----:B-----5:R5:W-:Y:S01]  /*381b0*/  STL [R1+0x449c], R2 ;  /* 0x00449c0201007387 */ /* 0x020be20000100800 */
[----:B-1----:R-:W-:-:S03]  /*381c0*/  IMAD.MOV.U32 R0, RZ, RZ, R3 ;  /* 0x000000ffff007224 */ /* 0x002fc600078e0003 */
[----:B------:R-:W-:Y:S04]  /*381d0*/  STL [R1+0x44a4], R138 ;  /* 0x0044a48a01007387 */ /* 0x000fe80000100800 */
[----:B------:R1:W-:Y:S04]  /*381e0*/  STL [R1+0x4498], R0 ;  /* 0x0044980001007387 */ /* 0x0003e80000100800 */
[----:B-----5:R-:W5:Y:S01]  /*381f0*/  LDL.LU.64 R2, [R1+0x2f80] ;  /* 0x002f800001027983 */ /* 0x020f620000300a00 */
        /* <DEDUP_REMOVED lines=9> */
[----:B------:R2:W-:Y:S02]  /*38290*/  STL [R1+0x44b0], R0 ;  /* 0x0044b00001007387 */ /* 0x0005e40000100800 */
[----:B--2---:R-:W-:Y:S02]  /*382a0*/  IMAD.MOV.U32 R0, RZ, RZ, R141 ;  /* 0x000000ffff007224 */ /* 0x004fe400078e008d */
[----:B------:R-:W-:Y:S04]  /*382b0*/  STL [R1+0x44bc], R140 ;  /* 0x0044bc8c01007387 */ /* 0x000fe80000100800 */
[----:B------:R-:W2:Y:S04]  /*382c0*/  LDL.LU.64 R12, [R1+0x2db8] ;  /* 0x002db800010c7983 */ /* 0x000ea80000300a00 */
[----:B------:R1:W-:Y:S04]  /*382d0*/  STL [R1+0x44b8], R0 ;  /* 0x0044b80001007387 */ /* 0x0003e80000100800 */
[----:B---3--:R-:W-:Y:S04]  /*382e0*/  STL [R1+0x44c4], R142 ;  /* 0x0044c48e01007387 */ /* 0x008fe80000100800 */
[----:B------:R-:W3:Y:S01]  /*382f0*/  LDL.LU.64 R14, [R1+0x2dd0] ;  /* 0x002dd000010e7983 */ /* 0x000ee20000300a00 */
[----:B-1----:R-:W-:-:S03]  /*38300*/  IMAD.MOV.U32 R0, RZ, RZ, R143 ;  /* 0x000000ffff007224 */ /* 0x002fc600078e008f */
[----:B------:R-:W3:Y:S04]  /*38310*/  LDL.LU.64 R8, [R1+0x2de8] ;  /* 0x002de80001087983 */ /* 0x000ee80000300a00 */
[----:B------:R1:W-:Y:S04]  /*38320*/  STL [R1+0x44c0], R0 ;  /* 0x0044c00001007387 */ /* 0x0003e80000100800 */
[----:B------:R-:W-:Y:S04]  /*38330*/  STL [R1+0x44cc], R144 ;  /* 0x0044cc9001007387 */ /* 0x000fe80000100800 */
        /* <DEDUP_REMOVED lines=14> */
[----:B----4-:R4:W-:Y:S04]  /*38420*/  STL [R1+0x44e4], R238 ;  /* 0x0044e4ee01007387 */ /* 0x0109e80000100800 */
[----:B------:R-:W3:Y:S01]  /*38430*/  LDL.LU.64 R146, [R1+0x1da8] ;  /* 0x001da80001927983 */ /* 0x000ee20000300a00 */
[----:B-1----:R-:W-:-:S03]  /*38440*/  IMAD.MOV.U32 R0, RZ, RZ, R239 ;  /* 0x000000ffff007224 */ /* 0x002fc600078e00ef */
[----:B------:R-:W3:Y:S04]  /*38450*/  LDL.LU.64 R148, [R1+0x1dc0] ;  /* 0x001dc00001947983 */ /* 0x000ee80000300a00 */
[----:B------:R1:W-:Y:S04]  /*38460*/  STL [R1+0x44e0], R0 ;  /* 0x0044e00001007387 */ /* 0x0003e80000100800 */
[----:B-----5:R5:W-:Y:S04]  /*38470*/  STL [R1+0x44ec], R2 ;  /* 0x0044ec0201007387 */ /* 0x020be80000100800 */
[----:B----4-:R-:W4:Y:S01]  /*38480*/  LDL.LU.64 R238, [R1+0x1dd8] ;  /* 0x001dd80001ee7983 */ /* 0x010f220000300a00 */
        /* <DEDUP_REMOVED lines=13> */
[----:B---3--:R-:W-:Y:S04]  /*38560*/  STL [R1+0x450c], R14 ;  /* 0x00450c0e01007387 */ /* 0x008fe80000100800 */
        /* <DEDUP_REMOVED lines=28> */
[----:B----4-:R-:W-:Y:S01]  /*38730*/  STL [R1+0x455c], R238 ;  /* 0x00455cee01007387 */ /* 0x010fe20000100800 */
[----:B-1----:R-:W-:-:S05]  /*38740*/  IMAD.MOV.U32 R0, RZ, RZ, R149 ;  /* 0x000000ffff007224 */ /* 0x002fca00078e0095 */
[----:B------:R1:W-:Y:S04]  /*38750*/  STL [R1+0x4550], R0 ;  /* 0x0045500001007387 */ /* 0x0003e80000100800 */
[----:B-----5:R-:W-:Y:S01]  /*38760*/  STL [R1+0x4564], R2 ;  /* 0x0045640201007387 */ /* 0x020fe20000100800 */
[----:B-1----:R-:W-:-:S05]  /*38770*/  IMAD.MOV.U32 R0, RZ, RZ, R239 ;  /* 0x000000ffff007224 */ /* 0x002fca00078e00ef */
[----:B------:R1:W-:Y:S04]  /*38780*/  STL [R1+0x4558], R0 ;  /* 0x0045580001007387 */ /* 0x0003e80000100800 */
[----:B------:R-:W2:Y:S01]  /*38790*/  LDL.LU.64 R238, [R1+0x2fa0] ;  /* 0x002fa00001ee7983 */ /* 0x000ea20000300a00 */
[----:B-1----:R-:W-:-:S03]  /*387a0*/  IMAD.MOV.U32 R0, RZ, RZ, R3 ;  /* 0x000000ffff007224 */ /* 0x002fc600078e0003 */
[----:B------:R-:W-:Y:S04]  /*387b0*/  STL [R1+0x456c], R150 ;  /* 0x00456c9601007387 */ /* 0x000fe80000100800 */
[----:B------:R1:W-:Y:S04]  /*387c0*/  STL [R1+0x4560], R0 ;  /* 0x0045600001007387 */ /* 0x0003e80000100800 */
[----:B------:R-:W3:Y:S01]  /*387d0*/  LDL.LU.64 R2, [R1+0x2fb0] ;  /* 0x002fb00001027983 */ /* 0x000ee20000300a00 */
[----:B-1----:R-:W-:-:S03]  /*387e0*/  IMAD.MOV.U32 R0, RZ, RZ, R151 ;  /* 0x000000ffff007224 */ /* 0x002fc600078e0097 */
[----:B------:R-:W-:Y:S04]  /*387f0*/  STL [R1+0x4574], R236 ;  /* 0x004574ec01007387 */ /* 0x000fe80000100800 */
[----:B------:R1:W-:Y:S04]  /*38800*/  STL [R1+0x4568], R0 ;  /* 0x0045680001007387 */ /* 0x0003e80000100800 */
[----:B------:R-:W4:Y:S01]  /*38810*/  LDL.LU.64 R138, [R1+0x2fc0] ;  /* 0x002fc000018a7983 */ /* 0x000f220000300a00 */
[----:B-1----:R-:W-:-:S03]  /*38820*/  IMAD.MOV.U32 R0, RZ, RZ, R237 ;  /* 0x000000ffff007224 */ /* 0x002fc600078e00ed */
[----:B------:R-:W-:Y:S04]  /*38830*/  STL [R1+0x457c], R116 ;  /* 0x00457c7401007387 */ /* 0x000fe80000100800 */
[----:B------:R2:W-:Y:S04]  /*38840*/  STL [R1+0x4570], R0 ;  /* 0x0045700001007387 */ /* 0x0005e80000100800 */
[----:B------:R-:W5:Y:S04]  /*38850*/  LDL.LU.64 R140, [R1+0x2fd0] ;  /* 0x002fd000018c7983 */ /* 0x000f680000300a00 */
[----:B------:R-:W-:Y:S04]  /*38860*/  STL [R1+0x4578], R117 ;  /* 0x0045787501007387 */ /* 0x000fe80000100800 */
[----:B------:R-:W-:Y:S04]  /*38870*/  STL [R1+0x4584], R36 ;  /* 0x0045842401007387 */ /* 0x000fe80000100800 */
[----:B------:R-:W-:Y:S04]  /*38880*/  STL [R1+0x4580], R37 ;  /* 0x0045802501007387 */ /* 0x000fe80000100800 */
        /* <DEDUP_REMOVED lines=17> */
[----:B------:R-:W5:Y:S01]  /*389a0*/  LDL.LU.64 R236, [R1+0x2e78] ;  /* 0x002e780001ec7983 */ /* 0x000f620000300a00 */
[----:B--2---:R-:W-:-:S03]  /*389b0*/  IMAD.MOV.U32 R0, RZ, RZ, R239 ;  /* 0x000000ffff007224 */ /* 0x004fc600078e00ef */
[----:B------:R1:W-:Y:S04]  /*389c0*/  STL [R1+0x45bc], R238 ;  /* 0x0045bcee01007387 */ /* 0x0003e80000100800 */
[----:B-1----:R-:W2:Y:S04]  /*389d0*/  LDL.LU.64 R238, [R1+0x2e90] ;  /* 0x002e900001ee7983 */ /* 0x002ea80000300a00 */
[----:B------:R1:W-:Y:S04]  /*389e0*/  STL [R1+0x45b8], R0 ;  /* 0x0045b80001007387 */ /* 0x0003e80000100800 */
[----:B---3--:R3:W-:Y:S01]  /*389f0*/  STL [R1+0x45c4], R2 ;  /* 0x0045c40201007387 */ /* 0x0087e20000100800 */
[----:B-1----:R-:W-:-:S03]  /*38a00*/  IMAD.MOV.U32 R0, RZ, RZ, R3 ;  /* 0x000000ffff007224 */ /* 0x002fc600078e0003 */
[----:B---3--:R-:W3:Y:S04]  /*38a10*/  LDL.LU.64 R2, [R1+0x2ea8] ;  /* 0x002ea80001027983 */ /* 0x008ee80000300a00 */
[----:B------:R1:W-:Y:S04]  /*38a20*/  STL [R1+0x45c0], R0 ;  /* 0x0045c00001007387 */ /* 0x0003e80000100800 */
[----:B----4-:R-:W-:Y:S04]  /*38a30*/  STL [R1+0x45cc], R138 ;  /* 0x0045cc8a01007387 */ /* 0x010fe80000100800 */
[----:B------:R-:W4:Y:S01]  /*38a40*/  LDL.LU.64 R8, [R1+0x2ec0] ;  /* 0x002ec00001087983 */ /* 0x000f220000300a00 */
[----:B-1----:R-:W-:-:S05]  /*38a50*/  IMAD.MOV.U32 R0, RZ, RZ, R139 ;  /* 0x000000ffff007224 */ /* 0x002fca00078e008b */
[----:B------:R1:W-:Y:S04]  /*38a60*/  STL [R1+0x45c8], R0 ;  /* 0x0045c80001007387 */ /* 0x0003e80000100800 */
[----:B-----5:R-:W-:Y:S04]  /*38a70*/  STL [R1+0x45d4], R140 ;  /* 0x0045d48c01007387 */ /* 0x020fe80000100800 */
        /* <DEDUP_REMOVED lines=31> */
[----:B------:R1:W-:Y:S04]  /*38c70*/  STL [R1+0x460c], R238 ;  /* 0x00460cee01007387 */ /* 0x0003e80000100800 */
[----:B-1----:R-:W2:Y:S04]  /*38c80*/  LDL.LU.64 R238, [R1+0x2d80] ;  /* 0x002d800001ee7983 */ /* 0x002ea80000300a00 */
[----:B------:R1:W-:Y:S04]  /*38c90*/  STL [R1+0x4608], R0 ;  /* 0x0046080001007387 */ /* 0x0003e80000100800 */
[----:B---3--:R3:W-:Y:S01]  /*38ca0*/  STL [R1+0x4614], R2 ;  /* 0x0046140201007387 */ /* 0x0087e20000100800 */
[----:B-1----:R-:W-:-:S03]  /*38cb0*/  IMAD.MOV.U32 R0, RZ, RZ, R3 ;  /* 0x000000ffff007224 */ /* 0x002fc600078e0003 */
[----:B---3--:R-:W3:Y:S04]  /*38cc0*/  LDL.LU.64 R2, [R1+0xf0] ;  /* 0x0000f00001027983 */ /* 0x008ee80000300a00 */
[----:B------:R1:W-:Y:S04]  /*38cd0*/  STL [R1+0x4610], R0 ;  /* 0x0046100001007387 */ /* 0x0003e80000100800 */
[----:B----4-:R-:W-:Y:S01]  /*38ce0*/  STL [R1+0x461c], R8 ;  /* 0x00461c0801007387 */ /* 0x010fe20000100800 */
[----:B-1----:R-:W-:-:S03]  /*38cf0*/  IMAD.MOV.U32 R0, RZ, RZ, R9 ;  /* 0x000000ffff007224 */ /* 0x002fc600078e0009 */
[----:B-----5:R-:W-:Y:S04]  /*38d00*/  STL [R1+0x4624], R10 ;  /* 0x0046240a01007387 */ /* 0x020fe80000100800 */
        /* <DEDUP_REMOVED lines=17> */
[----:B------:R-:W4:Y:S04]  /*38e20*/  LDL.LU.64 R144, [R1+0x30] ;  /* 0x0000300001907983 */ /* 0x000f280000300a00 */
        /* <DEDUP_REMOVED lines=21> */
[----:B---3--:R3:W-:Y:S01]  /*38f80*/  STL [R1+0x467c], R2 ;  /* 0x00467c0201007387 */ /* 0x0087e20000100800 */
[----:B-1----:R-:W-:-:S03]  /*38f90*/  IMAD.MOV.U32 R0, RZ, RZ, R3 ;  /* 0x000000ffff007224 */ /* 0x002fc600078e0003 */
[----:B------:R-:W2:Y:S04]  /*38fa0*/  LDL.LU.64 R236, [R1+0x3030] ;  /* 0x0030300001ec7983 */ /* 0x000ea80000300a00 */
[----:B------:R1:W-:Y:S04]  /*38fb0*/  STL [R1+0x4678], R0 ;  /* 0x0046780001007387 */ /* 0x0003e80000100800 */
[----:B------:R-:W-:Y:S04]  /*38fc0*/  STL [R1+0x4684], R180 ;  /* 0x004684b401007387 */ /* 0x000fe80000100800 */
[----:B------:R-:W-:Y:S04]  /*38fd0*/  STL [R1+0x4680], R181 ;  /* 0x004680b501007387 */ /* 0x000fe80000100800 */
[----:B------:R-:W2:Y:S04]  /*38fe0*/  LDL.LU.64 R238, [R1+0x3038] ;  /* 0x0030380001ee7983 */ /* 0x000ea80000300a00 */
[----:B------:R-:W-:Y:S04]  /*38ff0*/  STL [R1+0x468c], R196 ;  /* 0x00468cc401007387 */ /* 0x000fe80000100800 */
[----:B------:R-:W-:Y:S04]  /*39000*/  STL [R1+0x4688], R197 ;  /* 0x004688c501007387 */ /* 0x000fe80000100800 */
[----:B---3--:R-:W3:Y:S04]  /*39010*/  LDL.LU.64 R2, [R1+0x3040] ;  /* 0x0030400001027983 */ /* 0x008ee80000300a00 */
[----:B------:R-:W-:Y:S04]  /*39020*/  STL [R1+0x4694], R212 ;  /* 0x004694d401007387 */ /* 0x000fe80000100800 */
[----:B------:R-:W-:Y:S04]  /*39030*/  STL [R1+0x4690], R213 ;  /* 0x004690d501007387 */ /* 0x000fe80000100800 */
[----:B------:R-:W3:Y:S04]  /*39040*/  LDL.LU.64 R140, [R1+0x3048] ;  /* 0x00304800018c7983 */ /* 0x000ee80000300a00 */
[----:B------:R-:W-:Y:S04]  /*39050*/  STL [R1+0x469c], R228 ;  /* 0x00469ce401007387 */ /* 0x000fe80000100800 */
[----:B------:R-:W-:Y:S04]  /*39060*/  STL [R1+0x4698], R229 ;  /* 0x004698e501007387 */ /* 0x000fe80000100800 */
[----:B------:R-:W3:Y:S04]  /*39070*/  LDL.LU.64 R142, [R1+0x3050] ;  /* 0x00305000018e7983 */ /* 0x000ee80000300a00 */
        /* <DEDUP_REMOVED lines=24> */
[----:B------:R1:W-:Y:S02]  /*39200*/  STL [R1+0x46d4], R236 ;  /* 0x0046d4ec01007387 */ /* 0x0003e40000100800 */
[----:B-1----:R-:W-:-:S02]  /*39210*/  IMAD.MOV.U32 R0, RZ, RZ, R237 ;  /* 0x000000ffff007224 */ /* 0x002fc400078e00ed */
[----:B------:R-:W2:Y:S04]  /*39220*/  LDL.LU.64 R236, [R1+0x2f78] ;  /* 0x002f780001ec7983 */ /* 0x000ea80000300a00 */
[----:B------:R1:W-:Y:S04]  /*39230*/  STL [R1+0x46d0], R0 ;  /* 0x0046d00001007387 */ /* 0x0003e80000100800 */
[----:B------:R-:W-:Y:S04]  /*39240*/  STL [R1+0x46dc], R238 ;  /* 0x0046dcee01007387 */ /* 0x000fe80000100800 */
[----:B------:R-:W2:Y:S01]  /*39250*/  LDL.LU.64 R138, [R1+0x2f88] ;  /* 0x002f8800018a7983 */ /* 0x000ea20000300a00 */
[----:B-1----:R-:W-:-:S05]  /*39260*/  IMAD.MOV.U32 R0, RZ, RZ, R239 ;  /* 0x000000ffff007224 */ /* 0x002fca00078e00ef */
[----:B------:R1:W-:Y:S04]  /*39270*/  STL [R1+0x46d8], R0 ;  /* 0x0046d80001007387 */ /* 0x0003e80000100800 */
[----:B---3--:R3:W-:Y:S01]  /*39280*/  STL [R1+0x46e4], R2 ;  /* 0x0046e40201007387 */ /* 0x0087e20000100800 */
[----:B-1----:R-:W-:-:S03]  /*39290*/  IMAD.MOV.U32 R0, RZ, RZ, R3 ;  /* 0x000000ffff007224 */ /* 0x002fc600078e0003 */
[----:B---3--:R-:W3:Y:S04]  /*392a0*/  LDL.LU.64 R2, [R1+0x2d98] ;  /* 0x002d980001027983 */ /* 0x008ee80000300a00 */
[----:B------:R1:W-:Y:S04]  /*392b0*/  STL [R1+0x46e0], R0 ;  /* 0x0046e00001007387 */ /* 0x0003e80000100800 */
[----:B------:R1:W-:Y:S04]  /*392c0*/  STL [R1+0x46ec], R140 ;  /* 0x0046ec8c01007387 */ /* 0x0003e80000100800 */
[----:B------:R-:W3:Y:S01]  /*392d0*/  LDL.LU.64 R238, [R1+0x2db0] ;  /* 0x002db00001ee7983 */ /* 0x000ee20000300a00 */
[----:B-1----:R-:W-:-:S03]  /*392e0*/  IMAD.MOV.U32 R0, RZ, RZ, R141 ;  /* 0x000000ffff007224 */ /* 0x002fc600078e008d */
[----:B------:R-:W-:Y:S04]  /*392f0*/  STL [R1+0x46f4], R142 ;  /* 0x0046f48e01007387 */ /* 0x000fe80000100800 */
        /* <DEDUP_REMOVED lines=32> */
[----:B------:R1:W-:Y:S02]  /*39500*/  STL [R1+0x4734], R138 ;  /* 0x0047348a01007387 */ /* 0x0003e40000100800 */
[----:B-1----:R-:W-:-:S02]  /*39510*/  IMAD.MOV.U32 R0, RZ, RZ, R139 ;  /* 0x000000ffff007224 */ /* 0x002fc400078e008b */
[----:B------:R-:W2:Y:S04]  /*39520*/  LDL.LU.64 R138, [R1+0x1b0] ;  /* 0x0001b000018a7983 */ /* 0x000ea80000300a00 */
[----:B------:R1:W-:Y:S04]  /*39530*/  STL [R1+0x4730], R0 ;  /* 0x0047300001007387 */ /* 0x0003e80000100800 */
[----:B---3--:R3:W-:Y:S01]  /*39540*/  STL [R1+0x473c], R2 ;  /* 0x00473c0201007387 */ /* 0x0087e20000100800 */
[----:B-1----:R-:W-:-:S03]  /*39550*/  IMAD.MOV.U32 R0, RZ, RZ, R3 ;  /* 0x000000ffff007224 */ /* 0x002fc600078e0003 */
[----:B------:R-:W-:Y:S04]  /*39560*/  STL [R1+0x4744], R238 ;  /* 0x004744ee01007387 */ /* 0x000fe80000100800 */
[----:B------:R1:W-:Y:S04]  /*39570*/  STL [R1+0x4738], R0 ;  /* 0x0047380001007387 */ /* 0x0003e80000100800 */
[----:B---3--:R-:W3:Y:S01]  /*39580*/  LDL.LU.64 R2, [R1+0x1f0] ;  /* 0x0001f00001027983 */ /* 0x008ee20000300a00 */
        /* <DEDUP_REMOVED lines=15> */
[----:B------:R-:W5:Y:S04]  /*39680*/  LDL.LU.64 R144, [R1+0x2f0] ;  /* 0x0002f00001907983 */ /* 0x000f680000300a00 */
        /* <DEDUP_REMOVED lines=11> */
[----:B--2---:R2:W-:Y:S04]  /*39740*/  STL [R1+0x477c], R150 ;  /* 0x00477c9601007387 */ /* 0x0045e80000100800 */
[----:B------:R-:W5:Y:S01]  /*39750*/  LDL.LU.64 R136, [R1+0x3070] ;  /* 0x0030700001887983 */ /* 0x000f620000300a00 */
[----:B-1----:R-:W-:-:S03]  /*39760*/  IMAD.MOV.U32 R0, RZ, RZ, R151 ;  /* 0x000000ffff007224 */ /* 0x002fc600078e0097 */
[----:B------:R-:W-:Y:S04]  /*39770*/  STL [R1+0x4784], R236 ;  /* 0x004784ec01007387 */ /* 0x000fe80000100800 */
[----:B------:R1:W-:Y:S04]  /*39780*/  STL [R1+0x4778], R0 ;  /* 0x0047780001007387 */ /* 0x0003e80000100800 */
[----:B--2---:R-:W2:Y:S01]  /*39790*/  LDL.LU.64 R150, [R1+0x3078] ;  /* 0x0030780001967983 */ /* 0x004ea20000300a00 */
[----:B-1----:R-:W-:-:S03]  /*397a0*/  IMAD.MOV.U32 R0, RZ, RZ, R237 ;  /* 0x000000ffff007224 */ /* 0x002fc600078e00ed */
[----:B------:R-:W-:Y:S04]  /*397b0*/  STL [R1+0x478c], R138 ;  /* 0x00478c8a01007387 */ /* 0x000fe80000100800 */
[----:B------:R1:W-:Y:S04]  /*397c0*/  STL [R1+0x4780], R0 ;  /* 0x0047800001007387 */ /* 0x0003e80000100800 */
[----:B------:R-:W2:Y:S01]  /*397d0*/  LDL.LU.64 R236, [R1+0x3080] ;  /* 0x0030800001ec7983 */ /* 0x000ea20000300a00 */
[----:B-1----:R-:W-:-:S03]  /*397e0*/  IMAD.MOV.U32 R0, RZ, RZ, R139 ;  /* 0x000000ffff007224 */ /* 0x002fc600078e008b */
[----:B------:R-:W2:Y:S04]  /*397f0*/  LDL.LU.64 R138, [R1+0x3088] ;  /* 0x00308800018a7983 */ /* 0x000ea80000300a00 */
        /* <DEDUP_REMOVED lines=34> */
[----:B--2---:R-:W-:Y:S04]  /*39a20*/  STL [R1+0x47dc], R150 ;  /* 0x0047dc9601007387 */ /* 0x004fe80000100800 */
[----:B------:R1:W-:Y:S02]  /*39a30*/  STL [R1+0x47d0], R0 ;  /* 0x0047d00001007387 */ /* 0x0003e40000100800 */
[----:B-1----:R-:W-:Y:S02]  /*39a40*/  IMAD.MOV.U32 R0, RZ, RZ, R151 ;  /* 0x000000ffff007224 */ /* 0x002fe400078e0097 */
[----:B------:R-:W2:Y:S04]  /*39a50*/  LDL.LU.64 R150, [R1+0x2ff8] ;  /* 0x002ff80001967983 */ /* 0x000ea80000300a00 */
[----:B------:R1:W-:Y:S04]  /*39a60*/  STL [R1+0x47d8], R0 ;  /* 0x0047d80001007387 */ /* 0x0003e80000100800 */
[----:B------:R1:W-:Y:S02]  /*39a70*/  STL [R1+0x47e4], R236 ;  /* 0x0047e4ec01007387 */ /* 0x0003e40000100800 */
[----:B-1----:R-:W-:-:S02]  /*39a80*/  IMAD.MOV.U32 R0, RZ, RZ, R237 ;  /* 0x000000ffff007224 */ /* 0x002fc400078e00ed */
[----:B------:R-:W-:Y:S04]  /*39a90*/  STL [R1+0x47ec], R138 ;  /* 0x0047ec8a01007387 */ /* 0x000fe80000100800 */
[----:B------:R1:W-:Y:S04]  /*39aa0*/  STL [R1+0x47e0], R0 ;  /* 0x0047e00001007387 */ /* 0x0003e80000100800 */
[----:B------:R-:W2:Y:S01]  /*39ab0*/  LDL.LU.64 R236, [R1+0x3008] ;  /* 0x0030080001ec7983 */ /* 0x000ea20000300a00 */
[----:B-1----:R-:W-:-:S03]  /*39ac0*/  IMAD.MOV.U32 R0, RZ, RZ, R139 ;  /* 0x000000ffff007224 */ /* 0x002fc600078e008b */
[----:B---3--:R-:W-:Y:S04]  /*39ad0*/  STL [R1+0x47f4], R2 ;  /* 0x0047f40201007387 */ /* 0x008fe80000100800 */
        /* <DEDUP_REMOVED lines=8> */
[----:B----4-:R-:W-:Y:S04]  /*39b60*/  STL [R1+0x4804], R140 ;  /* 0x0048048c01007387 */ /* 0x010fe80000100800 */
[----:B------:R-:W4:Y:S01]  /*39b70*/  LDL.LU.64 R12, [R1+0x2e88] ;  /* 0x002e8800010c7983 */ /* 0x000f220000300a00 */
[----:B-1----:R-:W-:-:S03]  /*39b80*/  IMAD.MOV.U32 R0, RZ, RZ, R141 ;  /* 0x000000ffff007224 */ /* 0x002fc600078e008d */
[----:B-----5:R-:W-:Y:S04]  /*39b90*/  STL [R1+0x480c], R142 ;  /* 0x00480c8e01007387 */ /* 0x020fe80000100800 */
[----:B------:R1:W-:Y:S04]  /*39ba0*/  STL [R1+0x4800], R0 ;  /* 0x0048000001007387 */ /* 0x0003e80000100800 */
[----:B------:R-:W5:Y:S04]  /*39bb0*/  LDL.LU.64 R14, [R1+0x2ea0] ;  /* 0x002ea000010e7983 */ /* 0x000f680000300a00 */
        /* <DEDUP_REMOVED lines=18> */
[----:B--2---:R2:W-:Y:S04]  /*39ce0*/  STL [R1+0x482c], R150 ;  /* 0x00482c9601007387 */ /* 0x0045e80000100800 */
[----:B------:R-:W5:Y:S01]  /*39cf0*/  LDL.LU.64 R146, [R1+0x3f0] ;  /* 0x0003f00001927983 */ /* 0x000f620000300a00 */
[----:B-1----:R-:W-:-:S03]  /*39d00*/  IMAD.MOV.U32 R0, RZ, RZ, R151 ;  /* 0x000000ffff007224 */ /* 0x002fc600078e0097 */
[----:B------:R-:W5:Y:S04]  /*39d10*/  LDL.LU.64 R148, [R1+0x430] ;  /* 0x0004300001947983 */ /* 0x000f680000300a00 */
[----:B------:R1:W-:Y:S04]  /*39d20*/  STL [R1+0x4828], R0 ;  /* 0x0048280001007387 */ /* 0x0003e80000100800 */
[----:B------:R1:W-:Y:S04]  /*39d30*/  STL [R1+0x4834], R236 ;  /* 0x004834ec01007387 */ /* 0x0003e80000100800 */
[----:B--2---:R-:W2:Y:S01]  /*39d40*/  LDL.LU.64 R150, [R1+0x13b0] ;  /* 0x0013b00001967983 */ /* 0x004ea20000300a00 */
[----:B-1----:R-:W-:-:S03]  /*39d50*/  IMAD.MOV.U32 R0, RZ, RZ, R237 ;  /* 0x000000ffff007224 */ /* 0x002fc600078e00ed */
[----:B------:R-:W2:Y:S04]  /*39d60*/  LDL.LU.64 R236, [R1+0x13b8] ;  /* 0x0013b80001ec7983 */ /* 0x000ea80000300a00 */
[----:B------:R1:W-:Y:S04]  /*39d70*/  STL [R1+0x4830], R0 ;  /* 0x0048300001007387 */ /* 0x0003e80000100800 */
[----:B---3--:R3:W-:Y:S01]  /*39d80*/  STL [R1+0x483c], R2 ;  /* 0x00483c0201007387 */ /* 0x0087e20000100800 */
[----:B-1----:R-:W-:-:S03]  /*39d90*/  IMAD.MOV.U32 R0, RZ, RZ, R3 ;  /* 0x000000ffff007224 */ /* 0x002fc600078e0003 */
[----:B---3--:R-:W3:Y:S04]  /*39da0*/  LDL.LU.64 R2, [R1+0x13c0] ;  /* 0x0013c00001027983 */ /* 0x008ee80000300a00 */
[----:B------:R1:W-:Y:S04]  /*39db0*/  STL [R1+0x4838], R0 ;  /* 0x0048380001007387 */ /* 0x0003e80000100800 */
[----:B------:R4:W-:Y:S01]  /*39dc0*/  STL [R1+0x4844], R238 ;  /* 0x004844ee01007387 */ /* 0x0009e20000100800 */
[----:B-1----:R-:W-:-:S03]  /*39dd0*/  IMAD.MOV.U32 R0, RZ, RZ, R239 ;  /* 0x000000ffff007224 */ /* 0x002fc600078e00ef */
[----:B----4-:R-:W-:Y:S04]  /*39de0*/  STL [R1+0x484c], R12 ;  /* 0x00484c0c01007387 */ /* 0x010fe80000100800 */
[----:B------:R1:W-:Y:S04]  /*39df0*/  STL [R1+0x4840], R0 ;  /* 0x0048400001007387 */ /* 0x0003e80000100800 */
[----:B------:R-:W4:Y:S01]  /*39e00*/  LDL.LU.64 R238, [R1+0x30d8] ;  /* 0x0030d80001ee7983 */ /* 0x000f220000300a00 */
        /* <DEDUP_REMOVED lines=18> */
[----:B-1----:R-:W-:Y:S01]  /*39f30*/  IMAD.MOV.U32 R0, RZ, RZ, R141 ;  /* 0x000000ffff007224 */ /* 0x002fe200078e008d */
[----:B------:R-:W1:Y:S01]  /*39f40*/  S2R R234, SR_TID.X ;  /* 0x0000000000ea7919 */ /* 0x000e620000002100 */
[----:B------:R-:W-:Y:S04]  /*39f50*/  STL [R1+0x4884], R142 ;  /* 0x0048848e01007387 */ /* 0x000fe80000100800 */
[----:B------:R5:W-:Y:S04]  /*39f60*/  STL [R1+0x4878], R0 ;  /* 0x0048780001007387 */ /* 0x000be80000100800 */
[----:B------:R-:W-:Y:S01]  /*39f70*/  STL [R1+0x488c], R144 ;  /* 0x00488c9001007387 */ /* 0x000fe20000100800 */
[----:B-----5:R-:W-:-:S05]  /*39f80*/  IMAD.MOV.U32 R0, RZ, RZ, R143 ;  /* 0x000000ffff007224 */ /* 0x020fca00078e008f */
[----:B------:R5:W-:Y:S02]  /*39f90*/  STL [R1+0x4880], R0 ;  /* 0x0048800001007387 */ /* 0x000be40000100800 */
[----:B-----5:R-:W-:Y:S02]  /*39fa0*/  IMAD.MOV.U32 R0, RZ, RZ, R145 ;  /* 0x000000ffff007224 */ /* 0x020fe400078e0091 */
[----:B------:R-:W-:Y:S04]  /*39fb0*/  STL [R1+0x4894], R146 ;  /* 0x0048949201007387 */ /* 0x000fe80000100800 */
[----:B------:R5:W-:Y:S04]  /*39fc0*/  STL [R1+0x4888], R0 ;  /* 0x0048880001007387 */ /* 0x000be80000100800 */
[----:B------:R-:W-:Y:S01]  /*39fd0*/  STL [R1+0x489c], R148 ;  /* 0x00489c9401007387 */ /* 0x000fe20000100800 */
[----:B-----5:R-:W-:-:S05]  /*39fe0*/  IMAD.MOV.U32 R0, RZ, RZ, R147 ;  /* 0x000000ffff007224 */ /* 0x020fca00078e0093 */
[----:B------:R5:W-:Y:S04]  /*39ff0*/  STL [R1+0x4890], R0 ;  /* 0x0048900001007387 */ /* 0x000be80000100800 */
[----:B--2---:R-:W-:Y:S01]  /*3a000*/  STL [R1+0x48a4], R150 ;  /* 0x0048a49601007387 */ /* 0x004fe20000100800 */
[----:B-----5:R-:W-:-:S05]  /*3a010*/  IMAD.MOV.U32 R0, RZ, RZ, R149 ;  /* 0x000000ffff007224 */ /* 0x020fca00078e0095 */
[----:B------:R2:W-:Y:S04]  /*3a020*/  STL [R1+0x4898], R0 ;  /* 0x0048980001007387 */ /* 0x0005e80000100800 */
[----:B------:R-:W-:Y:S01]  /*3a030*/  STL [R1+0x48ac], R236 ;  /* 0x0048acec01007387 */ /* 0x000fe20000100800 */
[----:B--2---:R-:W-:-:S05]  /*3a040*/  IMAD.MOV.U32 R0, RZ, RZ, R151 ;  /* 0x000000ffff007224 */ /* 0x004fca00078e0097 */
[----:B------:R2:W-:Y:S01]  /*3a050*/  STL [R1+0x48a0], R0 ;  /* 0x0048a00001007387 */ /* 0x0005e20000100800 */
[C---:B-1----:R-:W-:Y:S01]  /*3a060*/  LOP3.LUT R8, R234.reuse, 0x3, RZ, 0xc0, !PT ;  /* 0x00000003ea087812 */ /* 0x042fe200078ec0ff */
[----:B--2---:R-:W-:Y:S02]  /*3a070*/  IMAD.MOV.U32 R0, RZ, RZ, R237 ;  /* 0x000000ffff007224 */ /* 0x004fe400078e00ed */
[----:B---3--:R1:W-:Y:S04]  /*3a080*/  STL [R1+0x48b4], R2 ;  /* 0x0048b40201007387 */ /* 0x0083e80000100800 */
[----:B------:R2:W-:Y:S01]  /*3a090*/  STL [R1+0x48a8], R0 ;  /* 0x0048a80001007387 */ /* 0x0005e20000100800 */
[----:B-1----:R-:W-:Y:S02]  /*3a0a0*/  IMAD.MOV.U32 R2, RZ, RZ, R3 ;  /* 0x000000ffff027224 */ /* 0x002fe400078e0003 */
[----:B--2---:R-:W-:-:S03]  /*3a0b0*/  IMAD.SHL.U32 R0, R234, 0x2, RZ ;  /* 0x00000002ea007824 */ /* 0x004fc600078e00ff */
[----:B------:R1:W-:Y:S01]  /*3a0c0*/  STL [R1+0x48b0], R2 ;  /* 0x0048b00201007387 */ /* 0x0003e20000100800 */
[----:B------:R-:W-:Y:S01]  /*3a0d0*/  IMAD R8, R8, 0x820, RZ ;  /* 0x0000082008087824 */ /* 0x000fe200078e02ff */
[----:B-1----:R-:W-:-:S04]  /*3a0e0*/  LOP3.LUT R2, R0, 0x40, RZ, 0xc0, !PT ;  /* 0x0000004000027812 */ /* 0x002fc800078ec0ff */
[----:B------:R-:W-:-:S04]  /*3a0f0*/  LOP3.LUT R2, R2, 0x1c, R234, 0xf8, !PT ;  /* 0x0000001c02027812 */ /* 0x000fc800078ef8ea */
[----:B------:R-:W-:Y:S01]  /*3a100*/  LOP3.LUT R2, R8, R2, RZ, 0x3c, !PT ;  /* 0x0000000208027212 */ /* 0x000fe200078e3cff */
[----:B----4-:R-:W-:Y:S01]  /*3a110*/  IMAD.MOV.U32 R9, RZ, RZ, R239 ;  /* 0x000000ffff097224 */ /* 0x010fe200078e00ef */
[----:B------:R-:W-:Y:S04]  /*3a120*/  STL [R1+0x48bc], R238 ;  /* 0x0048bcee01007387 */ /* 0x000fe80000100800 */
[----:B------:R1:W-:Y:S04]  /*3a130*/  STL [R1+0x48b8], R9 ;  /* 0x0048b80901007387 */ /* 0x0003e80000100800 */
[----:B-1----:R-:W2:Y:S04]  /*3a140*/  LDL.LU.64 R8, [R1+0x34f8] ;  /* 0x0034f80001087983 */ /* 0x002ea80000300a00 */
[----:B------:R-:W3:Y:S04]  /*3a150*/  LDL.LU.64 R10, [R1+0x34f0] ;  /* 0x0034f000010a7983 */ /* 0x000ee80000300a00 */
[----:B--2---:R1:W-:Y:S04]  /*3a160*/  STL.64 [R1+0x3da0], R8 ;  /* 0x003da00801007387 */ /* 0x0043e80000100a00 */
[----:B-1----:R-:W2:Y:S04]  /*3a170*/  LDL.LU.64 R8, [R1+0x34e8] ;  /* 0x0034e80001087983 */ /* 0x002ea80000300a00 */
[----:B---3--:R1:W-:Y:S04]  /*3a180*/  STL.64 [R1+0x3d98], R10 ;  /* 0x003d980a01007387 */ /* 0x0083e80000100a00 */
[----:B-1----:R-:W3:Y:S04]  /*3a190*/  LDL.LU.64 R10, [R1+0x34e0] ;  /* 0x0034e000010a7983 */ /* 0x002ee80000300a00 */
        /* <DEDUP_REMOVED lines=122> */
[----:B---3--:R-:W-:Y:S04]  /*3a940*/  STL.64 [R1+0x3ba8], R10 ;  /* 0x003ba80a01007387 */ /* 0x008fe80000100a00 */
[----:B------:R-:W-:Y:S04]  /*3a950*/  STL.64 [R1+0x3b98], R226 ;  /* 0x003b98e201007387 */ /* 0x000fe80000100a00 */
[----:B--2---:R-:W-:Y:S04]  /*3a960*/  STL.64 [R1+0x3ba0], R8 ;  /* 0x003ba00801007387 */ /* 0x004fe80000100a00 */
[----:B------:R-:W-:Y:S04]  /*3a970*/  STL.64 [R1+0x3b90], R160 ;  /* 0x003b90a001007387 */ /* 0x000fe80000100a00 */
[----:B------:R-:W-:Y:S04]  /*3a980*/  STL.64 [R1+0x3b88], R94 ;  /* 0x003b885e01007387 */ /* 0x000fe80000100a00 */
[----:B------:R-:W-:Y:S04]  /*3a990*/  STL.64 [R1+0x3b80], R60 ;  /* 0x003b803c01007387 */ /* 0x000fe80000100a00 */
[----:B------:R-:W-:Y:S04]  /*3a9a0*/  STL.64 [R1+0x3b78], R30 ;  /* 0x003b781e01007387 */ /* 0x000fe80000100a00 */
[----:B------:R1:W-:Y:S04]  /*3a9b0*/  STL.64 [R1+0x3b70], R6 ;  /* 0x003b700601007387 */ /* 0x0003e80000100a00 */
[----:B-1----:R-:W2:Y:S04]  /*3a9c0*/  LDL.LU.64 R6, [R1+0x3158] ;  /* 0x0031580001067983 */ /* 0x002ea80000300a00 */
[----:B------:R-:W3:Y:S04]  /*3a9d0*/  LDL.LU.64 R8, [R1+0x428] ;  /* 0x0004280001087983 */ /* 0x000ee80000300a00 */
[----:B--2---:R1:W-:Y:S04]  /*3a9e0*/  STL.64 [R1+0x3b68], R6 ;  /* 0x003b680601007387 */ /* 0x0043e80000100a00 */
[----:B-1----:R-:W2:Y:S04]  /*3a9f0*/  LDL.LU.64 R6, [R1+0x28] ;  /* 0x0000280001067983 */ /* 0x002ea80000300a00 */
[----:B---3--:R-:W-:Y:S04]  /*3aa00*/  STL.64 [R1+0x3b60], R8 ;  /* 0x003b600801007387 */ /* 0x008fe80000100a00 */
[----:B------:R-:W-:Y:S04]  /*3aa10*/  STL.64 [R1+0x3b50], R176 ;  /* 0x003b50b001007387 */ /* 0x000fe80000100a00 */
[----:B--2---:R1:W-:Y:S04]  /*3aa20*/  STL.64 [R1+0x3b58], R6 ;  /* 0x003b580601007387 */ /* 0x0043e80000100a00 */
[----:B------:R-:W-:Y:S04]  /*3aa30*/  STL.64 [R1+0x3b48], R110 ;  /* 0x003b486e01007387 */ /* 0x000fe80000100a00 */
[----:B------:R-:W-:Y:S04]  /*3aa40*/  STL.64 [R1+0x3b40], R64 ;  /* 0x003b404001007387 */ /* 0x000fe80000100a00 */
[----:B------:R-:W-:Y:S04]  /*3aa50*/  STL.64 [R1+0x3b38], R34 ;  /* 0x003b382201007387 */ /* 0x000fe80000100a00 */
[----:B------:R-:W-:Y:S04]  /*3aa60*/  STL.64 [R1+0x3b30], R24 ;  /* 0x003b301801007387 */ /* 0x000fe80000100a00 */
[----:B-1----:R-:W2:Y:S04]  /*3aa70*/  LDL.LU.64 R6, [R1+0x3168] ;  /* 0x0031680001067983 */ /* 0x002ea80000300a00 */
[----:B------:R-:W3:Y:S04]  /*3aa80*/  LDL.LU.64 R8, [R1+0x3e8] ;  /* 0x0003e80001087983 */ /* 0x000ee80000300a00 */
        /* <DEDUP_REMOVED lines=35> */
[----:B---3--:R1:W-:Y:S04]  /*3acc0*/  STL.64 [R1+0x3a60], R6 ;  /* 0x003a600601007387 */ /* 0x0083e80000100a00 */
[----:B------:R-:W-:Y:S04]  /*3acd0*/  STL.64 [R1+0x3a50], R224 ;  /* 0x003a50e001007387 */ /* 0x000fe80000100a00 */
[----:B--2---:R2:W-:Y:S04]  /*3ace0*/  STL.64 [R1+0x3a58], R4 ;  /* 0x003a580401007387 */ /* 0x0045e80000100a00 */
[----:B------:R-:W-:Y:S04]  /*3acf0*/  STL.64 [R1+0x3a48], R162 ;  /* 0x003a48a201007387 */ /* 0x000fe80000100a00 */
[----:B------:R-:W-:Y:S04]  /*3ad00*/  STL.64 [R1+0x3a40], R98 ;  /* 0x003a406201007387 */ /* 0x000fe80000100a00 */
[----:B------:R-:W-:Y:S04]  /*3ad10*/  STL.64 [R1+0x3a38], R58 ;  /* 0x003a383a01007387 */ /* 0x000fe80000100a00 */
[----:B------:R-:W-:Y:S04]  /*3ad20*/  STL.64 [R1+0x3a30], R32 ;  /* 0x003a302001007387 */ /* 0x000fe80000100a00 */
[----:B-1----:R-:W3:Y:S04]  /*3ad30*/  LDL.LU.64 R6, [R1+0x31e0] ;  /* 0x0031e00001067983 */ /* 0x002ee80000300a00 */
[----:B--2---:R-:W2:Y:S04]  /*3ad40*/  LDL.LU.64 R4, [R1+0x2e8] ;  /* 0x0002e80001047983 */ /* 0x004ea80000300a00 */
[----:B---3--:R1:W-:Y:S04]  /*3ad50*/  STL.64 [R1+0x3a28], R6 ;  /* 0x003a280601007387 */ /* 0x0083e80000100a00 */
[----:B-1----:R-:W3:Y:S04]  /*3ad60*/  LDL.LU.64 R6, [R1+0x168] ;  /* 0x0001680001067983 */ /* 0x002ee80000300a00 */
        /* <DEDUP_REMOVED lines=245> */
[----:B-1----:R-:W2:Y:S04]  /*3bcc0*/  LDL.LU.64 R4, [R1] ;  /* 0x0000000001047983 */ /* 0x002ea80000300a00 */
[----:B---3--:R-:W-:Y:S04]  /*3bcd0*/  STL.64 [R1+0x3580], R6 ;  /* 0x0035800601007387 */ /* 0x008fe80000100a00 */
[----:B------:R-:W-:Y:S04]  /*3bce0*/  STL.64 [R1+0x3570], R118 ;  /* 0x0035707601007387 */ /* 0x000fe80000100a00 */
[----:B--2---:R1:W-:Y:S04]  /*3bcf0*/  STL.64 [R1+0x3578], R4 ;  /* 0x0035780401007387 */ /* 0x0043e80000100a00 */
        /* <DEDUP_REMOVED lines=87> */
[----:B-1----:R-:W2:Y:S04]  /*3c270*/  LDL.LU.64 R4, [R1+0x80] ;  /* 0x0000800001047983 */ /* 0x002ea80000300a00 */
[----:B------:R-:W-:Y:S04]  /*3c280*/  STL.64 [R1+0x3400], R86 ;  /* 0x0034005601007387 */ /* 0x000fe80000100a00 */
[----:B--2---:R1:W-:Y:S04]  /*3c290*/  STL.64 [R1+0x3408], R4 ;  /* 0x0034080401007387 */ /* 0x0043e80000100a00 */
[----:B-1----:R-:W2:Y:S04]  /*3c2a0*/  LDL.LU.64 R4, [R1+0xc0] ;  /* 0x0000c00001047983 */ /* 0x002ea80000300a00 */
        /* <DEDUP_REMOVED lines=13> */
[----:B------:R3:W-:Y:S04]  /*3c380*/  STL.64 [R1+0x33b8], R38 ;  /* 0x0033b82601007387 */ /* 0x0007e80000100a00 */
        /* <DEDUP_REMOVED lines=1992> */
[----:B------:R-:W-:-:S03]  /*44010*/  LOP3.LUT R3, R234, 0x7, RZ, 0xc0, !PT ;  /* 0x00000007ea037812 */ /* 0x000fc600078ec0ff */
[----:B------:R3:W-:Y:S04]  /*44020*/  STL [R1+0x1ea8], RZ ;  /* 0x001ea8ff01007387 */ /* 0x0007e80000100800 */
[----:B------:R3:W-:Y:S04]  /*44030*/  STL [R1+0x1eac], RZ ;  /* 0x001eacff01007387 */ /* 0x0007e80000100800 */
[----:B------:R3:W-:Y:S04]  /*44040*/  STL [R1+0x1e90], RZ ;  /* 0x001e90ff01007387 */ /* 0x0007e80000100800 */
[----:B------:R3:W-:Y:S04]  /*44050*/  STL [R1+0x1e94], RZ ;  /* 0x001e94ff01007387 */ /* 0x0007e80000100800 */
[----:B------:R3:W-:Y:S01]  /*44060*/  STL [R1+0x1e98], RZ ;  /* 0x001e98ff01007387 */ /* 0x0007e20000100800 */
[----:B------:R-:W-:-:S03]  /*44070*/  IMAD R3, R3, 0x110, RZ ;  /* 0x0000011003037824 */ /* 0x000fc600078e02ff */
[----:B------:R3:W-:Y:S04]  /*44080*/  STL [R1+0x1e9c], RZ ;  /* 0x001e9cff01007387 */ /* 0x0007e80000100800 */
[----:B------:R3:W-:Y:S04]  /*44090*/  STL [R1+0x1e70], RZ ;  /* 0x001e70ff01007387 */ /* 0x0007e80000100800 */
[----:B------:R3:W-:Y:S04]  /*440a0*/  STL [R1+0x1e74], RZ ;  /* 0x001e74ff01007387 */ /* 0x0007e80000100800 */
[----:B------:R3:W-:Y:S04]  /*440b0*/  STL [R1+0x1e78], RZ ;  /* 0x001e78ff01007387 */ /* 0x0007e80000100800 */
[----:B------:R3:W-:Y:S01]  /*440c0*/  STL [R1+0x1e7c], RZ ;  /* 0x001e7cff01007387 */ /* 0x0007e20000100800 */
[----:B------:R-:W-:-:S03]  /*440d0*/  LOP3.LUT R0, R3, 0x30, R0, 0x78, !PT ;  /* 0x0000003003007812 */ /* 0x000fc600078e7800 */
[----:B------:R3:W-:Y:S04]  /*440e0*/  STL [R1+0x1e50], RZ ;  /* 0x001e50ff01007387 */ /* 0x0007e80000100800 */
[----:B------:R3:W-:Y:S04]  /*440f0*/  STL [R1+0x1e54], RZ ;  /* 0x001e54ff01007387 */ /* 0x0007e80000100800 */
[----:B------:R3:W-:Y:S04]  /*44100*/  STL [R1+0x1e58], RZ ;  /* 0x001e58ff01007387 */ /* 0x0007e80000100800 */
[----:B------:R3:W-:Y:S01]  /*44110*/  STL [R1+0x1e5c], RZ ;  /* 0x001e5cff01007387 */ /* 0x0007e20000100800 */
[----:B-1----:R-:W-:-:S03]  /*44120*/  LOP3.LUT R6, R0, 0x40, RZ, 0x3c, !PT ;  /* 0x0000004000067812 */ /* 0x002fc600078e3cff */
        /* <DEDUP_REMOVED lines=8> */
[----:B------:R3:W-:Y:S01]  /*441b0*/  STL [R1+0x4bc4], R6 ;  /* 0x004bc40601007387 */ /* 0x0007e20000100800 */
[----:B------:R-:W-:-:S04]  /*441c0*/  SHF.R.S32.HI R36, RZ, 0x1f, R251 ;  /* 0x0000001fff247819 */ /* 0x000fc800000114fb */
[----:B------:R-:W-:Y:S02]  /*441d0*/  LEA.HI R36, R36, R251, RZ, 0x6 ;  /* 0x000000fb24247211 */ /* 0x000fe400078f30ff */
[----:B------:R-:W-:Y:S02]  /*441e0*/  SHF.R.S32.HI R3, RZ, 0x1f, R252 ;  /* 0x0000001fff037819 */ /* 0x000fe400000114fc */
[----:B--2---:R-:W-:Y:S02]  /*441f0*/  SHF.R.S32.HI R5, RZ, 0x6, R36 ;  /* 0x00000006ff057819 */ /* 0x004fe40000011424 */
[----:B------:R-:W-:Y:S02]  /*44200*/  SHF.R.S32.HI R4, RZ, 0x1f, R235 ;  /* 0x0000001fff047819 */ /* 0x000fe400000114eb */
[----:B------:R-:W-:Y:S02]  /*44210*/  CS2R R20, SRZ ;  /* 0x0000000000147805 */ /* 0x000fe4000001ff00 */
[C---:B------:R-:W-:Y:S01]  /*44220*/  SHF.L.U64.HI R3, R252.reuse, 0x2, R3 ;  /* 0x00000002fc037819 */ /* 0x040fe20000010203 */
[----:B------:R-:W-:Y:S01]  /*44230*/  VIADD R7, R5, 0xfffffffe ;  /* 0xfffffffe05077836 */ /* 0x000fe20000000000 */
[----:B------:R-:W-:Y:S01]  /*44240*/  SHF.L.U64.HI R4, R235, 0x2, R4 ;  /* 0x00000002eb047819 */ /* 0x000fe20000010204 */
[----:B------:R-:W-:Y:S01]  /*44250*/  IMAD.SHL.U32 R252, R252, 0x4, RZ ;  /* 0x00000004fcfc7824 */ /* 0x000fe200078e00ff */
        /* <DEDUP_REMOVED lines=17> */
[----:B------:R-:W-:Y:S01]  /*44370*/  LOP3.LUT R5, R2, 0x20, RZ, 0x3c, !PT ;  /* 0x0000002002057812 */ /* 0x000fe200078e3cff */
[----:B------:R-:W-:Y:S01]  /*44380*/  UMOV UR5, 0x1 ;  /* 0x0000000100057882 */ /* 0x000fe20000000000 */
[----:B---3--:R-:W-:-:S05]  /*44390*/  UMOV UR6, 0xffffffff ;  /* 0xffffffff00067882 */ /* 0x008fca0000000000 */
.L_x_1:
[----:B------:R-:W-:-:S04]  /*443a0*/  DEPBAR.LE SB0, 0x2 ;  /* 0x000080800000791a */ /* 0x000fc80000000000 */
[----:B------:R-:W-:Y:S01]  /*443b0*/  UIADD3 UR6, UR6, 0x1, URZ ;  /* 0x0000000106067890 */ /* 0x000fe2000fffe03f */
[----:B------:R1:W-:Y:S03]  /*443c0*/  STL [R1+0x5254], R4 ;  /* 0x0052540401007387 */ /* 0x0003e60000100800 */
[----:B------:R-:W-:Y:S01]  /*443d0*/  UISETP.GT.AND UP0, UPT, UR6, 0x1, UPT ;  /* 0x000000010600788c */ /* 0x000fe2000bf04270 */
[----:B------:R-:W-:Y:S03]  /*443e0*/  STL [R1+0x5008], R3 ;  /* 0x0050080301007387 */ /* 0x000fe60000100800 */
[----:B------:R-:W-:Y:S01]  /*443f0*/  USEL UR6, UR6, URZ, !UP0 ;  /* 0x0000003f06067287 */ /* 0x000fe2000c000000 */
[----:B-1----:R-:W-:-:S03]  /*44400*/  LOP3.LUT R4, R2, 0x20, RZ, 0x3c, !PT ;  /* 0x0000002002047812 */ /* 0x002fc600078e3cff */
[----:B------:R-:W-:Y:S01]  /*44410*/  ULEA UR7, UR6, UR4, 0x11 ;  /* 0x0000000406077291 */ /* 0x000fe2000f8e883f */
[----:B------:R-:W-:Y:S01]  /*44420*/  BAR.SYNC.DEFER_BLOCKING 0x0 ;  /* 0x0000000000007b1d */ /* 0x000fe20000010000 */
[----:B------:R-:W-:-:S07]  /*44430*/  ULEA UR8, UR6, UR4, 0x10 ;  /* 0x0000000406087291 */ /* 0x000fce000f8e803f */
[----:B------:R-:W-:Y:S04]  /*44440*/  LDS R68, [R2+UR7] ;  /* 0x0000000702447984 */ /* 0x000fe80008000800 */
[----:B------:R-:W-:Y:S04]  /*44450*/  LDS R70, [R2+UR7+0x2000] ;  /* 0x0020000702467984 */ /* 0x000fe80008000800 */
[----:B------:R-:W-:Y:S04]  /*44460*/  LDS R69, [R4+UR7] ;  /* 0x0000000704457984 */ /* 0x000fe80008000800 */
[----:B------:R-:W-:Y:S04]  /*44470*/  LDS R71, [R4+UR7+0x2000] ;  /* 0x0020000704477984 */ /* 0x000fe80008000800 */
[----:B-----5:R-:W1:Y:S04]  /*44480*/  LDSM.16.M88.4 R64, [R0+UR8+0x40000] ;  /* 0x040000080040783b */ /* 0x020e680008000200 */
[----:B------:R-:W2:Y:S04]  /*44490*/  LDSM.16.M88.4 R60, [R0+UR8+0x40800] ;  /* 0x04080008003c783b */ /* 0x000ea80008000200 */
[----:B------:R-:W3:Y:S04]  /*444a0*/  LDSM.16.M88.4 R56, [R0+UR8+0x41000] ;  /* 0x041000080038783b */ /* 0x000ee80008000200 */
[----:B------:R-:W4:Y:S04]  /*444b0*/  LDSM.16.M88.4 R52, [R0+UR8+0x41800] ;  /* 0x041800080034783b */ /* 0x000f280008000200 */
[----:B------:R-:W4:Y:S04]  /*444c0*/  LDSM.16.M88.4 R48, [R0+UR8+0x42000] ;  /* 0x042000080030783b */ /* 0x000f280008000200 */
[----:B------:R-:W4:Y:S04]  /*444d0*/  LDSM.16.M88.4 R44, [R0+UR8+0x42800] ;  /* 0x04280008002c783b */ /* 0x000f280008000200 */
[----:B------:R-:W4:Y:S04]  /*444e0*/  LDSM.16.M88.4 R40, [R0+UR8+0x43000] ;  /* 0x043000080028783b */ /* 0x000f280008000200 */
[----:B------:R-:W4:Y:S04]  /*444f0*/  LDSM.16.M88.4 R36, [R0+UR8+0x43800] ;  /* 0x043800080024783b */ /* 0x000f280008000200 */
[----:B------:R-:W4:Y:S04]  /*44500*/  LDSM.16.M88.4 R32, [R0+UR8+0x44000] ;  /* 0x044000080020783b */ /* 0x000f280008000200 */
[----:B------:R-:W4:Y:S01]  /*44510*/  LDSM.16.M88.4 R28, [R0+UR8+0x44800] ;  /* 0x04480008001c783b */ /* 0x000f220008000200 */
[C---:B-1----:R-:W-:Y:S03]  /*44520*/  HMMA.1688.F32.TF32 R20, R68.reuse, R64, R20 ;  /* 0x000000404414723c */ /* 0x042fe60000081014 */
[----:B------:R1:W-:Y:S04]  /*44530*/  STL [R1+0x65d8], R66 ;  /* 0x0065d84201007387 */ /* 0x0003e80000100800 */
[----:B------:R1:W-:Y:S01]  /*44540*/  STL [R1+0x65d4], R67 ;  /* 0x0065d44301007387 */ /* 0x0003e20000100800 */
[C---:B--2---:R-:W-:Y:S03]  /*44550*/  HMMA.1688.F32.TF32 R16, R68.reuse, R60, R16 ;  /* 0x0000003c4410723c */ /* 0x044fe60000081010 */
[----:B------:R2:W-:Y:S03]  /*44560*/  STL [R1+0x65d0], R62 ;  /* 0x0065d03e01007387 */ /* 0x0005e60000100800 */
[C---:B---3--:R-:W-:Y:S01]  /*44570*/  HMMA.1688.F32.TF32 R12, R68.reuse, R56, R12 ;  /* 0x00000038440c723c */ /* 0x048fe2000008100c */
[----:B------:R3:W-:Y:S04]  /*44580*/  STL [R1+0x65cc], R63 ;  /* 0x0065cc3f01007387 */ /* 0x0007e80000100800 */
[----:B------:R-:W-:Y:S01]  /*44590*/  STL [R1+0x65a4], R58 ;  /* 0x0065a43a01007387 */ /* 0x000fe20000100800 */
[----:B----4-:R-:W-:Y:S03]  /*445a0*/  HMMA.1688.F32.TF32 R8, R68, R52, R8 ;  /* 0x000000344408723c */ /* 0x010fe60000081008 */
[----:B------:R-:W-:Y:S04]  /*445b0*/  STL [R1+0x65a0], R59 ;  /* 0x0065a03b01007387 */ /* 0x000fe80000100800 */
[----:B------:R-:W-:Y:S04]  /*445c0*/  STL [R1+0x659c], R54 ;  /* 0x00659c3601007387 */ /* 0x000fe80000100800 */
[----:B------:R-:W-:Y:S01]  /*445d0*/  STL [R1+0x6598], R55 ;  /* 0x0065983701007387 */ /* 0x000fe20000100800 */
[----:B-1----:R-:W-:-:S02]  /*445e0*/  IMAD.MOV.U32 R66, RZ, RZ, R18 ;  /* 0x000000ffff427224 */ /* 0x002fc400078e0012 */
[----:B------:R-:W-:Y:S01]  /*445f0*/  IMAD.MOV.U32 R67, RZ, RZ, R19 ;  /* 0x000000ffff437224 */ /* 0x000fe200078e0013 */
[----:B------:R-:W-:Y:S03]  /*44600*/  STL.64 [R1+0x2880], R20 ;  /* 0x0028801401007387 */ /* 0x000fe60000100a00 */
[----:B--2---:R-:W-:Y:S01]  /*44610*/  IMAD.MOV.U32 R62, RZ, RZ, R13 ;  /* 0x000000ffff3e7224 */ /* 0x004fe200078e000d */
[----:B------:R-:W-:Y:S01]  /*44620*/  STL.64 [R1+0x2888], R22 ;  /* 0x0028881601007387 */ /* 0x000fe20000100a00 */
[----:B---3--:R-:W-:-:S03]  /*44630*/  IMAD.MOV.U32 R63, RZ, RZ, R14 ;  /* 0x000000ffff3f7224 */ /* 0x008fc600078e000e */
[----:B------:R-:W-:Y:S04]  /*44640*/  STL.64 [R1+0x2870], R16 ;  /* 0x0028701001007387 */ /* 0x000fe80000100a00 */
[----:B------:R-:W-:Y:S04]  /*44650*/  STL [R1+0x2860], R12 ;  /* 0x0028600c01007387 */ /* 0x000fe80000100800 */
[----:B------:R-:W-:Y:S04]  /*44660*/  STL [R1+0x286c], R15 ;  /* 0x00286c0f01007387 */ /* 0x000fe80000100800 */
[----:B------:R-:W2:Y:S04]  /*44670*/  LDL.LU.64 R88, [R1+0x11f0] ;  /* 0x0011f00001587983 */ /* 0x000ea80000300a00 */
[----:B------:R-:W2:Y:S04]  /*44680*/  LDL.LU.64 R90, [R1+0x11f8] ;  /* 0x0011f800015a7983 */ /* 0x000ea80000300a00 */
[----:B------:R-:W-:Y:S04]  /*44690*/  STL.64 [R1+0x2850], R8 ;  /* 0x0028500801007387 */ /* 0x000fe80000100a00 */
[----:B------:R-:W-:Y:S04]  /*446a0*/  STL.64 [R1+0x2858], R10 ;  /* 0x0028580a01007387 */ /* 0x000fe80000100a00 */
[----:B------:R-:W3:Y:S04]  /*446b0*/  LDL.LU.64 R84, [R1+0x11e0] ;  /* 0x0011e00001547983 */ /* 0x000ee80000300a00 */
[----:B------:R-:W3:Y:S04]  /*446c0*/  LDL.LU.64 R86, [R1+0x11e8] ;  /* 0x0011e80001567983 */ /* 0x000ee80000300a00 */
[----:B------:R-:W4:Y:S04]  /*446d0*/  LDL.LU.64 R80, [R1+0x11d0] ;  /* 0x0011d00001507983 */ /* 0x000f280000300a00 */
[----:B------:R-:W4:Y:S04]  /*446e0*/  LDL.LU.64 R82, [R1+0x11d8] ;  /* 0x0011d80001527983 */ /* 0x000f280000300a00 */
[----:B------:R-:W3:Y:S04]  /*446f0*/  LDL.LU.64 R92, [R1+0x11c0] ;  /* 0x0011c000015c7983 */ /* 0x000ee80000300a00 */
[----:B------:R-:W3:Y:S04]  /*44700*/  LDL.LU.64 R94, [R1+0x11c8] ;  /* 0x0011c800015e7983 */ /* 0x000ee80000300a00 */
[----:B------:R-:W3:Y:S04]  /*44710*/  LDL.LU.64 R76, [R1+0x11b0] ;  /* 0x0011b000014c7983 */ /* 0x000ee80000300a00 */
[----:B------:R-:W3:Y:S04]  /*44720*/  LDL.LU.64 R78, [R1+0x11b8] ;  /* 0x0011b800014e7983 */ /* 0x000ee80000300a00 */
[----:B------:R-:W1:Y:S04]  /*44730*/  LDSM.16.M88.4 R24, [R0+UR8+0x45000] ;  /* 0x045000080018783b */ /* 0x000e680008000200 */
        /* <DEDUP_REMOVED lines=13> */
[----:B------:R-:W-:Y:S04]  /*44810*/  STL [R1+0x6590], R50 ;  /* 0x0065903201007387 */ /* 0x000fe80000100800 */
[----:B------:R-:W1:Y:S04]  /*44820*/  LDSM.16.M88.4 R192, [R0+UR8+0x4c000] ;  /* 0x04c0000800c0783b */ /* 0x000e680008000200 */
[----:B------:R-:W-:Y:S04]  /*44830*/  STL [R1+0x658c], R51 ;  /* 0x00658c3301007387 */ /* 0x000fe80000100800 */
[----:B------:R-:W-:Y:S04]  /*44840*/  STL [R1+0x65a8], R46 ;  /* 0x0065a82e01007387 */ /* 0x000fe80000100800 */
[----:B------:R-:W2:Y:S04]  /*44850*/  LDSM.16.M88.4 R188, [R0+UR8+0x4c800] ;  /* 0x04c8000800bc783b */ /* 0x000ea80008000200 */
        /* <DEDUP_REMOVED lines=13> */
[----:B-1----:R-:W-:Y:S04]  /*44930*/  STL [R1+0x63fc], R26 ;  /* 0x0063fc1a01007387 */ /* 0x002fe80000100800 */
[----:B------:R-:W1:Y:S04]  /*44940*/  LDSM.16.M88.4 R168, [R0+UR8+0x4f000] ;  /* 0x04f0000800a8783b */ /* 0x000e680008000200 */
[----:B------:R-:W-:Y:S04]  /*44950*/  STL [R1+0x63f8], R27 ;  /* 0x0063f81b01007387 */ /* 0x000fe80000100800 */
[----:B------:R-:W-:Y:S04]  /*44960*/  STL [R1+0x63f0], R22 ;  /* 0x0063f01601007387 */ /* 0x000fe80000100800 */
[----:B------:R-:W1:Y:S04]  /*44970*/  LDSM.16.M88.4 R164, [R0+UR8+0x4f800] ;  /* 0x04f8000800a4783b */ /* 0x000e680008000200 */
        /* <DEDUP_REMOVED lines=26> */
[----:B------:R-:W-:Y:S01]  /*44b20*/  STL [R1+0x6458], R195 ;  /* 0x006458c301007387 */ /* 0x000fe20000100800 */
[C---:B--2---:R-:W-:Y:S03]  /*44b30*/  HMMA.1688.F32.TF32 R96, R68.reuse, R48, R88 ;  /* 0x000000304460723c */ /* 0x044fe60000081058 */
        /* <DEDUP_REMOVED lines=10> */
[----:B-1----:R-:W-:Y:S04]  /*44be0*/  STL [R1+0x648c], R170 ;  /* 0x00648caa01007387 */ /* 0x002fe80000100800 */
[----:B------:R-:W-:Y:S04]  /*44bf0*/  STL [R1+0x6488], R171 ;  /* 0x006488ab01007387 */ /* 0x000fe80000100800 */
[----:B------:R-:W-:Y:S04]  /*44c00*/  STL [R1+0x6494], R166 ;  /* 0x006494a601007387 */ /* 0x000fe80000100800 */
[----:B------:R-:W-:Y:S04]  /*44c10*/  STL [R1+0x6490], R167 ;  /* 0x006490a701007387 */ /* 0x000fe80000100800 */
[----:B------:R-:W-:Y:S04]  /*44c20*/  STL [R1+0x58cc], R0 ;  /* 0x0058cc0001007387 */ /* 0x000fe80000100800 */
[----:B------:R-:W2:Y:S01]  /*44c30*/  LDL.LU.64 R88, [R1+0x11a0] ;  /* 0x0011a00001587983 */ /* 0x000ea20000300a00 */
[C---:B----4-:R-:W-:Y:S03]  /*44c40*/  HMMA.1688.F32.TF32 R80, R68.reuse, R40, R80 ;  /* 0x000000284450723c */ /* 0x050fe60000081050 */
[----:B------:R-:W2:Y:S04]  /*44c50*/  LDL.LU.64 R90, [R1+0x11a8] ;  /* 0x0011a800015a7983 */ /* 0x000ea80000300a00 */
[----:B------:R-:W-:Y:S04]  /*44c60*/  STL.64 [R1+0x2840], R96 ;  /* 0x0028406001007387 */ /* 0x000fe80000100a00 */
[----:B------:R3:W-:Y:S04]  /*44c70*/  STL.64 [R1+0x2848], R98 ;  /* 0x0028486201007387 */ /* 0x0007e80000100a00 */
[----:B------:R-:W-:Y:S04]  /*44c80*/  LDS R72, [R2+UR7+0x80] ;  /* 0x0000800702487984 */ /* 0x000fe80008000800 */
[----:B------:R-:W-:Y:S01]  /*44c90*/  LDS R74, [R2+UR7+0x2080] ;  /* 0x00208007024a7984 */ /* 0x000fe20008000800 */
[----:B---3--:R-:W-:Y:S03]  /*44ca0*/  HMMA.1688.F32.TF32 R96, R68, R44, R84 ;  /* 0x0000002c4460723c */ /* 0x008fe60000081054 */
[----:B------:R-:W3:Y:S04]  /*44cb0*/  LDL.LU.64 R84, [R1+0x1190] ;  /* 0x0011900001547983 */ /* 0x000ee80000300a00 */
[----:B------:R-:W3:Y:S01]  /*44cc0*/  LDL.LU.64 R86, [R1+0x1198] ;  /* 0x0011980001567983 */ /* 0x000ee20000300a00 */
[----:B------:R-:W-:-:S02]  /*44cd0*/  IMAD.MOV.U32 R30, RZ, RZ, R80 ;  /* 0x000000ffff1e7224 */ /* 0x000fc400078e0050 */
[----:B------:R-:W-:Y:S01]  /*44ce0*/  IMAD.MOV.U32 R31, RZ, RZ, R81 ;  /* 0x000000ffff1f7224 */ /* 0x000fe200078e0051 */
[----:B------:R-:W-:Y:S01]  /*44cf0*/  LDS R73, [R4+UR7+0x80] ;  /* 0x0000800704497984 */ /* 0x000fe20008000800 */
[----:B------:R-:W-:Y:S02]  /*44d00*/  IMAD.MOV.U32 R34, RZ, RZ, R82 ;  /* 0x000000ffff227224 */ /* 0x000fe400078e0052 */
[----:B------:R-:W-:Y:S01]  /*44d10*/  IMAD.MOV.U32 R35, RZ, RZ, R83 ;  /* 0x000000ffff237224 */ /* 0x000fe200078e0053 */
[----:B------:R-:W1:Y:S04]  /*44d20*/  LDS R75, [R4+UR7+0x2080] ;  /* 0x00208007044b7984 */ /* 0x000e680008000800 */
[----:B------:R-:W-:Y:S04]  /*44d30*/  LDS R240, [R2+UR7+0x180] ;  /* 0x0001800702f07984 */ /* 0x000fe80008000800 */
[----:B------:R-:W-:Y:S04]  /*44d40*/  LDS R242, [R2+UR7+0x2180] ;  /* 0x0021800702f27984 */ /* 0x000fe80008000800 */
[----:B------:R-:W-:Y:S04]  /*44d50*/  STL.64 [R1+0x2830], R96 ;  /* 0x0028306001007387 */ /* 0x000fe80000100a00 */
[----:B------:R-:W-:Y:S04]  /*44d60*/  STL.64 [R1+0x2838], R98 ;  /* 0x0028386201007387 */ /* 0x000fe80000100a00 */
[----:B------:R-:W4:Y:S04]  /*44d70*/  LDL.LU.64 R80, [R1+0x1180] ;  /* 0x0011800001507983 */ /* 0x000f280000300a00 */
[----:B------:R-:W4:Y:S01]  /*44d80*/  LDL.LU.64 R82, [R1+0x1188] ;  /* 0x0011880001527983 */ /* 0x000f220000300a00 */
[----:B------:R-:W-:Y:S03]  /*44d90*/  HMMA.1688.F32.TF32 R76, R68, R32, R76 ;  /* 0x00000020444c723c */ /* 0x000fe6000008104c */
[----:B------:R-:W-:Y:S04]  /*44da0*/  LDS R241, [R4+UR7+0x180] ;  /* 0x0001800704f17984 */ /* 0x000fe80008000800 */
[----:B------:R-:W-:Y:S04]  /*44db0*/  LDS R243, [R4+UR7+0x2180] ;  /* 0x0021800704f37984 */ /* 0x000fe80008000800 */
[----:B------:R-:W-:Y:S04]  /*44dc0*/  LDS R160, [R2+UR7+0x280] ;  /* 0x0002800702a07984 */ /* 0x000fe80008000800 */
[----:B------:R-:W-:Y:S04]  /*44dd0*/  LDS R162, [R2+UR7+0x2280] ;  /* 0x0022800702a27984 */ /* 0x000fe80008000800 */
[----:B------:R-:W-:Y:S04]  /*44de0*/  LDS R161, [R4+UR7+0x280] ;  /* 0x0002800704a17984 */ /* 0x000fe80008000800 */
[----:B------:R-:W-:Y:S01]  /*44df0*/  LDS R163, [R4+UR7+0x2280] ;  /* 0x0022800704a37984 */ /* 0x000fe20008000800 */
[----:B------:R-:W-:-:S02]  /*44e00*/  IMAD.MOV.U32 R55, RZ, RZ, R76 ;  /* 0x000000ffff377224 */ /* 0x000fc400078e004c */
[----:B------:R-:W-:Y:S01]  /*44e10*/  IMAD.MOV.U32 R47, RZ, RZ, R77 ;  /* 0x000000ffff2f7224 */ /* 0x000fe200078e004d */
[----:B------:R-:W-:Y:S01]  /*44e20*/  LDS R232, [R2+UR7+0x780] ;  /* 0x0007800702e87984 */ /* 0x000fe20008000800 */
[----:B------:R-:W-:Y:S02]  /*44e30*/  IMAD.MOV.U32 R50, RZ, RZ, R78 ;  /* 0x000000ffff327224 */ /* 0x000fe400078e004e */
[----:B------:R-:W-:Y:S01]  /*44e40*/  IMAD.MOV.U32 R51, RZ, RZ, R79 ;  /* 0x000000ffff337224 */ /* 0x000fe200078e004f */
[----:B------:R-:W2:Y:S04]  /*44e50*/  LDL.LU.64 R76, [R1+0x1170] ;  /* 0x00117000014c7983 */ /* 0x000ea80000300a00 */
[----:B------:R-:W2:Y:S04]  /*44e60*/  LDL.LU.64 R78, [R1+0x1178] ;  /* 0x00117800014e7983 */ /* 0x000ea80000300a00 */
[----:B------:R-:W-:Y:S04]  /*44e70*/  LDS R234, [R2+UR7+0x2780] ;  /* 0x0027800702ea7984 */ /* 0x000fe80008000800 */
[----:B------:R-:W-:Y:S04]  /*44e80*/  LDS R233, [R4+UR7+0x780] ;  /* 0x0007800704e97984 */ /* 0x000fe80008000800 */
[----:B------:R-:W-:Y:S01]  /*44e90*/  LDS R235, [R4+UR7+0x2780] ;  /* 0x0027800704eb7984 */ /* 0x000fe20008000800 */
[C---:B---3--:R-:W-:Y:S06]  /*44ea0*/  HMMA.1688.F32.TF32 R84, R68.reuse, R24, R84 ;  /* 0x000000184454723c */ /* 0x048fec0000081054 */
[----:B----4-:R-:W-:-:S15]  /*44eb0*/  HMMA.1688.F32.TF32 R80, R68, R20, R80 ;  /* 0x000000144450723c */ /* 0x010fde0000081050 */
[----:B------:R-:W-:-:S03]  /*44ec0*/  NOP ;  /* 0x0000000000007918 */ /* 0x000fc60000000000 */
[----:B------:R-:W-:Y:S02]  /*44ed0*/  IMAD.MOV.U32 R187, RZ, RZ, R84 ;  /* 0x000000ffffbb7224 */ /* 0x000fe400078e0054 */
[----:B------:R-:W-:Y:S02]  /*44ee0*/  IMAD.MOV.U32 R190, RZ, RZ, R85 ;  /* 0x000000ffffbe7224 */ /* 0x000fe400078e0055 */
[----:B------:R-:W-:Y:S01]  /*44ef0*/  IMAD.MOV.U32 R194, RZ, RZ, R87 ;  /* 0x000000ffffc27224 */ /* 0x000fe200078e0057 */
[----:B------:R-:W3:Y:S01]  /*44f00*/  LDL.LU.64 R84, [R1+0x1160] ;  /* 0x0011600001547983 */ /* 0x000ee20000300a00 */
[----:B------:R-:W-:-:S03]  /*44f10*/  IMAD.MOV.U32 R191, RZ, RZ, R86 ;  /* 0x000000ffffbf7224 */ /* 0x000fc600078e0056 */
[----:B------:R-:W3:Y:S04]  /*44f20*/  LDL.LU.64 R86, [R1+0x1168] ;  /* 0x0011680001567983 */ /* 0x000ee80000300a00 */
[----:B------:R-:W-:Y:S04]  /*44f30*/  STL [R1+0x64a4], R194 ;  /* 0x0064a4c201007387 */ /* 0x000fe80000100800 */
[----:B------:R-:W-:Y:S04]  /*44f40*/  STL [R1+0x64a0], R191 ;  /* 0x0064a0bf01007387 */ /* 0x000fe80000100800 */
[----:B------:R-:W-:Y:S01]  /*44f50*/  STL [R1+0x649c], R190 ;  /* 0x00649cbe01007387 */ /* 0x000fe20000100800 */
[----:B------:R-:W-:-:S03]  /*44f60*/  IMAD.MOV.U32 R195, RZ, RZ, R80 ;  /* 0x000000ffffc37224 */ /* 0x000fc600078e0050 */
[----:B------:R4:W-:Y:S01]  /*44f70*/  STL [R1+0x6498], R187 ;  /* 0x006498bb01007387 */ /* 0x0009e20000100800 */
[----:B------:R-:W-:Y:S02]  /*44f80*/  IMAD.MOV.U32 R198, RZ, RZ, R81 ;  /* 0x000000ffffc67224 */ /* 0x000fe400078e0051 */
[----:B------:R-:W-:Y:S01]  /*44f90*/  IMAD.MOV.U32 R199, RZ, RZ, R82 ;  /* 0x000000ffffc77224 */ /* 0x000fe200078e0052 */
[----:B------:R-:W4:Y:S01]  /*44fa0*/  LDL.LU.64 R80, [R1+0x1150] ;  /* 0x0011500001507983 */ /* 0x000f220000300a00 */
[----:B------:R-:W-:-:S03]  /*44fb0*/  IMAD.MOV.U32 R202, RZ, RZ, R83 ;  /* 0x000000ffffca7224 */ /* 0x000fc600078e0053 */
[----:B------:R-:W4:Y:S01]  /*44fc0*/  LDL.LU.64 R82, [R1+0x1158] ;  /* 0x0011580001527983 */ /* 0x000f220000300a00 */
[----:B--2---:R-:W-:Y:S03]  /*44fd0*/  HMMA.1688.F32.TF32 R76, R68, R16, R76 ;  /* 0x00000010444c723c */ /* 0x004fe6000008104c */
[----:B------:R-:W-:Y:S04]  /*44fe0*/  STL [R1+0x64b4], R202 ;  /* 0x0064b4ca01007387 */ /* 0x000fe80000100800 */
[----:B------:R-:W-:Y:S04]  /*44ff0*/  STL [R1+0x64b0], R199 ;  /* 0x0064b0c701007387 */ /* 0x000fe80000100800 */
[----:B------:R-:W-:Y:S04]  /*45000*/  STL [R1+0x64ac], R198 ;  /* 0x0064acc601007387 */ /* 0x000fe80000100800 */
[----:B------:R2:W-:Y:S09]  /*45010*/  STL [R1+0x64a8], R195 ;  /* 0x0064a8c301007387 */ /* 0x0005f20000100800 */
[----:B------:R-:W-:-:S02]  /*45020*/  IMAD.MOV.U32 R179, RZ, RZ, R76 ;  /* 0x000000ffffb37224 */ /* 0x000fc400078e004c */
[----:B------:R-:W-:Y:S02]  /*45030*/  IMAD.MOV.U32 R182, RZ, RZ, R77 ;  /* 0x000000ffffb67224 */ /* 0x000fe400078e004d */
[----:B------:R-:W-:Y:S01]  /*45040*/  IMAD.MOV.U32 R183, RZ, RZ, R78 ;  /* 0x000000ffffb77224 */ /* 0x000fe200078e004e */
[----:B------:R-:W2:Y:S01]  /*45050*/  LDL.LU.64 R76, [R1+0x1140] ;  /* 0x00114000014c7983 */ /* 0x000ea20000300a00 */
[----:B------:R-:W-:-:S03]  /*45060*/  IMAD.MOV.U32 R186, RZ, RZ, R79 ;  /* 0x000000ffffba7224 */ /* 0x000fc600078e004f */
[----:B------:R-:W2:Y:S04]  /*45070*/  LDL.LU.64 R78, [R1+0x1148] ;  /* 0x00114800014e7983 */ /* 0x000ea80000300a00 */
[----:B------:R-:W-:Y:S04]  /*45080*/  STL [R1+0x64c4], R186 ;  /* 0x0064c4ba01007387 */ /* 0x000fe80000100800 */
[----:B------:R-:W-:Y:S04]  /*45090*/  STL [R1+0x64c0], R183 ;  /* 0x0064c0b701007387 */ /* 0x000fe80000100800 */
[----:B------:R-:W-:Y:S04]  /*450a0*/  STL [R1+0x64bc], R182 ;  /* 0x0064bcb601007387 */ /* 0x000fe80000100800 */
[----:B------:R1:W-:Y:S01]  /*450b0*/  STL [R1+0x64b8], R179 ;  /* 0x0064b8b301007387 */ /* 0x0003e20000100800 */
        /* <DEDUP_REMOVED lines=58> */
[----:B-1----:R-:W-:-:S02]  /*45460*/  IMAD.MOV.U32 R179, RZ, RZ, R76 ;  /* 0x000000ffffb37224 */ /* 0x002fc400078e004c */
        /* <DEDUP_REMOVED lines=38> */
[----:B------:R-:W2:Y:S01]  /*456d0*/  LDL.LU.64 R78, [R1+0x10b8] ;  /* 0x0010b800014e7983 */ /* 0x000ea20000300a00 */
[C---:B------:R-:W-:Y:S03]  /*456e0*/  HMMA.1688.F32.TF32 R88, R68.reuse, R28, R88 ;  /* 0x0000001c4458723c */ /* 0x040fe60000081058 */
[----:B------:R-:W-:Y:S04]  /*456f0*/  STL [R1+0x6554], R226 ;  /* 0x006554e201007387 */ /* 0x000fe80000100800 */
[----:B------:R-:W-:Y:S04]  /*45700*/  STL [R1+0x6550], R223 ;  /* 0x006550df01007387 */ /* 0x000fe80000100800 */
[----:B------:R-:W-:Y:S04]  /*45710*/  STL [R1+0x654c], R222 ;  /* 0x00654cde01007387 */ /* 0x000fe80000100800 */
[----:B------:R1:W-:Y:S01]  /*45720*/  STL [R1+0x6548], R219 ;  /* 0x006548db01007387 */ /* 0x0003e20000100800 */
[----:B------:R-:W-:Y:S08]  /*45730*/  HMMA.1688.F32.TF32 R92, R68, R36, R92 ;  /* 0x00000024445c723c */ /* 0x000ff0000008105c */
[----:B------:R-:W-:-:S02]  /*45740*/  IMAD.MOV.U32 R46, RZ, RZ, R88 ;  /* 0x000000ffff2e7224 */ /* 0x000fc400078e0058 */
[----:B------:R-:W-:Y:S02]  /*45750*/  IMAD.MOV.U32 R58, RZ, RZ, R89 ;  /* 0x000000ffff3a7224 */ /* 0x000fe400078e0059 */
[----:B------:R-:W-:Y:S01]  /*45760*/  IMAD.MOV.U32 R59, RZ, RZ, R90 ;  /* 0x000000ffff3b7224 */ /* 0x000fe200078e005a */
[----:B------:R-:W2:Y:S01]  /*45770*/  LDL.LU.64 R88, [R1+0x10a0] ;  /* 0x0010a00001587983 */ /* 0x000ea20000300a00 */
[----:B------:R-:W-:-:S03]  /*45780*/  IMAD.MOV.U32 R54, RZ, RZ, R91 ;  /* 0x000000ffff367224 */ /* 0x000fc600078e005b */
[----:B------:R-:W2:Y:S07]  /*45790*/  LDL.LU.64 R90, [R1+0x10a8] ;  /* 0x0010a800015a7983 */ /* 0x000eae0000300a00 */
[----:B------:R-:W-:Y:S02]  /*457a0*/  IMAD.MOV.U32 R38, RZ, RZ, R92 ;  /* 0x000000ffff267224 */ /* 0x000fe400078e005c */
[----:B------:R-:W-:Y:S02]  /*457b0*/  IMAD.MOV.U32 R39, RZ, RZ, R93 ;  /* 0x000000ffff277224 */ /* 0x000fe400078e005d */
[----:B------:R-:W-:-:S02]  /*457c0*/  IMAD.MOV.U32 R42, RZ, RZ, R94 ;  /* 0x000000ffff2a7224 */ /* 0x000fc400078e005e */
[----:B------:R-:W-:Y:S01]  /*457d0*/  IMAD.MOV.U32 R43, RZ, RZ, R95 ;  /* 0x000000ffff2b7224 */ /* 0x000fe200078e005f */
[C---:B---3--:R-:W-:Y:S06]  /*457e0*/  HMMA.1688.F32.TF32 R84, R68.reuse, R200, R84 ;  /* 0x000000c84454723c */ /* 0x048fec0000081054 */
[----:B----4-:R-:W-:-:S15]  /*457f0*/  HMMA.1688.F32.TF32 R80, R68, R196, R80 ;  /* 0x000000c44450723c */ /* 0x010fde0000081050 */
[----:B------:R-:W-:-:S03]  /*45800*/  NOP ;  /* 0x0000000000007918 */ /* 0x000fc60000000000 */
[----:B------:R-:W-:Y:S02]  /*45810*/  IMAD.MOV.U32 R174, RZ, RZ, R87 ;  /* 0x000000ffffae7224 */ /* 0x000fe400078e0057 */
[----:B------:R-:W-:Y:S02]  /*45820*/  IMAD.MOV.U32 R175, RZ, RZ, R86 ;  /* 0x000000ffffaf7224 */ /* 0x000fe400078e0056 */
[----:B------:R-:W-:Y:S02]  /*45830*/  IMAD.MOV.U32 R178, RZ, RZ, R85 ;  /* 0x000000ffffb27224 */ /* 0x000fe400078e0055 */
[----:B------:R-:W-:Y:S01]  /*45840*/  IMAD.MOV.U32 R187, RZ, RZ, R84 ;  /* 0x000000ffffbb7224 */ /* 0x000fe200078e0054 */
[----:B------:R-:W-:Y:S04]  /*45850*/  STL [R1+0x6564], R174 ;  /* 0x006564ae01007387 */ /* 0x000fe80000100800 */
[----:B------:R-:W-:Y:S04]  /*45860*/  STL [R1+0x6560], R175 ;  /* 0x006560af01007387 */ /* 0x000fe80000100800 */
[----:B------:R-:W-:Y:S04]  /*45870*/  STL [R1+0x655c], R178 ;  /* 0x00655cb201007387 */ /* 0x000fe80000100800 */
[----:B------:R3:W-:Y:S01]  /*45880*/  STL [R1+0x6558], R187 ;  /* 0x006558bb01007387 */ /* 0x0007e20000100800 */
[----:B------:R-:W-:-:S02]  /*45890*/  IMAD.MOV.U32 R195, RZ, RZ, R80 ;  /* 0x000000ffffc37224 */ /* 0x000fc400078e0050 */
[----:B------:R-:W-:Y:S02]  /*458a0*/  IMAD.MOV.U32 R170, RZ, RZ, R81 ;  /* 0x000000ffffaa7224 */ /* 0x000fe400078e0051 */
[----:B------:R-:W-:Y:S01]  /*458b0*/  IMAD.MOV.U32 R167, RZ, RZ, R82 ;  /* 0x000000ffffa77224 */ /* 0x000fe200078e0052 */
[----:B------:R-:W4:Y:S01]  /*458c0*/  LDL.LU.64 R80, [R1+0x1090] ;  /* 0x0010900001507983 */ /* 0x000f220000300a00 */
[----:B------:R-:W-:-:S03]  /*458d0*/  IMAD.MOV.U32 R166, RZ, RZ, R83 ;  /* 0x000000ffffa67224 */ /* 0x000fc600078e0053 */
[----:B------:R-:W4:Y:S04]  /*458e0*/  LDL.LU.64 R82, [R1+0x1098] ;  /* 0x0010980001527983 */ /* 0x000f280000300a00 */
[----:B------:R-:W3:Y:S04]  /*458f0*/  LDL.LU.64 R92, [R1+0x1080] ;  /* 0x00108000015c7983 */ /* 0x000ee80000300a00 */
[----:B------:R-:W3:Y:S01]  /*45900*/  LDL.LU.64 R94, [R1+0x1088] ;  /* 0x00108800015e7983 */ /* 0x000ee20000300a00 */
[----:B--2---:R-:W-:Y:S03]  /*45910*/  HMMA.1688.F32.TF32 R76, R68, R192, R76 ;  /* 0x000000c0444c723c */ /* 0x004fe6000008104c */
[----:B------:R-:W-:Y:S04]  /*45920*/  STL [R1+0x6574], R166 ;  /* 0x006574a601007387 */ /* 0x000fe80000100800 */
[----:B------:R-:W-:Y:S04]  /*45930*/  STL [R1+0x6570], R167 ;  /* 0x006570a701007387 */ /* 0x000fe80000100800 */
[----:B------:R-:W-:Y:S04]  /*45940*/  STL [R1+0x656c], R170 ;  /* 0x00656caa01007387 */ /* 0x000fe80000100800 */
[----:B------:R2:W-:Y:S04]  /*45950*/  STL [R1+0x6568], R195 ;  /* 0x006568c301007387 */ /* 0x0005e80000100800 */
[----:B------:R-:W2:Y:S04]  /*45960*/  LDL.LU.64 R84, [R1+0x1070] ;  /* 0x0010700001547983 */ /* 0x000ea80000300a00 */
[----:B------:R-:W2:Y:S01]  /*45970*/  LDL.LU.64 R86, [R1+0x1078] ;  /* 0x0010780001567983 */ /* 0x000ea20000300a00 */
[----:B------:R-:W-:-:S02]  /*45980*/  IMAD.MOV.U32 R211, RZ, RZ, R76 ;  /* 0x000000ffffd37224 */ /* 0x000fc400078e004c */
[----:B------:R-:W-:Y:S02]  /*45990*/  IMAD.MOV.U32 R190, RZ, RZ, R77 ;  /* 0x000000ffffbe7224 */ /* 0x000fe400078e004d */
[----:B------:R-:W-:Y:S01]  /*459a0*/  IMAD.MOV.U32 R191, RZ, RZ, R78 ;  /* 0x000000ffffbf7224 */ /* 0x000fe200078e004e */
[----:B------:R-:W2:Y:S01]  /*459b0*/  LDL.LU.64 R76, [R1+0x1060] ;  /* 0x00106000014c7983 */ /* 0x000ea20000300a00 */
[----:B------:R-:W-:-:S03]  /*459c0*/  IMAD.MOV.U32 R194, RZ, RZ, R79 ;  /* 0x000000ffffc27224 */ /* 0x000fc600078e004f */
[----:B------:R-:W2:Y:S01]  /*459d0*/  LDL.LU.64 R78, [R1+0x1068] ;  /* 0x00106800014e7983 */ /* 0x000ea20000300a00 */
[----:B------:R-:W-:Y:S03]  /*459e0*/  HMMA.1688.F32.TF32 R88, R68, R188, R88 ;  /* 0x000000bc4458723c */ /* 0x000fe60000081058 */
        /* <DEDUP_REMOVED lines=10> */
[----:B------:R2:W-:Y:S01]  /*45a90*/  STL [R1+0x6588], R227 ;  /* 0x006588e301007387 */ /* 0x0005e20000100800 */
[C---:B----4-:R-:W-:Y:S06]  /*45aa0*/  HMMA.1688.F32.TF32 R80, R68.reuse, R184, R80 ;  /* 0x000000b84450723c */ /* 0x050fec0000081050 */
[----:B---3--:R-:W-:-:S15]  /*45ab0*/  HMMA.1688.F32.TF32 R92, R68, R180, R92 ;  /* 0x000000b4445c723c */ /* 0x008fde000008105c */
[----:B------:R-:W-:-:S03]  /*45ac0*/  NOP ;  /* 0x0000000000007918 */ /* 0x000fc60000000000 */
[----:B-1----:R-:W-:Y:S02]  /*45ad0*/  IMAD.MOV.U32 R179, RZ, RZ, R80 ;  /* 0x000000ffffb37224 */ /* 0x002fe400078e0050 */
[----:B------:R-:W-:Y:S02]  /*45ae0*/  IMAD.MOV.U32 R218, RZ, RZ, R81 ;  /* 0x000000ffffda7224 */ /* 0x000fe400078e0051 */
[----:B------:R-:W-:Y:S01]  /*45af0*/  IMAD.MOV.U32 R215, RZ, RZ, R82 ;  /* 0x000000ffffd77224 */ /* 0x000fe200078e0052 */
[----:B------:R-:W3:Y:S01]  /*45b00*/  LDL.LU.64 R80, [R1+0xd00] ;  /* 0x000d000001507983 */ /* 0x000ee20000300a00 */
[----:B------:R-:W-:-:S03]  /*45b10*/  IMAD.MOV.U32 R214, RZ, RZ, R83 ;  /* 0x000000ffffd67224 */ /* 0x000fc600078e0053 */
[----:B------:R-:W3:Y:S01]  /*45b20*/  LDL.LU.64 R82, [R1+0xd08] ;  /* 0x000d080001527983 */ /* 0x000ee20000300a00 */
[----:B------:R-:W-:Y:S02]  /*45b30*/  IMAD.MOV.U32 R203, RZ, RZ, R92 ;  /* 0x000000ffffcb7224 */ /* 0x000fe400078e005c */
[----:B------:R-:W-:Y:S02]  /*45b40*/  IMAD.MOV.U32 R198, RZ, RZ, R93 ;  /* 0x000000ffffc67224 */ /* 0x000fe400078e005d */
[----:B------:R-:W-:Y:S01]  /*45b50*/  IMAD.MOV.U32 R199, RZ, RZ, R94 ;  /* 0x000000ffffc77224 */ /* 0x000fe200078e005e */
[----:B------:R-:W4:Y:S01]  /*45b60*/  LDL.LU.64 R92, [R1+0xcf0] ;  /* 0x000cf000015c7983 */ /* 0x000f220000300a00 */
[----:B------:R-:W-:-:S03]  /*45b70*/  IMAD.MOV.U32 R202, RZ, RZ, R95 ;  /* 0x000000ffffca7224 */ /* 0x000fc600078e005f */
[----:B------:R-:W4:Y:S01]  /*45b80*/  LDL.LU.64 R94, [R1+0xcf8] ;  /* 0x000cf800015e7983 */ /* 0x000f220000300a00 */
[C---:B--2---:R-:W-:Y:S06]  /*45b90*/  HMMA.1688.F32.TF32 R84, R68.reuse, R176, R84 ;  /* 0x000000b04454723c */ /* 0x044fec0000081054 */
[----:B------:R-:W-:-:S15]  /*45ba0*/  HMMA.1688.F32.TF32 R76, R68, R172, R76 ;  /* 0x000000ac444c723c */ /* 0x000fde000008104c */
[----:B------:R-:W-:-:S03]  /*45bb0*/  NOP ;  /* 0x0000000000007918 */ /* 0x000fc60000000000 */
[----:B------:R-:W-:Y:S02]  /*45bc0*/  IMAD.MOV.U32 R171, RZ, RZ, R84 ;  /* 0x000000ffffab7224 */ /* 0x000fe400078e0054 */
[----:B------:R-:W-:Y:S02]  /*45bd0*/  IMAD.MOV.U32 R182, RZ, RZ, R85 ;  /* 0x000000ffffb67224 */ /* 0x000fe400078e0055 */
[----:B------:R-:W-:Y:S01]  /*45be0*/  IMAD.MOV.U32 R183, RZ, RZ, R86 ;  /* 0x000000ffffb77224 */ /* 0x000fe200078e0056 */
[----:B------:R-:W2:Y:S01]  /*45bf0*/  LDL.LU.64 R84, [R1+0xce0] ;  /* 0x000ce00001547983 */ /* 0x000ea20000300a00 */
[----:B------:R-:W-:Y:S02]  /*45c00*/  IMAD.MOV.U32 R186, RZ, RZ, R87 ;  /* 0x000000ffffba7224 */ /* 0x000fe400078e0057 */
[----:B------:R-:W-:Y:S01]  /*45c10*/  IMAD.MOV.U32 R15, RZ, RZ, R76 ;  /* 0x000000ffff0f7224 */ /* 0x000fe200078e004c */
[----:B------:R-:W2:Y:S01]  /*45c20*/  LDL.LU.64 R86, [R1+0xce8] ;  /* 0x000ce80001567983 */ /* 0x000ea20000300a00 */
[----:B------:R-:W-:-:S02]  /*45c30*/  IMAD.MOV.U32 R10, RZ, RZ, R77 ;  /* 0x000000ffff0a7224 */ /* 0x000fc400078e004d */
[----:B------:R-:W-:Y:S01]  /*45c40*/  IMAD.MOV.U32 R18, RZ, RZ, R78 ;  /* 0x000000ffff127224 */ /* 0x000fe200078e004e */
[----:B------:R-:W2:Y:S01]  /*45c50*/  LDL.LU.64 R76, [R1+0xcd0] ;  /* 0x000cd000014c7983 */ /* 0x000ea20000300a00 */
[----:B------:R-:W-:-:S03]  /*45c60*/  IMAD.MOV.U32 R26, RZ, RZ, R79 ;  /* 0x000000ffff1a7224 */ /* 0x000fc600078e004f */
[----:B------:R-:W2:Y:S01]  /*45c70*/  LDL.LU.64 R78, [R1+0xcd8] ;  /* 0x000cd800014e7983 */ /* 0x000ea20000300a00 */
[----:B------:R-:W-:-:S15]  /*45c80*/  HMMA.1688.F32.TF32 R88, R68, R168, R88 ;  /* 0x000000a84458723c */ /* 0x000fde0000081058 */
[----:B------:R-:W-:-:S09]  /*45c90*/  NOP ;  /* 0x0000000000007918 */ /* 0x000fd20000000000 */
[----:B------:R-:W-:Y:S02]  /*45ca0*/  IMAD.MOV.U32 R219, RZ, RZ, R88 ;  /* 0x000000ffffdb7224 */ /* 0x000fe400078e0058 */
[----:B------:R-:W-:Y:S02]  /*45cb0*/  IMAD.MOV.U32 R206, RZ, RZ, R89 ;  /* 0x000000ffffce7224 */ /* 0x000fe400078e0059 */
[----:B------:R-:W-:Y:S01]  /*45cc0*/  IMAD.MOV.U32 R207, RZ, RZ, R90 ;  /* 0x000000ffffcf7224 */ /* 0x000fe200078e005a */
[----:B------:R-:W2:Y:S01]  /*45cd0*/  LDL.LU.64 R88, [R1+0xcc0] ;  /* 0x000cc00001587983 */ /* 0x000ea20000300a00 */
[----:B------:R-:W-:-:S03]  /*45ce0*/  IMAD.MOV.U32 R210, RZ, RZ, R91 ;  /* 0x000000ffffd27224 */ /* 0x000fc600078e005b */
[----:B------:R-:W2:Y:S01]  /*45cf0*/  LDL.LU.64 R90, [R1+0xcc8] ;  /* 0x000cc800015a7983 */ /* 0x000ea20000300a00 */
[----:B---3--:R-:W-:Y:S03]  /*45d00*/  HMMA.1688.F32.TF32 R68, R68, R164, R80 ;  /* 0x000000a44444723c */ /* 0x008fe60000081050 */
[----:B------:R-:W3:Y:S04]  /*45d10*/  LDL.LU.64 R80, [R1+0xcb0] ;  /* 0x000cb00001507983 */ /* 0x000ee80000300a00 */
[----:B------:R-:W3:-:S15]  /*45d20*/  LDL.LU.64 R82, [R1+0xcb8] ;  /* 0x000cb80001527983 */ /* 0x000ede0000300a00 */
[----:B------:R-:W-:-:S02]  /*45d30*/  NOP ;  /* 0x0000000000007918 */ /* 0x000fc40000000000 */
[----:B------:R-:W-:Y:S02]  /*45d40*/  IMAD.MOV.U32 R187, RZ, RZ, R68 ;  /* 0x000000ffffbb7224 */ /* 0x000fe400078e0044 */
[----:B------:R-:W-:Y:S02]  /*45d50*/  IMAD.MOV.U32 R226, RZ, RZ, R69 ;  /* 0x000000ffffe27224 */ /* 0x000fe400078e0045 */
[----:B------:R-:W-:Y:S02]  /*45d60*/  IMAD.MOV.U32 R223, RZ, RZ, R70 ;  /* 0x000000ffffdf7224 */ /* 0x000fe400078e0046 */
[----:B------:R-:W-:Y:S02]  /*45d70*/  IMAD.MOV.U32 R222, RZ, RZ, R71 ;  /* 0x000000ffffde7224 */ /* 0x000fe400078e0047 */
[----:B----4-:R-:W-:-:S15]  /*45d80*/  HMMA.1688.F32.TF32 R68, R72, R64, R92 ;  /* 0x000000404844723c */ /* 0x010fde000008105c */
[----:B------:R-:W-:-:S09]  /*45d90*/  NOP ;  /* 0x0000000000007918 */ /* 0x000fd20000000000 */
[----:B------:R-:W-:Y:S02]  /*45da0*/  IMAD.MOV.U32 R195, RZ, RZ, R68 ;  /* 0x000000ffffc37224 */ /* 0x000fe400078e0044 */
[----:B------:R-:W-:Y:S02]  /*45db0*/  IMAD.MOV.U32 R174, RZ, RZ, R69 ;  /* 0x000000ffffae7224 */ /* 0x000fe400078e0045 */
[----:B------:R-:W-:Y:S01]  /*45dc0*/  IMAD.MOV.U32 R175, RZ, RZ, R70 ;  /* 0x000000ffffaf7224 */ /* 0x000fe200078e0046 */
[----:B------:R-:W4:Y:S01]  /*45dd0*/  LDL.LU.64 R68, [R1+0xca0] ;  /* 0x000ca00001447983 */ /* 0x000f220000300a00 */
[----:B------:R-:W-:-:S03]  /*45de0*/  IMAD.MOV.U32 R178, RZ, RZ, R71 ;  /* 0x000000ffffb27224 */ /* 0x000fc600078e0047 */
[----:B------:R-:W4:Y:S01]  /*45df0*/  LDL.LU.64 R70, [R1+0xca8] ;  /* 0x000ca80001467983 */ /* 0x000f220000300a00 */
[----:B--2---:R-:W-:-:S15]  /*45e00*/  HMMA.1688.F32.TF32 R76, R72, R56, R76 ;  /* 0x00000038484c723c */ /* 0x004fde000008104c */
[----:B------:R-:W-:-:S09]  /*45e10*/  NOP ;  /* 0x0000000000007918 */ /* 0x000fd20000000000 */
[----:B------:R-:W-:Y:S02]  /*45e20*/  IMAD.MOV.U32 R211, RZ, RZ, R76 ;  /* 0x000000ffffd37224 */ /* 0x000fe400078e004c */
[----:B------:R-:W-:Y:S02]  /*45e30*/  IMAD.MOV.U32 R166, RZ, RZ, R77 ;  /* 0x000000ffffa67224 */ /* 0x000fe400078e004d */
        /* <DEDUP_REMOVED lines=11> */
[----:B------:R-:W2:Y:S04]  /*45ef0*/  LDL.LU.64 R86, [R1+0xc88] ;  /* 0x000c880001567983 */ /* 0x000ea80000300a00 */
[----:B------:R-:W2:Y:S04]  /*45f00*/  LDL.LU.64 R104, [R1+0xc70] ;  /* 0x000c700001687983 */ /* 0x000ea80000300a00 */
[----:B------:R-:W2:Y:S01]  /*45f10*/  LDL.LU.64 R106, [R1+0xc78] ;  /* 0x000c7800016a7983 */ /* 0x000ea20000300a00 */
[----:B------:R-:W-:-:S15]  /*45f20*/  HMMA.1688.F32.TF32 R88, R72, R52, R88 ;  /* 0x000000344858723c */ /* 0x000fde0000081058 */
[----:B------:R-:W-:-:S09]  /*45f30*/  NOP ;  /* 0x0000000000007918 */ /* 0x000fd20000000000 */
[----:B------:R-:W-:Y:S02]  /*45f40*/  IMAD.MOV.U32 R11, RZ, RZ, R88 ;  /* 0x000000ffff0b7224 */ /* 0x000fe400078e0058 */
[----:B------:R-:W-:Y:S02]  /*45f50*/  IMAD.MOV.U32 R7, RZ, RZ, R89 ;  /* 0x000000ffff077224 */ /* 0x000fe400078e0059 */
[----:B------:R-:W-:Y:S02]  /*45f60*/  IMAD.MOV.U32 R6, RZ, RZ, R90 ;  /* 0x000000ffff067224 */ /* 0x000fe400078e005a */
[----:B------:R-:W-:Y:S01]  /*45f70*/  IMAD.MOV.U32 R5, RZ, RZ, R91 ;  /* 0x000000ffff057224 */ /* 0x000fe200078e005b */
[----:B---3--:R-:W-:-:S15]  /*45f80*/  HMMA.1688.F32.TF32 R80, R72, R48, R80 ;  /* 0x000000304850723c */ /* 0x008fde0000081050 */
[----:B------:R-:W-:-:S09]  /*45f90*/  NOP ;  /* 0x0000000000007918 */ /* 0x000fd20000000000 */
[----:B------:R-:W-:Y:S02]  /*45fa0*/  IMAD.MOV.U32 R227, RZ, RZ, R80 ;  /* 0x000000ffffe37224 */ /* 0x000fe400078e0050 */
[----:B------:R-:W-:Y:S02]  /*45fb0*/  IMAD.MOV.U32 R194, RZ, RZ, R81 ;  /* 0x000000ffffc27224 */ /* 0x000fe400078e0051 */
[----:B------:R-:W-:Y:S02]  /*45fc0*/  IMAD.MOV.U32 R191, RZ, RZ, R82 ;  /* 0x000000ffffbf7224 */ /* 0x000fe400078e0052 */
[----:B------:R-:W-:Y:S02]  /*45fd0*/  IMAD.MOV.U32 R190, RZ, RZ, R83 ;  /* 0x000000ffffbe7224 */ /* 0x000fe400078e0053 */
[----:B----4-:R-:W-:Y:S01]  /*45fe0*/  HMMA.1688.F32.TF32 R80, R72, R44, R68 ;  /* 0x0000002c4850723c */ /* 0x010fe20000081044 */
[----:B------:R-:W3:Y:S04]  /*45ff0*/  LDL.LU.64 R68, [R1+0xc60] ;  /* 0x000c600001447983 */ /* 0x000ee80000300a00 */
[----:B------:R-:W3:-:S15]  /*46000*/  LDL.LU.64 R70, [R1+0xc68] ;  /* 0x000c680001467983 */ /* 0x000ede0000300a00 */
[----:B------:R-:W-:-:S03]  /*46010*/  NOP ;  /* 0x0000000000007918 */ /* 0x000fc60000000000 */
[----:B------:R1:W-:Y:S04]  /*46020*/  STL.64 [R1+0x1c20], R80 ;  /* 0x001c205001007387 */ /* 0x0003e80000100a00 */
[----:B------:R4:W-:Y:S04]  /*46030*/  STL.64 [R1+0x1c28], R82 ;  /* 0x001c285201007387 */ /* 0x0009e80000100a00 */
        /* <DEDUP_REMOVED lines=8> */
[----:B-1----:R-:W3:Y:S04]  /*460c0*/  LDL.LU.64 R80, [R1+0x1000] ;  /* 0x0010000001507983 */ /* 0x002ee80000300a00 */
[----:B----4-:R-:W4:Y:S01]  /*460d0*/  LDL.LU.64 R82, [R1+0x1008] ;  /* 0x0010080001527983 */ /* 0x010f220000300a00 */
[----:B--2---:R-:W-:Y:S03]  /*460e0*/  HMMA.1688.F32.TF32 R108, R72, R40, R76 ;  /* 0x00000028486c723c */ /* 0x004fe6000008104c */
[----:B------:R-:W2:Y:S04]  /*460f0*/  LDL.LU.64 R76, [R1+0xff0] ;  /* 0x000ff000014c7983 */ /* 0x000ea80000300a00 */
[----:B------:R-:W2:-:S15]  /*46100*/  LDL.LU.64 R78, [R1+0xff8] ;  /* 0x000ff800014e7983 */ /* 0x000e9e0000300a00 */
[----:B------:R-:W-:-:S01]  /*46110*/  NOP ;  /* 0x0000000000007918 */ /* 0x000fc20000000000 */
[----:B------:R-:W-:Y:S04]  /*46120*/  STL.64 [R1+0x1c10], R108 ;  /* 0x001c106c01007387 */ /* 0x000fe80000100a00 */
[----:B------:R1:W-:Y:S02]  /*46130*/  STL.64 [R1+0x1c18], R110 ;  /* 0x001c186e01007387 */ /* 0x0003e40000100a00 */
[----:B-1----:R-:W-:Y:S02]  /*46140*/  HMMA.1688.F32.TF32 R108, R72, R36, R84 ;  /* 0x00000024486c723c */ /* 0x002fe40000081054 */
[----:B------:R-:W2:Y:S04]  /*46150*/  LDL.LU.64 R84, [R1+0xfe0] ;  /* 0x000fe00001547983 */ /* 0x000ea80000300a00 */
[----:B------:R-:W2:-:S15]  /*46160*/  LDL.LU.64 R86, [R1+0xfe8] ;  /* 0x000fe80001567983 */ /* 0x000e9e0000300a00 */
[----:B------:R-:W-:-:S02]  /*46170*/  NOP ;  /* 0x0000000000007918 */ /* 0x000fc40000000000 */
[----:B------:R-:W-:Y:S04]  /*46180*/  STL.64 [R1+0x1c00], R108 ;  /* 0x001c006c01007387 */ /* 0x000fe80000100a00 */
[----:B------:R1:W-:Y:S02]  /*46190*/  STL.64 [R1+0x1c08], R110 ;  /* 0x001c086e01007387 */ /* 0x0003e40000100a00 */
[----:B-1----:R-:W-:-:S15]  /*461a0*/  HMMA.1688.F32.TF32 R108, R72, R32, R104 ;  /* 0x00000020486c723c */ /* 0x002fde0000081068 */
[----:B------:R-:W-:-:S08]  /*461b0*/  NOP ;  /* 0x0000000000007918 */ /* 0x000fd00000000000 */
[----:B------:R-:W-:Y:S04]  /*461c0*/  STL.64 [R1+0x1bf0], R108 ;  /* 0x001bf06c01007387 */ /* 0x000fe80000100a00 */
[----:B------:R-:W-:Y:S01]  /*461d0*/  STL.64 [R1+0x1bf8], R110 ;  /* 0x001bf86e01007387 */ /* 0x000fe20000100a00 */
[C---:B---3--:R-:W-:Y:S03]  /*461e0*/  HMMA.1688.F32.TF32 R104, R72.reuse, R28, R68 ;  /* 0x0000001c4868723c */ /* 0x048fe60000081044 */
[----:B------:R-:W-:Y:S04]  /*461f0*/  LDS R68, [R2+UR7+0x100] ;  /* 0x0001000702447984 */ /* 0x000fe80008000800 */
[----:B------:R-:W-:Y:S04]  /*46200*/  LDS R70, [R2+UR7+0x2100] ;  /* 0x0021000702467984 */ /* 0x000fe80008000800 */
[----:B------:R-:W-:Y:S04]  /*46210*/  LDS R69, [R4+UR7+0x100] ;  /* 0x0001000704457984 */ /* 0x000fe80008000800 */
[----:B------:R-:W1:Y:S08]  /*46220*/  LDS R71, [R4+UR7+0x2100] ;  /* 0x0021000704477984 */ /* 0x000e700008000800 */
[----:B------:R-:W-:Y:S04]  /*46230*/  STL.64 [R1+0x1be0], R104 ;  /* 0x001be06801007387 */ /* 0x000fe80000100a00 */
[----:B------:R3:W-:Y:S02]  /*46240*/  STL.64 [R1+0x1be8], R106 ;  /* 0x001be86a01007387 */ /* 0x0007e40000100a00 */
[C---:B---3--:R-:W-:Y:S06]  /*46250*/  HMMA.1688.F32.TF32 R104, R72.reuse, R24, R100 ;  /* 0x000000184868723c */ /* 0x048fec0000081064 */
[C---:B------:R-:W-:Y:S06]  /*46260*/  HMMA.1688.F32.TF32 R100, R72.reuse, R20, R96 ;  /* 0x000000144864723c */ /* 0x040fec0000081060 */
[C---:B------:R-:W-:Y:S06]  /*46270*/  HMMA.1688.F32.TF32 R96, R72.reuse, R16, R92 ;  /* 0x000000104860723c */ /* 0x040fec000008105c */
[C---:B------:R-:W-:Y:S05]  /*46280*/  HMMA.1688.F32.TF32 R92, R72.reuse, R8, R88 ;  /* 0x00000008485c723c */ /* 0x040fea0000081058 */
[----:B------:R-:W-:Y:S04]  /*46290*/  STL.64 [R1+0x1bd0], R104 ;  /* 0x001bd06801007387 */ /* 0x000fe80000100a00 */
[----:B------:R-:W-:Y:S01]  /*462a0*/  STL.64 [R1+0x1bd8], R106 ;  /* 0x001bd86a01007387 */ /* 0x000fe20000100a00 */
[C---:B----4-:R-:W-:Y:S03]  /*462b0*/  HMMA.1688.F32.TF32 R88, R72.reuse, R12, R80 ;  /* 0x0000000c4858723c */ /* 0x050fe60000081050 */
[----:B------:R-:W-:Y:S04]  /*462c0*/  STL.64 [R1+0x1bc0], R100 ;  /* 0x001bc06401007387 */ /* 0x000fe80000100a00 */
[----:B------:R-:W-:Y:S04]  /*462d0*/  STL.64 [R1+0x1bc8], R102 ;  /* 0x001bc86601007387 */ /* 0x000fe80000100a00 */
[----:B------:R-:W-:Y:S04]  /*462e0*/  STL.64 [R1+0x1bb0], R96 ;  /* 0x001bb06001007387 */ /* 0x000fe80000100a00 */
[----:B------:R-:W-:Y:S04]  /*462f0*/  STL.64 [R1+0x1bb8], R98 ;  /* 0x001bb86201007387 */ /* 0x000fe80000100a00 */
[----:B------:R-:W3:Y:S04]  /*46300*/  LDL.LU.64 R80, [R1+0xfd0] ;  /* 0x000fd00001507983 */ /* 0x000ee80000300a00 */
[----:B------:R-:W-:Y:S04]  /*46310*/  STL.64 [R1+0x1b90], R92 ;  /* 0x001b905c01007387 */ /* 0x000fe80000100a00 */
[----:B------:R-:W-:Y:S04]  /*46320*/  STL.64 [R1+0x1b98], R94 ;  /* 0x001b985e01007387 */ /* 0x000fe80000100a00 */
[----:B------:R-:W3:Y:S04]  /*46330*/  LDL.LU.64 R82, [R1+0xfd8] ;  /* 0x000fd80001527983 */ /* 0x000ee80000300a00 */
[----:B------:R-:W-:Y:S04]  /*46340*/  STL.64 [R1+0x1b80], R88 ;  /* 0x001b805801007387 */ /* 0x000fe80000100a00 */
[----:B------:R2:W-:Y:S02]  /*46350*/  STL.64 [R1+0x1b88], R90 ;  /* 0x001b885a01007387 */ /* 0x0005e40000100a00 */
[C---:B--2---:R-:W-:Y:S02]  /*46360*/  HMMA.1688.F32.TF32 R88, R72.reuse, R228, R76 ;  /* 0x000000e44858723c */ /* 0x044fe4000008104c */
[----:B------:R-:W2:Y:S04]  /*46370*/  LDL.LU.64 R76, [R1+0xfc0] ;  /* 0x000fc000014c7983 */ /* 0x000ea80000300a00 */
[----:B------:R-:W2:Y:S01]  /*46380*/  LDL.LU.64 R78, [R1+0xfc8] ;  /* 0x000fc800014e7983 */ /* 0x000ea20000300a00 */
[----:B------:R-:W-:-:S15]  /*46390*/  HMMA.1688.F32.TF32 R84, R72, R224, R84 ;  /* 0x000000e04854723c */ /* 0x000fde0000081054 */
[----:B------:R-:W-:-:S01]  /*463a0*/  NOP ;  /* 0x0000000000007918 */ /* 0x000fc20000000000 */
[----:B------:R4:W-:Y:S04]  /*463b0*/  STL.64 [R1+0x1b60], R88 ;  /* 0x001b605801007387 */ /* 0x0009e80000100a00 */
[----:B------:R1:W-:Y:S04]  /*463c0*/  STL.64 [R1+0x1b68], R90 ;  /* 0x001b685a01007387 */ /* 0x0003e80000100a00 */
[----:B------:R-:W2:Y:S04]  /*463d0*/  LDL.LU.64 R124, [R1+0xfb0] ;  /* 0x000fb000017c7983 */ /* 0x000ea80000300a00 */
[----:B------:R-:W2:Y:S04]  /*463e0*/  LDL.LU.64 R126, [R1+0xfb8] ;  /* 0x000fb800017e7983 */ /* 0x000ea80000300a00 */
[----:B------:R1:W-:Y:S04]  /*463f0*/  STL.64 [R1+0x1b50], R84 ;  /* 0x001b505401007387 */ /* 0x0003e80000100a00 */
        /* <DEDUP_REMOVED lines=17> */
[----:B----4-:R-:W4:Y:S04]  /*46510*/  LDL.LU.64 R88, [R1+0xf20] ;  /* 0x000f200001587983 */ /* 0x010f280000300a00 */
[----:B-1----:R-:W4:Y:S04]  /*46520*/  LDL.LU.64 R90, [R1+0xf28] ;  /* 0x000f2800015a7983 */ /* 0x002f280000300a00 */
[----:B------:R-:W4:Y:S04]  /*46530*/  LDL.LU.64 R84, [R1+0xf10] ;  /* 0x000f100001547983 */ /* 0x000f280000300a00 */
[----:B------:R-:W4:Y:S01]  /*46540*/  LDL.LU.64 R86, [R1+0xf18] ;  /* 0x000f180001567983 */ /* 0x000f220000300a00 */
[----:B---3--:R-:W-:Y:S03]  /*46550*/  HMMA.1688.F32.TF32 R128, R72, R220, R80 ;  /* 0x000000dc4880723c */ /* 0x008fe60000081050 */
[----:B------:R-:W3:Y:S04]  /*46560*/  LDL.LU.64 R80, [R1+0xf00] ;  /* 0x000f000001507983 */ /* 0x000ee80000300a00 */
[----:B------:R-:W3:-:S15]  /*46570*/  LDL.LU.64 R82, [R1+0xf08] ;  /* 0x000f080001527983 */ /* 0x000ede0000300a00 */
[----:B------:R-:W-:-:S01]  /*46580*/  NOP ;  /* 0x0000000000007918 */ /* 0x000fc20000000000 */
[----:B------:R-:W-:Y:S04]  /*46590*/  STL.64 [R1+0x1b40], R128 ;  /* 0x001b408001007387 */ /* 0x000fe80000100a00 */
[----:B------:R2:W-:Y:S02]  /*465a0*/  STL.64 [R1+0x1b48], R130 ;  /* 0x001b488201007387 */ /* 0x0005e40000100a00 */
[C---:B--2---:R-:W-:Y:S02]  /*465b0*/  HMMA.1688.F32.TF32 R128, R72.reuse, R216, R76 ;  /* 0x000000d84880723c */ /* 0x044fe4000008104c */
[----:B------:R-:W2:Y:S04]  /*465c0*/  LDL.LU.64 R76, [R1+0xc50] ;  /* 0x000c5000014c7983 */ /* 0x000ea80000300a00 */
[----:B------:R-:W2:Y:S01]  /*465d0*/  LDL.LU.64 R78, [R1+0xc58] ;  /* 0x000c5800014e7983 */ /* 0x000ea20000300a00 */
[C---:B------:R-:W-:Y:S06]  /*465e0*/  HMMA.1688.F32.TF32 R124, R72.reuse, R212, R124 ;  /* 0x000000d4487c723c */ /* 0x040fec000008107c */
[C---:B------:R-:W-:Y:S06]  /*465f0*/  HMMA.1688.F32.TF32 R120, R72.reuse, R208, R120 ;  /* 0x000000d04878723c */ /* 0x040fec0000081078 */
[C---:B------:R-:W-:Y:S06]  /*46600*/  HMMA.1688.F32.TF32 R116, R72.reuse, R204, R116 ;  /* 0x000000cc4874723c */ /* 0x040fec0000081074 */
[C---:B------:R-:W-:Y:S06]  /*46610*/  HMMA.1688.F32.TF32 R112, R72.reuse, R200, R112 ;  /* 0x000000c84870723c */ /* 0x040fec0000081070 */
[C---:B------:R-:W-:Y:S06]  /*46620*/  HMMA.1688.F32.TF32 R108, R72.reuse, R196, R108 ;  /* 0x000000c4486c723c */ /* 0x040fec000008106c */
[C---:B------:R-:W-:Y:S06]  /*46630*/  HMMA.1688.F32.TF32 R104, R72.reuse, R192, R104 ;  /* 0x000000c04868723c */ /* 0x040fec0000081068 */
[C---:B------:R-:W-:Y:S01]  /*46640*/  HMMA.1688.F32.TF32 R100, R72.reuse, R188, R100 ;  /* 0x000000bc4864723c */ /* 0x040fe20000081064 */
[----:B------:R-:W-:Y:S05]  /*46650*/  STL.64 [R1+0x1b30], R128 ;  /* 0x001b308001007387 */ /* 0x000fea0000100a00 */
[C---:B------:R-:W-:Y:S01]  /*46660*/  HMMA.1688.F32.TF32 R96, R72.reuse, R184, R96 ;  /* 0x000000b84860723c */ /* 0x040fe20000081060 */
[----:B------:R-:W-:Y:S05]  /*46670*/  STL.64 [R1+0x1b38], R130 ;  /* 0x001b388201007387 */ /* 0x000fea0000100a00 */
[C---:B------:R-:W-:Y:S01]  /*46680*/  HMMA.1688.F32.TF32 R92, R72.reuse, R180, R92 ;  /* 0x000000b4485c723c */ /* 0x040fe2000008105c */
[----:B------:R1:W-:Y:S05]  /*46690*/  STL.64 [R1+0x1b20], R124 ;  /* 0x001b207c01007387 */ /* 0x0003ea0000100a00 */
[C---:B----4-:R-:W-:Y:S01]  /*466a0*/  HMMA.1688.F32.TF32 R88, R72.reuse, R176, R88 ;  /* 0x000000b04858723c */ /* 0x050fe20000081058 */
[----:B------:R4:W-:Y:S04]  /*466b0*/  STL.64 [R1+0x1b28], R126 ;  /* 0x001b287e01007387 */ /* 0x0009e80000100a00 */
[----:B------:R4:W-:Y:S01]  /*466c0*/  STL.64 [R1+0x1b10], R120 ;  /* 0x001b107801007387 */ /* 0x0009e20000100a00 */
[C---:B------:R-:W-:Y:S03]  /*466d0*/  HMMA.1688.F32.TF32 R84, R72.reuse, R172, R84 ;  /* 0x000000ac4854723c */ /* 0x040fe60000081054 */
[----:B------:R4:W-:Y:S04]  /*466e0*/  STL.64 [R1+0x1b18], R122 ;  /* 0x001b187a01007387 */ /* 0x0009e80000100a00 */
        /* <DEDUP_REMOVED lines=14> */
[----:B-1----:R-:W2:Y:S04]  /*467d0*/  LDL.LU.64 R124, [R1+0xef0] ;  /* 0x000ef000017c7983 */ /* 0x002ea80000300a00 */
[----:B------:R1:W-:Y:S04]  /*467e0*/  STL.64 [R1+0x1a80], R88 ;  /* 0x001a805801007387 */ /* 0x0003e80000100a00 */
[----:B------:R1:W-:Y:S04]  /*467f0*/  STL.64 [R1+0x1a88], R90 ;  /* 0x001a885a01007387 */ /* 0x0003e80000100a00 */
[----:B----4-:R-:W4:Y:S04]  /*46800*/  LDL.LU.64 R126, [R1+0xef8] ;  /* 0x000ef800017e7983 */ /* 0x010f280000300a00 */
[----:B------:R1:W-:Y:S04]  /*46810*/  STL.64 [R1+0x1a70], R84 ;  /* 0x001a705401007387 */ /* 0x0003e80000100a00 */
[----:B------:R1:W-:Y:S04]  /*46820*/  STL.64 [R1+0x1a78], R86 ;  /* 0x001a785601007387 */ /* 0x0003e80000100a00 */
[----:B------:R-:W4:Y:S04]  /*46830*/  LDL.LU.64 R120, [R1+0xee0] ;  /* 0x000ee00001787983 */ /* 0x000f280000300a00 */
[----:B------:R-:W4:Y:S01]  /*46840*/  LDL.LU.64 R122, [R1+0xee8] ;  /* 0x000ee800017a7983 */ /* 0x000f220000300a00 */
[----:B---3--:R-:W-:-:S15]  /*46850*/  HMMA.1688.F32.TF32 R80, R72, R168, R80 ;  /* 0x000000a84850723c */ /* 0x008fde0000081050 */
[----:B------:R-:W-:-:S08]  /*46860*/  NOP ;  /* 0x0000000000007918 */ /* 0x000fd00000000000 */
[----:B------:R3:W-:Y:S04]  /*46870*/  STL.64 [R1+0x1a60], R80 ;  /* 0x001a605001007387 */ /* 0x0007e80000100a00 */
[----:B------:R3:W-:Y:S04]  /*46880*/  STL.64 [R1+0x1a68], R82 ;  /* 0x001a685201007387 */ /* 0x0007e80000100a00 */
[----:B------:R-:W4:Y:S04]  /*46890*/  LDL.LU.64 R116, [R1+0xed0] ;  /* 0x000ed00001747983 */ /* 0x000f280000300a00 */
[----:B------:R-:W4:Y:S01]  /*468a0*/  LDL.LU.64 R118, [R1+0xed8] ;  /* 0x000ed80001767983 */ /* 0x000f220000300a00 */
[----:B--2---:R-:W-:-:S15]  /*468b0*/  HMMA.1688.F32.TF32 R72, R72, R164, R76 ;  /* 0x000000a44848723c */ /* 0x004fde000008104c */
[----:B------:R-:W-:-:S08]  /*468c0*/  NOP ;  /* 0x0000000000007918 */ /* 0x000fd00000000000 */
[----:B------:R-:W-:Y:S04]  /*468d0*/  STL.64 [R1+0x1a10], R72 ;  /* 0x001a104801007387 */ /* 0x000fe80000100a00 */
        /* <DEDUP_REMOVED lines=13> */
[----:B-1----:R-:W2:Y:S04]  /*469b0*/  LDL.LU.64 R88, [R1+0xe60] ;  /* 0x000e600001587983 */ /* 0x002ea80000300a00 */
[----:B------:R-:W2:Y:S04]  /*469c0*/  LDL.LU.64 R90, [R1+0xe68] ;  /* 0x000e6800015a7983 */ /* 0x000ea80000300a00 */
[----:B------:R-:W2:Y:S04]  /*469d0*/  LDL.LU.64 R84, [R1+0xe50] ;  /* 0x000e500001547983 */ /* 0x000ea80000300a00 */
[----:B------:R-:W2:Y:S04]  /*469e0*/  LDL.LU.64 R86, [R1+0xe58] ;  /* 0x000e580001567983 */ /* 0x000ea80000300a00 */
[----:B---3--:R-:W3:Y:S04]  /*469f0*/  LDL.LU.64 R80, [R1+0xe40] ;  /* 0x000e400001507983 */ /* 0x008ee80000300a00 */
[----:B------:R-:W3:Y:S04]  /*46a00*/  LDL.LU.64 R82, [R1+0xe48] ;  /* 0x000e480001527983 */ /* 0x000ee80000300a00 */
[----:B------:R-:W3:Y:S04]  /*46a10*/  LDL.LU.64 R76, [R1+0xe30] ;  /* 0x000e3000014c7983 */ /* 0x000ee80000300a00 */
[----:B------:R-:W3:Y:S01]  /*46a20*/  LDL.LU.64 R78, [R1+0xe38] ;  /* 0x000e3800014e7983 */ /* 0x000ee20000300a00 */
[C---:B----4-:R-:W-:Y:S06]  /*46a30*/  HMMA.1688.F32.TF32 R124, R68.reuse, R64, R124 ;  /* 0x00000040447c723c */ /* 0x050fec000008107c */
[----:B------:R-:W-:-:S15]  /*46a40*/  HMMA.1688.F32.TF32 R120, R68, R60, R120 ;  /* 0x0000003c4478723c */ /* 0x000fde0000081078 */
[----:B------:R-:W-:-:S02]  /*46a50*/  NOP ;  /* 0x0000000000007918 */ /* 0x000fc40000000000 */
[----:B------:R-:W-:Y:S04]  /*46a60*/  STL.64 [R1+0x1a00], R124 ;  /* 0x001a007c01007387 */ /* 0x000fe80000100a00 */
[----:B------:R-:W-:Y:S04]  /*46a70*/  STL.64 [R1+0x1a08], R126 ;  /* 0x001a087e01007387 */ /* 0x000fe80000100a00 */
[----:B------:R-:W-:Y:S04]  /*46a80*/  STL.64 [R1+0x19f0], R120 ;  /* 0x0019f07801007387 */ /* 0x000fe80000100a00 */
[----:B------:R-:W-:Y:S01]  /*46a90*/  STL.64 [R1+0x19f8], R122 ;  /* 0x0019f87a01007387 */ /* 0x000fe20000100a00 */
[----:B--2---:R-:W-:-:S15]  /*46aa0*/  HMMA.1688.F32.TF32 R72, R68, R56, R116 ;  /* 0x000000384448723c */ /* 0x004fde0000081074 */
[----:B------:R-:W-:-:S08]  /*46ab0*/  NOP ;  /* 0x0000000000007918 */ /* 0x000fd00000000000 */
[----:B------:R-:W-:Y:S04]  /*46ac0*/  STL.64 [R1+0x19e0], R72 ;  /* 0x0019e04801007387 */ /* 0x000fe80000100a00 */
[----:B------:R1:W-:Y:S01]  /*46ad0*/  STL.64 [R1+0x19e8], R74 ;  /* 0x0019e84a01007387 */ /* 0x0003e20000100a00 */
[C---:B------:R-:W-:Y:S06]  /*46ae0*/  HMMA.1688.F32.TF32 R112, R68.reuse, R52, R112 ;  /* 0x000000344470723c */ /* 0x040fec0000081070 */
[C---:B------:R-:W-:Y:S06]  /*46af0*/  HMMA.1688.F32.TF32 R108, R68.reuse, R48, R108 ;  /* 0x00000030446c723c */ /* 0x040fec000008106c */
[C---:B-1----:R-:W-:Y:S11]  /*46b00*/  HMMA.1688.F32.TF32 R72, R68.reuse, R44, R104 ;  /* 0x0000002c4448723c */ /* 0x042ff60000081068 */
[----:B------:R-:W-:Y:S01]  /*46b10*/  STL.64 [R1+0x19d0], R112 ;  /* 0x0019d07001007387 */ /* 0x000fe20000100a00 */
[C---:B------:R-:W-:Y:S03]  /*46b20*/  HMMA.1688.F32.TF32 R100, R68.reuse, R40, R100 ;  /* 0x000000284464723c */ /* 0x040fe60000081064 */
[----:B------:R-:W-:Y:S04]  /*46b30*/  STL.64 [R1+0x19d8], R114 ;  /* 0x0019d87201007387 */ /* 0x000fe80000100a00 */
[----:B------:R-:W-:Y:S01]  /*46b40*/  STL.64 [R1+0x19c0], R108 ;  /* 0x0019c06c01007387 */ /* 0x000fe20000100a00 */
[C---:B------:R-:W-:Y:S03]  /*46b50*/  HMMA.1688.F32.TF32 R96, R68.reuse, R36, R96 ;  /* 0x000000244460723c */ /* 0x040fe60000081060 */
[----:B------:R-:W-:Y:S04]  /*46b60*/  STL.64 [R1+0x19c8], R110 ;  /* 0x0019c86e01007387 */ /* 0x000fe80000100a00 */
[----:B------:R-:W-:Y:S04]  /*46b70*/  STL.64 [R1+0x19b0], R72 ;  /* 0x0019b04801007387 */ /* 0x000fe80000100a00 */
[----:B------:R1:W-:Y:S01]  /*46b80*/  STL.64 [R1+0x19b8], R74 ;  /* 0x0019b84a01007387 */ /* 0x0003e20000100a00 */
[C---:B------:R-:W-:Y:S06]  /*46b90*/  HMMA.1688.F32.TF32 R88, R68.reuse, R28, R88 ;  /* 0x0000001c4458723c */ /* 0x040fec0000081058 */
[C---:B-1----:R-:W-:Y:S01]  /*46ba0*/  HMMA.1688.F32.TF32 R72, R68.reuse, R32, R92 ;  /* 0x000000204448723c */ /* 0x042fe2000008105c */
[----:B------:R-:W-:Y:S04]  /*46bb0*/  STL.64 [R1+0x19a0], R100 ;  /* 0x0019a06401007387 */ /* 0x000fe80000100a00 */
[----:B------:R-:W-:Y:S04]  /*46bc0*/  STL.64 [R1+0x19a8], R102 ;  /* 0x0019a86601007387 */ /* 0x000fe80000100a00 */
[----:B------:R-:W-:Y:S04]  /*46bd0*/  STL.64 [R1+0x1990], R96 ;  /* 0x0019906001007387 */ /* 0x000fe80000100a00 */
[----:B------:R-:W-:Y:S10]  /*46be0*/  STL.64 [R1+0x1998], R98 ;  /* 0x0019986201007387 */ /* 0x000ff40000100a00 */
[----:B------:R1:W-:Y:S04]  /*46bf0*/  STL.64 [R1+0x1980], R72 ;  /* 0x0019804801007387 */ /* 0x0003e80000100a00 */
[----:B------:R2:W-:Y:S04]  /*46c00*/  STL.64 [R1+0x1988], R74 ;  /* 0x0019884a01007387 */ /* 0x0005e80000100a00 */
[----:B-1----:R-:W4:Y:S04]  /*46c10*/  LDL.LU.64 R72, [R1+0xe20] ;  /* 0x000e200001487983 */ /* 0x002f280000300a00 */
[----:B------:R-:W-:Y:S04]  /*46c20*/  STL.64 [R1+0x1970], R88 ;  /* 0x0019705801007387 */ /* 0x000fe80000100a00 */
[----:B------:R-:W-:Y:S04]  /*46c30*/  STL.64 [R1+0x1978], R90 ;  /* 0x0019785a01007387 */ /* 0x000fe80000100a00 */
[----:B--2---:R-:W4:Y:S01]  /*46c40*/  LDL.LU.64 R74, [R1+0xe28] ;  /* 0x000e2800014a7983 */ /* 0x004f220000300a00 */
[----:B------:R-:W-:-:S15]  /*46c50*/  HMMA.1688.F32.TF32 R84, R68, R24, R84 ;  /* 0x000000184454723c */ /* 0x000fde0000081054 */
[----:B------:R-:W-:-:S08]  /*46c60*/  NOP ;  /* 0x0000000000007918 */ /* 0x000fd00000000000 */
[----:B------:R-:W-:Y:S04]  /*46c70*/  STL.64 [R1+0x1960], R84 ;  /* 0x0019605401007387 */ /* 0x000fe80000100a00 */
[----:B------:R3:W-:Y:S02]  /*46c80*/  STL.64 [R1+0x1968], R86 ;  /* 0x0019685601007387 */ /* 0x0007e40000100a00 */
[C---:B---3--:R-:W-:Y:S02]  /*46c90*/  HMMA.1688.F32.TF32 R84, R68.reuse, R20, R80 ;  /* 0x000000144454723c */ /* 0x048fe40000081050 */
        /* <DEDUP_REMOVED lines=27> */
[----:B---3--:R-:W3:Y:S04]  /*46e50*/  LDL.LU.64 R86, [R1+0xd18] ;  /* 0x000d180001567983 */ /* 0x008ee80000300a00 */
[----:B------:R-:W3:Y:S04]  /*46e60*/  LDL.LU.64 R76, [R1+0x2b50] ;  /* 0x002b5000014c7983 */ /* 0x000ee80000300a00 */
[----:B------:R-:W3:Y:S01]  /*46e70*/  LDL.LU.64 R78, [R1+0x2b58] ;  /* 0x002b5800014e7983 */ /* 0x000ee20000300a00 */
[----:B----4-:R-:W-:Y:S03]  /*46e80*/  HMMA.1688.F32.TF32 R124, R68, R8, R72 ;  /* 0x00000008447c723c */ /* 0x010fe60000081048 */
[----:B------:R-:W4:Y:S04]  /*46e90*/  LDL.LU.64 R72, [R1+0x2b40] ;  /* 0x002b400001487983 */ /* 0x000f280000300a00 */
[----:B------:R-:W4:-:S15]  /*46ea0*/  LDL.LU.64 R74, [R1+0x2b48] ;  /* 0x002b4800014a7983 */ /* 0x000f1e0000300a00 */
[----:B------:R-:W-:-:S01]  /*46eb0*/  NOP ;  /* 0x0000000000007918 */ /* 0x000fc20000000000 */
[----:B------:R-:W-:Y:S04]  /*46ec0*/  STL.64 [R1+0x1930], R124 ;  /* 0x0019307c01007387 */ /* 0x000fe80000100a00 */
[----:B------:R2:W-:Y:S02]  /*46ed0*/  STL.64 [R1+0x1938], R126 ;  /* 0x0019387e01007387 */ /* 0x0005e40000100a00 */
[----:B--2---:R-:W-:Y:S02]  /*46ee0*/  HMMA.1688.F32.TF32 R124, R68, R12, R80 ;  /* 0x0000000c447c723c */ /* 0x004fe40000081050 */
[----:B------:R-:W2:Y:S04]  /*46ef0*/  LDL.LU.64 R80, [R1+0x2b30] ;  /* 0x002b300001507983 */ /* 0x000ea80000300a00 */
[----:B------:R-:W2:-:S15]  /*46f00*/  LDL.LU.64 R82, [R1+0x2b38] ;  /* 0x002b380001527983 */ /* 0x000e9e0000300a00 */
[----:B------:R-:W-:-:S02]  /*46f10*/  NOP ;  /* 0x0000000000007918 */ /* 0x000fc40000000000 */
[----:B------:R-:W-:Y:S04]  /*46f20*/  STL.64 [R1+0x1910], R124 ;  /* 0x0019107c01007387 */ /* 0x000fe80000100a00 */
[----:B------:R1:W-:Y:S02]  /*46f30*/  STL.64 [R1+0x1918], R126 ;  /* 0x0019187e01007387 */ /* 0x0003e40000100a00 */
[C---:B-1----:R-:W-:Y:S06]  /*46f40*/  HMMA.1688.F32.TF32 R124, R68.reuse, R228, R120 ;  /* 0x000000e4447c723c */ /* 0x042fec0000081078 */
        /* <DEDUP_REMOVED lines=10> */
[C---:B---3--:R-:W-:Y:S01]  /*46ff0*/  HMMA.1688.F32.TF32 R88, R68.reuse, R192, R84 ;  /* 0x000000c04458723c */ /* 0x048fe20000081054 */
[----:B------:R-:W-:Y:S04]  /*47000*/  STL.64 [R1+0x18d0], R120 ;  /* 0x0018d07801007387 */ /* 0x000fe80000100a00 */
        /* <DEDUP_REMOVED lines=10> */
[----:B------:R-:W-:Y:S01]  /*470b0*/  STL.64 [R1+0x1868], R102 ;  /* 0x0018686601007387 */ /* 0x000fe20000100a00 */
[C---:B------:R-:W-:Y:S03]  /*470c0*/  HMMA.1688.F32.TF32 R84, R68.reuse, R188, R76 ;  /* 0x000000bc4454723c */ /* 0x040fe6000008104c */
        /* <DEDUP_REMOVED lines=10> */
[----:B----4-:R-:W-:Y:S02]  /*47170*/  HMMA.1688.F32.TF32 R84, R68, R184, R72 ;  /* 0x000000b84454723c */ /* 0x010fe40000081048 */
[----:B------:R-:W4:Y:S04]  /*47180*/  LDL.LU.64 R72, [R1+0x2b10] ;  /* 0x002b100001487983 */ /* 0x000f280000300a00 */
[----:B------:R-:W4:-:S15]  /*47190*/  LDL.LU.64 R74, [R1+0x2b18] ;  /* 0x002b1800014a7983 */ /* 0x000f1e0000300a00 */
[----:B------:R-:W-:-:S02]  /*471a0*/  NOP ;  /* 0x0000000000007918 */ /* 0x000fc40000000000 */
[----:B------:R1:W-:Y:S01]  /*471b0*/  STL.64 [R1+0x1810], R84 ;  /* 0x0018105401007387 */ /* 0x0003e20000100a00 */
[----:B--2---:R-:W-:Y:S03]  /*471c0*/  HMMA.1688.F32.TF32 R80, R68, R180, R80 ;  /* 0x000000b44450723c */ /* 0x004fe60000081050 */
[----:B------:R2:W-:Y:S04]  /*471d0*/  STL.64 [R1+0x1818], R86 ;  /* 0x0018185601007387 */ /* 0x0005e80000100a00 */
[----:B------:R-:W4:Y:S04]  /*471e0*/  LDL.LU.64 R112, [R1+0x2b00] ;  /* 0x002b000001707983 */ /* 0x000f280000300a00 */
[----:B------:R-:W4:-:S12]  /*471f0*/  LDL.LU.64 R114, [R1+0x2b08] ;  /* 0x002b080001727983 */ /* 0x000f180000300a00 */
[----:B------:R2:W-:Y:S04]  /*47200*/  STL.64 [R1+0x1800], R80 ;  /* 0x0018005001007387 */ /* 0x0005e80000100a00 */
[----:B------:R2:W-:Y:S04]  /*47210*/  STL.64 [R1+0x1808], R82 ;  /* 0x0018085201007387 */ /* 0x0005e80000100a00 */
[----:B------:R-:W4:Y:S04]  /*47220*/  LDL.LU.64 R108, [R1+0xc40] ;  /* 0x000c4000016c7983 */ /* 0x000f280000300a00 */
        /* <DEDUP_REMOVED lines=11> */
[----:B-1----:R-:W4:Y:S04]  /*472e0*/  LDL.LU.64 R84, [R1+0xbe0] ;  /* 0x000be00001547983 */ /* 0x002f280000300a00 */
[----:B--2---:R-:W2:Y:S04]  /*472f0*/  LDL.LU.64 R86, [R1+0xbe8] ;  /* 0x000be80001567983 */ /* 0x004ea80000300a00 */
[----:B------:R-:W2:Y:S04]  /*47300*/  LDL.LU.64 R80, [R1+0xbd0] ;  /* 0x000bd00001507983 */ /* 0x000ea80000300a00 */
[----:B------:R-:W2:Y:S01]  /*47310*/  LDL.LU.64 R82, [R1+0xbd8] ;  /* 0x000bd80001527983 */ /* 0x000ea20000300a00 */
[----:B---3--:R-:W-:Y:S03]  /*47320*/  HMMA.1688.F32.TF32 R116, R68, R176, R76 ;  /* 0x000000b04474723c */ /* 0x008fe6000008104c */
[----:B------:R-:W3:Y:S04]  /*47330*/  LDL.LU.64 R76, [R1+0xbc0] ;  /* 0x000bc000014c7983 */ /* 0x000ee80000300a00 */
[----:B------:R-:W3:-:S15]  /*47340*/  LDL.LU.64 R78, [R1+0xbc8] ;  /* 0x000bc800014e7983 */ /* 0x000ede0000300a00 */
[----:B------:R-:W-:-:S01]  /*47350*/  NOP ;  /* 0x0000000000007918 */ /* 0x000fc20000000000 */
[----:B------:R-:W-:Y:S04]  /*47360*/  STL.64 [R1+0x17f0], R116 ;  /* 0x0017f07401007387 */ /* 0x000fe80000100a00 */
[----:B------:R4:W-:Y:S02]  /*47370*/  STL.64 [R1+0x17f8], R118 ;  /* 0x0017f87601007387 */ /* 0x0009e40000100a00 */
[----:B----4-:R-:W-:Y:S02]  /*47380*/  HMMA.1688.F32.TF32 R116, R68, R172, R72 ;  /* 0x000000ac4474723c */ /* 0x010fe40000081048 */
[----:B------:R-:W4:Y:S04]  /*47390*/  LDL.LU.64 R72, [R1+0xbb0] ;  /* 0x000bb00001487983 */ /* 0x000f280000300a00 */
[----:B------:R-:W4:-:S15]  /*473a0*/  LDL.LU.64 R74, [R1+0xbb8] ;  /* 0x000bb800014a7983 */ /* 0x000f1e0000300a00 */
[----:B------:R-:W-:-:S02]  /*473b0*/  NOP ;  /* 0x0000000000007918 */ /* 0x000fc40000000000 */
[----:B------:R-:W-:Y:S04]  /*473c0*/  STL.64 [R1+0x17e0], R116 ;  /* 0x0017e07401007387 */ /* 0x000fe80000100a00 */
[----:B------:R-:W-:Y:S01]  /*473d0*/  STL.64 [R1+0x17e8], R118 ;  /* 0x0017e87601007387 */ /* 0x000fe20000100a00 */
[C---:B------:R-:W-:Y:S06]  /*473e0*/  HMMA.1688.F32.TF32 R112, R68.reuse, R168, R112 ;  /* 0x000000a84470723c */ /* 0x040fec0000081070 */
[----:B------:R-:W-:-:S15]  /*473f0*/  HMMA.1688.F32.TF32 R68, R68, R164, R108 ;  /* 0x000000a44444723c */ /* 0x000fde000008106c */
[----:B------:R-:W-:-:S02]  /*47400*/  NOP ;  /* 0x0000000000007918 */ /* 0x000fc40000000000 */
[----:B------:R-:W-:Y:S04]  /*47410*/  STL.64 [R1+0x17d0], R112 ;  /* 0x0017d07001007387 */ /* 0x000fe80000100a00 */
[----:B------:R-:W-:Y:S01]  /*47420*/  STL.64 [R1+0x17d8], R114 ;  /* 0x0017d87201007387 */ /* 0x000fe20000100a00 */
[C---:B------:R-:W-:Y:S06]  /*47430*/  HMMA.1688.F32.TF32 R104, R240.reuse, R64, R104 ;  /* 0x00000040f068723c */ /* 0x040fec0000081068 */
[C---:B------:R-:W-:Y:S01]  /*47440*/  HMMA.1688.F32.TF32 R100, R240.reuse, R60, R100 ;  /* 0x0000003cf064723c */ /* 0x040fe20000081064 */
[----:B------:R-:W-:Y:S04]  /*47450*/  STL.64 [R1+0x17c0], R68 ;  /* 0x0017c04401007387 */ /* 0x000fe80000100a00 */
[----:B------:R1:W-:Y:S01]  /*47460*/  STL.64 [R1+0x17c8], R70 ;  /* 0x0017c84601007387 */ /* 0x0003e20000100a00 */
[C---:B------:R-:W-:Y:S06]  /*47470*/  HMMA.1688.F32.TF32 R92, R240.reuse, R52, R92 ;  /* 0x00000034f05c723c */ /* 0x040fec000008105c */
[C---:B-1----:R-:W-:Y:S05]  /*47480*/  HMMA.1688.F32.TF32 R68, R240.reuse, R56, R96 ;  /* 0x00000038f044723c */ /* 0x042fea0000081060 */
[----:B------:R-:W-:Y:S04]  /*47490*/  STL.64 [R1+0x17b0], R104 ;  /* 0x0017b06801007387 */ /* 0x000fe80000100a00 */
[----:B------:R-:W-:Y:S04]  /*474a0*/  STL.64 [R1+0x17b8], R106 ;  /* 0x0017b86a01007387 */ /* 0x000fe80000100a00 */
[----:B------:R-:W-:Y:S04]  /*474b0*/  STL.64 [R1+0x17a0], R100 ;  /* 0x0017a06401007387 */ /* 0x000fe80000100a00 */
[----:B------:R-:W-:Y:S06]  /*474c0*/  STL.64 [R1+0x17a8], R102 ;  /* 0x0017a86601007387 */ /* 0x000fec0000100a00 */
[----:B------:R1:W-:Y:S04]  /*474d0*/  STL.64 [R1+0x1790], R68 ;  /* 0x0017904401007387 */ /* 0x0003e80000100a00 */
[----:B------:R2:W-:Y:S04]  /*474e0*/  STL.64 [R1+0x1798], R70 ;  /* 0x0017984601007387 */ /* 0x0005e80000100a00 */
[----:B-1----:R-:W4:Y:S04]  /*474f0*/  LDL.LU.64 R68, [R1+0xba0] ;  /* 0x000ba00001447983 */ /* 0x002f280000300a00 */
[----:B------:R1:W-:Y:S04]  /*47500*/  STL.64 [R1+0x1780], R92 ;  /* 0x0017805c01007387 */ /* 0x0003e80000100a00 */
[----:B------:R1:W-:Y:S04]  /*47510*/  STL.64 [R1+0x1788], R94 ;  /* 0x0017885e01007387 */ /* 0x0003e80000100a00 */
[----:B--2---:R-:W2:Y:S01]  /*47520*/  LDL.LU.64 R70, [R1+0xba8] ;  /* 0x000ba80001467983 */ /* 0x004ea20000300a00 */
[C---:B------:R-:W-:Y:S06]  /*47530*/  HMMA.1688.F32.TF32 R88, R240.reuse, R48, R88 ;  /* 0x00000030f058723c */ /* 0x040fec0000081058 */
[C---:B------:R-:W-:Y:S06]  /*47540*/  HMMA.1688.F32.TF32 R84, R240.reuse, R44, R84 ;  /* 0x0000002cf054723c */ /* 0x040fec0000081054 */
[C---:B------:R-:W-:Y:S11]  /*47550*/  HMMA.1688.F32.TF32 R80, R240.reuse, R40, R80 ;  /* 0x00000028f050723c */ /* 0x040ff60000081050 */
[----:B------:R1:W-:Y:S04]  /*47560*/  STL.64 [R1+0x1770], R88 ;  /* 0x0017705801007387 */ /* 0x0003e80000100a00 */
[----:B------:R1:W-:Y:S04]  /*47570*/  STL.64 [R1+0x1778], R90 ;  /* 0x0017785a01007387 */ /* 0x0003e80000100a00 */
[----:B------:R-:W2:Y:S04]  /*47580*/  LDL.LU.64 R104, [R1+0xb90] ;  /* 0x000b900001687983 */ /* 0x000ea80000300a00 */
[----:B------:R-:W-:Y:S04]  /*47590*/  STL.64 [R1+0x1760], R84 ;  /* 0x0017605401007387 */ /* 0x000fe80000100a00 */
[----:B------:R-:W-:Y:S04]  /*475a0*/  STL.64 [R1+0x1768], R86 ;  /* 0x0017685601007387 */ /* 0x000fe80000100a00 */
[----:B------:R-:W2:Y:S01]  /*475b0*/  LDL.LU.64 R106, [R1+0xb98] ;  /* 0x000b9800016a7983 */ /* 0x000ea20000300a00 */
[C---:B---3--:R-:W-:Y:S03]  /*475c0*/  HMMA.1688.F32.TF32 R76, R240.reuse, R36, R76 ;  /* 0x00000024f04c723c */ /* 0x048fe6000008104c */
[----:B------:R-:W-:Y:S04]  /*475d0*/  STL.64 [R1+0x1750], R80 ;  /* 0x0017505001007387 */ /* 0x000fe80000100a00 */
[----:B------:R-:W-:Y:S04]  /*475e0*/  STL.64 [R1+0x1758], R82 ;  /* 0x0017585201007387 */ /* 0x000fe80000100a00 */
[----:B------:R-:W3:Y:S04]  /*475f0*/  LDL.LU.64 R100, [R1+0xb80] ;  /* 0x000b800001647983 */ /* 0x000ee80000300a00 */
[----:B------:R-:W3:Y:S08]  /*47600*/  LDL.LU.64 R102, [R1+0xb88] ;  /* 0x000b880001667983 */ /* 0x000ef00000300a00 */
[----:B------:R-:W-:Y:S04]  /*47610*/  STL.64 [R1+0x1740], R76 ;  /* 0x0017404c01007387 */ /* 0x000fe80000100a00 */
[----:B------:R-:W-:Y:S04]  /*47620*/  STL.64 [R1+0x1748], R78 ;  /* 0x0017484e01007387 */ /* 0x000fe80000100a00 */
[----:B------:R-:W3:Y:S04]  /*47630*/  LDL.LU.64 R96, [R1+0xb70] ;  /* 0x000b700001607983 */ /* 0x000ee80000300a00 */
[----:B------:R-:W3:Y:S01]  /*47640*/  LDL.LU.64 R98, [R1+0xb78] ;  /* 0x000b780001627983 */ /* 0x000ee20000300a00 */
[----:B----4-:R-:W-:-:S15]  /*47650*/  HMMA.1688.F32.TF32 R72, R240, R32, R72 ;  /* 0x00000020f048723c */ /* 0x010fde0000081048 */
[----:B------:R-:W-:-:S08]  /*47660*/  NOP ;  /* 0x0000000000007918 */ /* 0x000fd00000000000 */
[----:B------:R4:W-:Y:S04]  /*47670*/  STL.64 [R1+0x1730], R72 ;  /* 0x0017304801007387 */ /* 0x0009e80000100a00 */
[----:B------:R4:W-:Y:S04]  /*47680*/  STL.64 [R1+0x1738], R74 ;  /* 0x0017384a01007387 */ /* 0x0009e80000100a00 */
[----:B-1----:R-:W3:Y:S04]  /*47690*/  LDL.LU.64 R92, [R1+0xb60] ;  /* 0x000b6000015c7983 */ /* 0x002ee80000300a00 */
[----:B------:R-:W3:Y:S04]  /*476a0*/  LDL.LU.64 R94, [R1+0xb68] ;  /* 0x000b6800015e7983 */ /* 0x000ee80000300a00 */
[----:B------:R-:W3:Y:S04]  /*476b0*/  LDL.LU.64 R88, [R1+0xb50] ;  /* 0x000b500001587983 */ /* 0x000ee80000300a00 */
[----:B------:R-:W3:Y:S04]  /*476c0*/  LDL.LU.64 R90, [R1+0xb58] ;  /* 0x000b5800015a7983 */ /* 0x000ee80000300a00 */
[----:B----4-:R-:W4:Y:S04]  /*476d0*/  LDL.LU.64 R72, [R1+0xb40] ;  /* 0x000b400001487983 */ /* 0x010f280000300a00 */
[----:B------:R-:W4:Y:S04]  /*476e0*/  LDL.LU.64 R74, [R1+0xb48] ;  /* 0x000b4800014a7983 */ /* 0x000f280000300a00 */
[----:B------:R-:W4:Y:S04]  /*476f0*/  LDL.LU.64 R84, [R1+0xb30] ;  /* 0x000b300001547983 */ /* 0x000f280000300a00 */
[----:B------:R-:W4:Y:S01]  /*47700*/  LDL.LU.64 R86, [R1+0xb38] ;  /* 0x000b380001567983 */ /* 0x000f220000300a00 */
[----:B--2---:R-:W-:-:S15]  /*47710*/  HMMA.1688.F32.TF32 R68, R240, R28, R68 ;  /* 0x0000001cf044723c */ /* 0x004fde0000081044 */
[----:B------:R-:W-:-:S08]  /*47720*/  NOP ;  /* 0x0000000000007918 */ /* 0x000fd00000000000 */
[----:B------:R-:W-:Y:S04]  /*47730*/  STL.64 [R1+0x1720], R68 ;  /* 0x0017204401007387 */ /* 0x000fe80000100a00 */
[----:B------:R-:W-:Y:S04]  /*47740*/  STL.64 [R1+0x1728], R70 ;  /* 0x0017284601007387 */ /* 0x000fe80000100a00 */
[----:B------:R-:W2:Y:S04]  /*47750*/  LDL.LU.64 R76, [R1+0xb20] ;  /* 0x000b2000014c7983 */ /* 0x000ea80000300a00 */
[----:B------:R-:W2:Y:S04]  /*47760*/  LDL.LU.64 R78, [R1+0xb28] ;  /* 0x000b2800014e7983 */ /* 0x000ea80000300a00 */
[----:B------:R-:W2:Y:S04]  /*47770*/  LDL.LU.64 R80, [R1+0xb10] ;  /* 0x000b100001507983 */ /* 0x000ea80000300a00 */
[----:B------:R-:W2:Y:S01]  /*47780*/  LDL.LU.64 R82, [R1+0xb18] ;  /* 0x000b180001527983 */ /* 0x000ea20000300a00 */
[C---:B------:R-:W-:Y:S03]  /*47790*/  HMMA.1688.F32.TF32 R108, R240.reuse, R24, R104 ;  /* 0x00000018f06c723c */ /* 0x040fe60000081068 */
[----:B------:R-:W-:Y:S04]  /*477a0*/  LDS R68, [R2+UR7+0x200] ;  /* 0x0002000702447984 */ /* 0x000fe80008000800 */
[----:B------:R-:W-:Y:S04]  /*477b0*/  LDS R70, [R2+UR7+0x2200] ;  /* 0x0022000702467984 */ /* 0x000fe80008000800 */
[----:B------:R-:W-:Y:S04]  /*477c0*/  LDS R69, [R4+UR7+0x200] ;  /* 0x0002000704457984 */ /* 0x000fe80008000800 */
[----:B------:R-:W1:Y:S01]  /*477d0*/  LDS R71, [R4+UR7+0x2200] ;  /* 0x0022000704477984 */ /* 0x000e620008000800 */
[C---:B---3--:R-:W-:Y:S07]  /*477e0*/  HMMA.1688.F32.TF32 R104, R240.reuse, R20, R100 ;  /* 0x00000014f068723c */ /* 0x048fee0000081064 */
[----:B------:R-:W-:Y:S01]  /*477f0*/  STL.64 [R1+0x1710], R108 ;  /* 0x0017106c01007387 */ /* 0x000fe20000100a00 */
[----:B------:R-:W-:Y:S03]  /*47800*/  HMMA.1688.F32.TF32 R100, R240, R16, R96 ;  /* 0x00000010f064723c */ /* 0x000fe60000081060 */
[----:B------:R-:W-:-:S12]  /*47810*/  STL.64 [R1+0x1718], R110 ;  /* 0x0017186e01007387 */ /* 0x000fd80000100a00 */
[----:B------:R-:W-:Y:S04]  /*47820*/  STL.64 [R1+0x1700], R104 ;  /* 0x0017006801007387 */ /* 0x000fe80000100a00 */
[----:B------:R-:W-:Y:S04]  /*47830*/  STL.64 [R1+0x1708], R106 ;  /* 0x0017086a01007387 */ /* 0x000fe80000100a00 */
[----:B------:R-:W-:Y:S04]  /*47840*/  STL.64 [R1+0x1650], R100 ;  /* 0x0016506401007387 */ /* 0x000fe80000100a00 */
[----:B------:R-:W-:Y:S01]  /*47850*/  STL.64 [R1+0x1658], R102 ;  /* 0x0016586601007387 */ /* 0x000fe20000100a00 */
[C---:B------:R-:W-:Y:S06]  /*47860*/  HMMA.1688.F32.TF32 R96, R240.reuse, R8, R92 ;  /* 0x00000008f060723c */ /* 0x040fec000008105c */
[C---:B------:R-:W-:Y:S06]  /*47870*/  HMMA.1688.F32.TF32 R92, R240.reuse, R12, R88 ;  /* 0x0000000cf05c723c */ /* 0x040fec0000081058 */
[C---:B----4-:R-:W-:Y:S11]  /*47880*/  HMMA.1688.F32.TF32 R88, R240.reuse, R228, R72 ;  /* 0x000000e4f058723c */ /* 0x050ff60000081048 */
[----:B------:R-:W-:Y:S04]  /*47890*/  STL.64 [R1+0x1640], R96 ;  /* 0x0016406001007387 */ /* 0x000fe80000100a00 */
[----:B------:R-:W-:Y:S04]  /*478a0*/  STL.64 [R1+0x1648], R98 ;  /* 0x0016486201007387 */ /* 0x000fe80000100a00 */
[----:B------:R-:W3:Y:S04]  /*478b0*/  LDL.LU.64 R72, [R1+0xb00] ;  /* 0x000b000001487983 */ /* 0x000ee80000300a00 */
[----:B------:R-:W-:Y:S04]  /*478c0*/  STL.64 [R1+0x1630], R92 ;  /* 0x0016305c01007387 */ /* 0x000fe80000100a00 */
[----:B------:R-:W-:Y:S04]  /*478d0*/  STL.64 [R1+0x1638], R94 ;  /* 0x0016385e01007387 */ /* 0x000fe80000100a00 */
[----:B------:R-:W3:Y:S01]  /*478e0*/  LDL.LU.64 R74, [R1+0xb08] ;  /* 0x000b0800014a7983 */ /* 0x000ee20000300a00 */
[C---:B------:R-:W-:Y:S03]  /*478f0*/  HMMA.1688.F32.TF32 R84, R240.reuse, R224, R84 ;  /* 0x000000e0f054723c */ /* 0x040fe60000081054 */
[----:B------:R4:W-:Y:S04]  /*47900*/  STL.64 [R1+0x1620], R88 ;  /* 0x0016205801007387 */ /* 0x0009e80000100a00 */
[----:B------:R1:W-:Y:S04]  /*47910*/  STL.64 [R1+0x1628], R90 ;  /* 0x0016285a01007387 */ /* 0x0003e80000100a00 */
[----:B----4-:R-:W4:Y:S04]  /*47920*/  LDL.LU.64 R88, [R1+0xaf0] ;  /* 0x000af00001587983 */ /* 0x010f280000300a00 */
[----:B-1----:R-:W4:Y:S08]  /*47930*/  LDL.LU.64 R90, [R1+0xaf8] ;  /* 0x000af800015a7983 */ /* 0x002f300000300a00 */
        /* <DEDUP_REMOVED lines=15> */
[----:B-1----:R-:W2:Y:S04]  /*47a30*/  LDL.LU.64 R84, [R1+0xab0] ;  /* 0x000ab00001547983 */ /* 0x002ea80000300a00 */
[----:B------:R-:W2:Y:S04]  /*47a40*/  LDL.LU.64 R86, [R1+0xab8] ;  /* 0x000ab80001567983 */ /* 0x000ea80000300a00 */
[----:B------:R-:W2:Y:S04]  /*47a50*/  LDL.LU.64 R96, [R1+0x2af0] ;  /* 0x002af00001607983 */ /* 0x000ea80000300a00 */
[----:B------:R-:W2:Y:S04]  /*47a60*/  LDL.LU.64 R98, [R1+0x2af8] ;  /* 0x002af80001627983 */ /* 0x000ea80000300a00 */
[----:B------:R-:W2:Y:S04]  /*47a70*/  LDL.LU.64 R92, [R1+0x2ae0] ;  /* 0x002ae000015c7983 */ /* 0x000ea80000300a00 */
[----:B------:R-:W2:Y:S04]  /*47a80*/  LDL.LU.64 R94, [R1+0x2ae8] ;  /* 0x002ae800015e7983 */ /* 0x000ea80000300a00 */
        /* <DEDUP_REMOVED lines=22> */
[C---:B------:R-:W-:Y:S11]  /*47bf0*/  HMMA.1688.F32.TF32 R100, R240.reuse, R192, R84 ;  /* 0x000000c0f064723c */ /* 0x040ff60000081054 */
[----:B------:R-:W-:Y:S04]  /*47c00*/  STL.64 [R1+0x1570], R108 ;  /* 0x0015706c01007387 */ /* 0x000fe80000100a00 */
[----:B------:R-:W-:Y:S04]  /*47c10*/  STL.64 [R1+0x1578], R110 ;  /* 0x0015786e01007387 */ /* 0x000fe80000100a00 */
[----:B------:R-:W2:Y:S04]  /*47c20*/  LDL.LU.64 R84, [R1+0x1230] ;  /* 0x0012300001547983 */ /* 0x000ea80000300a00 */
[----:B------:R-:W-:Y:S04]  /*47c30*/  STL.64 [R1+0x1560], R104 ;  /* 0x0015606801007387 */ /* 0x000fe80000100a00 */
[----:B------:R-:W-:Y:S04]  /*47c40*/  STL.64 [R1+0x1568], R106 ;  /* 0x0015686a01007387 */ /* 0x000fe80000100a00 */
[----:B------:R-:W2:Y:S04]  /*47c50*/  LDL.LU.64 R86, [R1+0x1238] ;  /* 0x0012380001567983 */ /* 0x000ea80000300a00 */
        /* <DEDUP_REMOVED lines=13> */
[----:B---3--:R-:W-:Y:S02]  /*47d30*/  HMMA.1688.F32.TF32 R92, R240, R176, R72 ;  /* 0x000000b0f05c723c */ /* 0x008fe40000081048 */
[----:B------:R-:W3:Y:S04]  /*47d40*/  LDL.LU.64 R72, [R1+0x1270] ;  /* 0x0012700001487983 */ /* 0x000ee80000300a00 */
[----:B------:R-:W3:-:S15]  /*47d50*/  LDL.LU.64 R74, [R1+0x1278] ;  /* 0x00127800014a7983 */ /* 0x000ede0000300a00 */
[----:B------:R-:W-:-:S02]  /*47d60*/  NOP ;  /* 0x0000000000007918 */ /* 0x000fc40000000000 */
[----:B------:R1:W-:Y:S04]  /*47d70*/  STL.64 [R1+0x1510], R92 ;  /* 0x0015105c01007387 */ /* 0x0003e80000100a00 */
[----:B------:R4:W-:Y:S04]  /*47d80*/  STL.64 [R1+0x1518], R94 ;  /* 0x0015185e01007387 */ /* 0x0009e80000100a00 */
[----:B-1----:R-:W3:Y:S04]  /*47d90*/  LDL.LU.64 R92, [R1+0x1280] ;  /* 0x00128000015c7983 */ /* 0x002ee80000300a00 */
[----:B----4-:R-:W4:Y:S01]  /*47da0*/  LDL.LU.64 R94, [R1+0x1288] ;  /* 0x00128800015e7983 */ /* 0x010f220000300a00 */
[----:B------:R-:W-:-:S15]  /*47db0*/  HMMA.1688.F32.TF32 R88, R240, R172, R88 ;  /* 0x000000acf058723c */ /* 0x000fde0000081058 */
[----:B------:R-:W-:-:S08]  /*47dc0*/  NOP ;  /* 0x0000000000007918 */ /* 0x000fd00000000000 */
[----:B------:R-:W-:Y:S04]  /*47dd0*/  STL.64 [R1+0x1500], R88 ;  /* 0x0015005801007387 */ /* 0x000fe80000100a00 */
[----:B------:R2:W-:Y:S02]  /*47de0*/  STL.64 [R1+0x1508], R90 ;  /* 0x0015085a01007387 */ /* 0x0005e40000100a00 */
[----:B--2---:R-:W-:Y:S02]  /*47df0*/  HMMA.1688.F32.TF32 R88, R240, R168, R76 ;  /* 0x000000a8f058723c */ /* 0x004fe4000008104c */
[----:B------:R-:W2:Y:S04]  /*47e00*/  LDL.LU.64 R76, [R1+0x1290] ;  /* 0x00129000014c7983 */ /* 0x000ea80000300a00 */
[----:B------:R-:W2:-:S15]  /*47e10*/  LDL.LU.64 R78, [R1+0x1298] ;  /* 0x00129800014e7983 */ /* 0x000e9e0000300a00 */
[----:B------:R-:W-:-:S02]  /*47e20*/  NOP ;  /* 0x0000000000007918 */ /* 0x000fc40000000000 */
[----:B------:R1:W-:Y:S04]  /*47e30*/  STL.64 [R1+0x14f0], R88 ;  /* 0x0014f05801007387 */ /* 0x0003e80000100a00 */
[----:B------:R1:W-:Y:S04]  /*47e40*/  STL.64 [R1+0x14f8], R90 ;  /* 0x0014f85a01007387 */ /* 0x0003e80000100a00 */
[----:B-1----:R-:W2:Y:S04]  /*47e50*/  LDL.LU.64 R88, [R1+0x12a0] ;  /* 0x0012a00001587983 */ /* 0x002ea80000300a00 */
[----:B------:R-:W2:Y:S01]  /*47e60*/  LDL.LU.64 R90, [R1+0x12a8] ;  /* 0x0012a800015a7983 */ /* 0x000ea20000300a00 */
[----:B------:R-:W-:-:S15]  /*47e70*/  HMMA.1688.F32.TF32 R240, R240, R164, R84 ;  /* 0x000000a4f0f0723c */ /* 0x000fde0000081054 */
[----:B------:R-:W-:-:S08]  /*47e80*/  NOP ;  /* 0x0000000000007918 */ /* 0x000fd00000000000 */
[----:B------:R-:W-:Y:S04]  /*47e90*/  STL.64 [R1+0x6310], R242 ;  /* 0x006310f201007387 */ /* 0x000fe80000100a00 */
[----:B------:R-:W-:Y:S04]  /*47ea0*/  STL.64 [R1+0x6308], R240 ;  /* 0x006308f001007387 */ /* 0x000fe80000100a00 */
[----:B------:R-:W2:Y:S04]  /*47eb0*/  LDL.LU.64 R84, [R1+0x12b0] ;  /* 0x0012b00001547983 */ /* 0x000ea80000300a00 */
[----:B------:R-:W2:Y:S01]  /*47ec0*/  LDL.LU.64 R86, [R1+0x12b8] ;  /* 0x0012b80001567983 */ /* 0x000ea20000300a00 */
[----:B------:R-:W-:-:S15]  /*47ed0*/  HMMA.1688.F32.TF32 R80, R68, R64, R80 ;  /* 0x000000404450723c */ /* 0x000fde0000081050 */
[----:B------:R-:W-:-:S08]  /*47ee0*/  NOP ;  /* 0x0000000000007918 */ /* 0x000fd00000000000 */
[----:B------:R-:W-:Y:S04]  /*47ef0*/  STL.64 [R1+0x14e0], R80 ;  /* 0x0014e05001007387 */ /* 0x000fe80000100a00 */
[----:B------:R3:W-:Y:S02]  /*47f00*/  STL.64 [R1+0x14e8], R82 ;  /* 0x0014e85201007387 */ /* 0x0007e40000100a00 */
[C---:B---3--:R-:W-:Y:S02]  /*47f10*/  HMMA.1688.F32.TF32 R80, R68.reuse, R60, R72 ;  /* 0x0000003c4450723c */ /* 0x048fe40000081048 */
[----:B------:R-:W3:Y:S04]  /*47f20*/  LDL.LU.64 R72, [R1+0x12d0] ;  /* 0x0012d00001487983 */ /* 0x000ee80000300a00 */
[----:B------:R-:W3:Y:S01]  /*47f30*/  LDL.LU.64 R74, [R1+0x12d8] ;  /* 0x0012d800014a7983 */ /* 0x000ee20000300a00 */
[----:B----4-:R-:W-:-:S15]  /*47f40*/  HMMA.1688.F32.TF32 R92, R68, R56, R92 ;  /* 0x00000038445c723c */ /* 0x010fde000008105c */
[----:B------:R-:W-:-:S01]  /*47f50*/  NOP ;  /* 0x0000000000007918 */ /* 0x000fc20000000000 */
[----:B------:R1:W-:Y:S04]  /*47f60*/  STL.64 [R1+0x14d0], R80 ;  /* 0x0014d05001007387 */ /* 0x0003e80000100a00 */
[----:B------:R4:W-:Y:S04]  /*47f70*/  STL.64 [R1+0x14d8], R82 ;  /* 0x0014d85201007387 */ /* 0x0009e80000100a00 */
[----:B-1----:R-:W3:Y:S04]  /*47f80*/  LDL.LU.64 R80, [R1+0x12e0] ;  /* 0x0012e00001507983 */ /* 0x002ee80000300a00 */
[----:B----4-:R-:W4:Y:S01]  /*47f90*/  LDL.LU.64 R82, [R1+0x12e8] ;  /* 0x0012e80001527983 */ /* 0x010f220000300a00 */
[----:B------:R-:W-:-:S02]  /*47fa0*/  IMAD.MOV.U32 R240, RZ, RZ, R95 ;  /* 0x000000fffff07224 */ /* 0x000fc400078e005f */
[----:B------:R-:W-:Y:S02]  /*47fb0*/  IMAD.MOV.U32 R242, RZ, RZ, R93 ;  /* 0x000000fffff27224 */ /* 0x000fe400078e005d */
[----:B------:R-:W-:Y:S02]  /*47fc0*/  IMAD.MOV.U32 R243, RZ, RZ, R92 ;  /* 0x000000fffff37224 */ /* 0x000fe400078e005c */
[----:B------:R-:W-:Y:S01]  /*47fd0*/  IMAD.MOV.U32 R241, RZ, RZ, R94 ;  /* 0x000000fffff17224 */ /* 0x000fe200078e005e */
[----:B------:R-:W-:Y:S04]  /*47fe0*/  STL [R1+0x6344], R240 ;  /* 0x006344f001007387 */ /* 0x000fe80000100800 */
[----:B------:R-:W-:Y:S04]  /*47ff0*/  STL [R1+0x6340], R242 ;  /* 0x006340f201007387 */ /* 0x000fe80000100800 */
[----:B------:R-:W-:Y:S04]  /*48000*/  STL [R1+0x633c], R243 ;  /* 0x00633cf301007387 */ /* 0x000fe80000100800 */
[----:B------:R1:W-:Y:S01]  /*48010*/  STL [R1+0x6338], R241 ;  /* 0x006338f101007387 */ /* 0x0003e20000100800 */
[C---:B--2---:R-:W-:Y:S03]  /*48020*/  HMMA.1688.F32.TF32 R92, R68.reuse, R52, R76 ;  /* 0x00000034445c723c */ /* 0x044fe6000008104c */
[----:B------:R-:W2:Y:S04]  /*48030*/  LDL.LU.64 R76, [R1+0x12f0] ;  /* 0x0012f000014c7983 */ /* 0x000ea80000300a00 */
[----:B------:R-:W2:Y:S01]  /*48040*/  LDL.LU.64 R78, [R1+0x12f8] ;  /* 0x0012f800014e7983 */ /* 0x000ea20000300a00 */
[----:B------:R-:W-:-:S15]  /*48050*/  HMMA.1688.F32.TF32 R88, R68, R48, R88 ;  /* 0x000000304458723c */ /* 0x000fde0000081058 */
[----:B------:R1:W-:Y:S04]  /*48060*/  STL.64 [R1+0x14b0], R92 ;  /* 0x0014b05c01007387 */ /* 0x0003e80000100a00 */
[----:B------:R1:W-:Y:S04]  /*48070*/  STL.64 [R1+0x14b8], R94 ;  /* 0x0014b85e01007387 */ /* 0x0003e80000100a00 */
[----:B------:R-:W-:Y:S04]  /*48080*/  STL.64 [R1+0x14a0], R88 ;  /* 0x0014a05801007387 */ /* 0x000fe80000100a00 */
[----:B------:R-:W-:Y:S04]  /*48090*/  STL.64 [R1+0x14a8], R90 ;  /* 0x0014a85a01007387 */ /* 0x000fe80000100a00 */
[----:B------:R-:W2:Y:S04]  /*480a0*/  LDL.LU.64 R96, [R1+0x1300] ;  /* 0x0013000001607983 */ /* 0x000ea80000300a00 */
[----:B------:R-:W2:Y:S01]  /*480b0*/  LDL.LU.64 R98, [R1+0x1308] ;  /* 0x0013080001627983 */ /* 0x000ea20000300a00 */
[----:B------:R-:W-:-:S15]  /*480c0*/  HMMA.1688.F32.TF32 R84, R68, R44, R84 ;  /* 0x0000002c4454723c */ /* 0x000fde0000081054 */
[----:B------:R-:W-:-:S09]  /*480d0*/  NOP ;  /* 0x0000000000007918 */ /* 0x000fd20000000000 */
[----:B-1----:R-:W-:Y:S02]  /*480e0*/  IMAD.MOV.U32 R241, RZ, RZ, R87 ;  /* 0x000000fffff17224 */ /* 0x002fe400078e0057 */
[----:B------:R-:W-:Y:S02]  /*480f0*/  IMAD.MOV.U32 R243, RZ, RZ, R86 ;  /* 0x000000fffff37224 */ /* 0x000fe400078e0056 */
[----:B------:R-:W-:Y:S02]  /*48100*/  IMAD.MOV.U32 R240, RZ, RZ, R84 ;  /* 0x000000fffff07224 */ /* 0x000fe400078e0054 */
[----:B------:R-:W-:Y:S01]  /*48110*/  IMAD.MOV.U32 R242, RZ, RZ, R85 ;  /* 0x000000fffff27224 */ /* 0x000fe200078e0055 */
[----:B------:R-:W-:Y:S04]  /*48120*/  STL [R1+0x6354], R241 ;  /* 0x006354f101007387 */ /* 0x000fe80000100800 */
[----:B------:R-:W-:Y:S04]  /*48130*/  STL [R1+0x6350], R243 ;  /* 0x006350f301007387 */ /* 0x000fe80000100800 */
[----:B------:R-:W-:Y:S04]  /*48140*/  STL [R1+0x634c], R240 ;  /* 0x00634cf001007387 */ /* 0x000fe80000100800 */
[----:B------:R-:W-:Y:S04]  /*48150*/  STL [R1+0x6348], R242 ;  /* 0x006348f201007387 */ /* 0x000fe80000100800 */
[----:B------:R-:W2:Y:S04]  /*48160*/  LDL.LU.64 R92, [R1+0x1310] ;  /* 0x00131000015c7983 */ /* 0x000ea80000300a00 */
[----:B------:R-:W2:Y:S01]  /*48170*/  LDL.LU.64 R94, [R1+0x1318] ;  /* 0x00131800015e7983 */ /* 0x000ea20000300a00 */
[----:B---3--:R-:W-:-:S15]  /*48180*/  HMMA.1688.F32.TF32 R72, R68, R40, R72 ;  /* 0x000000284448723c */ /* 0x008fde0000081048 */
[----:B------:R-:W-:-:S08]  /*48190*/  NOP ;  /* 0x0000000000007918 */ /* 0x000fd00000000000 */
[----:B------:R1:W-:Y:S04]  /*481a0*/  STL.64 [R1+0x1480], R72 ;  /* 0x0014804801007387 */ /* 0x0003e80000100a00 */
[----:B------:R3:W-:Y:S04]  /*481b0*/  STL.64 [R1+0x1488], R74 ;  /* 0x0014884a01007387 */ /* 0x0007e80000100a00 */
[----:B-1----:R-:W2:Y:S04]  /*481c0*/  LDL.LU.64 R72, [R1+0x1320] ;  /* 0x0013200001487983 */ /* 0x002ea80000300a00 */
[----:B---3--:R-:W3:Y:S04]  /*481d0*/  LDL.LU.64 R74, [R1+0x1328] ;  /* 0x00132800014a7983 */ /* 0x008ee80000300a00 */
[----:B------:R-:W3:Y:S01]  /*481e0*/  LDL.LU.64 R88, [R1+0x1330] ;  /* 0x0013300001587983 */ /* 0x000ee20000300a00 */
[----:B----4-:R-:W-:Y:S03]  /*481f0*/  HMMA.1688.F32.TF32 R80, R68, R36, R80 ;  /* 0x000000244450723c */ /* 0x010fe60000081050 */
[----:B------:R-:W4:-:S15]  /*48200*/  LDL.LU.64 R90, [R1+0x1338] ;  /* 0x00133800015a7983 */ /* 0x000f1e0000300a00 */
[----:B------:R-:W-:-:S06]  /*48210*/  NOP ;  /* 0x0000000000007918 */ /* 0x000fcc0000000000 */
[----:B------:R-:W-:Y:S02]  /*48220*/  IMAD.MOV.U32 R241, RZ, RZ, R80 ;  /* 0x000000fffff17224 */ /* 0x000fe400078e0050 */
[----:B------:R-:W-:Y:S02]  /*48230*/  IMAD.MOV.U32 R243, RZ, RZ, R81 ;  /* 0x000000fffff37224 */ /* 0x000fe400078e0051 */
[----:B------:R-:W-:Y:S02]  /*48240*/  IMAD.MOV.U32 R240, RZ, RZ, R82 ;  /* 0x000000fffff07224 */ /* 0x000fe400078e0052 */
[----:B------:R-:W-:Y:S01]  /*48250*/  IMAD.MOV.U32 R242, RZ, RZ, R83 ;  /* 0x000000fffff27224 */ /* 0x000fe200078e0053 */
[----:B------:R-:W-:Y:S04]  /*48260*/  STL [R1+0x6364], R241 ;  /* 0x006364f101007387 */ /* 0x000fe80000100800 */
[----:B------:R-:W-:Y:S04]  /*48270*/  STL [R1+0x6360], R243 ;  /* 0x006360f301007387 */ /* 0x000fe80000100800 */
[----:B------:R-:W-:Y:S04]  /*48280*/  STL [R1+0x635c], R240 ;  /* 0x00635cf001007387 */ /* 0x000fe80000100800 */
[----:B------:R-:W-:Y:S04]  /*48290*/  STL [R1+0x6358], R242 ;  /* 0x006358f201007387 */ /* 0x000fe80000100800 */
[----:B------:R-:W4:Y:S04]  /*482a0*/  LDL.LU.64 R80, [R1+0x1340] ;  /* 0x0013400001507983 */ /* 0x000f280000300a00 */
[----:B------:R-:W4:Y:S01]  /*482b0*/  LDL.LU.64 R82, [R1+0x1348] ;  /* 0x0013480001527983 */ /* 0x000f220000300a00 */
[----:B--2---:R-:W-:-:S15]  /*482c0*/  HMMA.1688.F32.TF32 R76, R68, R32, R76 ;  /* 0x00000020444c723c */ /* 0x004fde000008104c */
[----:B------:R-:W-:-:S08]  /*482d0*/  NOP ;  /* 0x0000000000007918 */ /* 0x000fd00000000000 */
[----:B------:R1:W-:Y:S04]  /*482e0*/  STL.64 [R1+0x1460], R76 ;  /* 0x0014604c01007387 */ /* 0x0003e80000100a00 */
[----:B------:R2:W-:Y:S04]  /*482f0*/  STL.64 [R1+0x1468], R78 ;  /* 0x0014684e01007387 */ /* 0x0005e80000100a00 */
[----:B------:R-:W4:Y:S04]  /*48300*/  LDL.LU.64 R84, [R1+0x1350] ;  /* 0x0013500001547983 */ /* 0x000f280000300a00 */
[----:B------:R-:W4:Y:S04]  /*48310*/  LDL.LU.64 R86, [R1+0x1358] ;  /* 0x0013580001567983 */ /* 0x000f280000300a00 */
[----:B-1----:R-:W4:Y:S04]  /*48320*/  LDL.LU.64 R76, [R1+0x1360] ;  /* 0x00136000014c7983 */ /* 0x002f280000300a00 */
[----:B--2---:R-:W2:Y:S01]  /*48330*/  LDL.LU.64 R78, [R1+0x1368] ;  /* 0x00136800014e7983 */ /* 0x004ea20000300a00 */
[----:B------:R-:W-:-:S15]  /*48340*/  HMMA.1688.F32.TF32 R96, R68, R28, R96 ;  /* 0x0000001c4460723c */ /* 0x000fde0000081060 */
[----:B------:R-:W-:-:S09]  /*48350*/  NOP ;  /* 0x0000000000007918 */ /* 0x000fd20000000000 */
[----:B------:R-:W-:Y:S02]  /*48360*/  IMAD.MOV.U32 R240, RZ, RZ, R96 ;  /* 0x000000fffff07224 */ /* 0x000fe400078e0060 */
[----:B------:R-:W-:Y:S01]  /*48370*/  IMAD.MOV.U32 R242, RZ, RZ, R97 ;  /* 0x000000fffff27224 */ /* 0x000fe200078e0061 */
[----:B------:R-:W-:Y:S04]  /*48380*/  STL.64 [R1+0x1458], R98 ;  /* 0x0014586201007387 */ /* 0x000fe80000100a00 */
[----:B------:R1:W-:Y:S04]  /*48390*/  STL [R1+0x636c], R240 ;  /* 0x00636cf001007387 */ /* 0x0003e80000100800 */
[----:B------:R1:W-:Y:S01]  /*483a0*/  STL [R1+0x6368], R242 ;  /* 0x006368f201007387 */ /* 0x0003e20000100800 */
[----:B------:R-:W-:-:S15]  /*483b0*/  HMMA.1688.F32.TF32 R92, R68, R24, R92 ;  /* 0x00000018445c723c */ /* 0x000fde000008105c */
[----:B------:R-:W-:-:S09]  /*483c0*/  NOP ;  /* 0x0000000000007918 */ /* 0x000fd20000000000 */
[----:B------:R-:W-:Y:S02]  /*483d0*/  IMAD.MOV.U32 R243, RZ, RZ, R95 ;  /* 0x000000fffff37224 */ /* 0x000fe400078e005f */
[----:B------:R-:W-:Y:S01]  /*483e0*/  IMAD.MOV.U32 R241, RZ, RZ, R94 ;  /* 0x000000fffff17224 */ /* 0x000fe200078e005e */
[----:B------:R-:W-:Y:S04]  /*483f0*/  STL.64 [R1+0x1440], R92 ;  /* 0x0014405c01007387 */ /* 0x000fe80000100a00 */
[----:B------:R-:W-:Y:S04]  /*48400*/  STL [R1+0x6374], R243 ;  /* 0x006374f301007387 */ /* 0x000fe80000100800 */
[----:B------:R-:W-:Y:S01]  /*48410*/  STL [R1+0x6370], R241 ;  /* 0x006370f101007387 */ /* 0x000fe20000100800 */
[----:B---3--:R-:W-:-:S15]  /*48420*/  HMMA.1688.F32.TF32 R72, R68, R20, R72 ;  /* 0x000000144448723c */ /* 0x008fde0000081048 */
[----:B------:R-:W-:-:S08]  /*48430*/  NOP ;  /* 0x0000000000007918 */ /* 0x000fd00000000000 */
[----:B------:R3:W-:Y:S01]  /*48440*/  STL.64 [R1+0x1430], R72 ;  /* 0x0014304801007387 */ /* 0x0007e20000100a00 */
[----:B-1----:R-:W-:Y:S02]  /*48450*/  IMAD.MOV.U32 R240, RZ, RZ, R74 ;  /* 0x000000fffff07224 */ /* 0x002fe400078e004a */
[----:B------:R-:W-:Y:S01]  /*48460*/  IMAD.MOV.U32 R242, RZ, RZ, R75 ;  /* 0x000000fffff27224 */ /* 0x000fe200078e004b */
[----:B---3--:R-:W3:Y:S04]  /*48470*/  LDL.LU.64 R72, [R1+0x1370] ;  /* 0x0013700001487983 */ /* 0x008ee80000300a00 */
[----:B------:R-:W3:Y:S01]  /*48480*/  LDL.LU.64 R74, [R1+0x1378] ;  /* 0x00137800014a7983 */ /* 0x000ee20000300a00 */
[C---:B----4-:R-:W-:Y:S06]  /*48490*/  HMMA.1688.F32.TF32 R88, R68.reuse, R16, R88 ;  /* 0x000000104458723c */ /* 0x050fec0000081058 */
[----:B------:R-:W-:Y:S01]  /*484a0*/  HMMA.1688.F32.TF32 R80, R68, R8, R80 ;  /* 0x000000084450723c */ /* 0x000fe20000081050 */
[----:B------:R1:W-:Y:S04]  /*484b0*/  STL [R1+0x637c], R240 ;  /* 0x00637cf001007387 */ /* 0x0003e80000100800 */
[----:B------:R4:W-:-:S12]  /*484c0*/  STL [R1+0x6378], R242 ;  /* 0x006378f201007387 */ /* 0x0009d80000100800 */
[----:B------:R-:W-:Y:S04]  /*484d0*/  STL.64 [R1+0x1420], R88 ;  /* 0x0014205801007387 */ /* 0x000fe80000100a00 */
[----:B------:R-:W-:Y:S03]  /*484e0*/  STL.64 [R1+0x1428], R90 ;  /* 0x0014285a01007387 */ /* 0x000fe60000100a00 */
[----:B------:R-:W-:Y:S02]  /*484f0*/  IMAD.MOV.U32 R241, RZ, RZ, R83 ;  /* 0x000000fffff17224 */ /* 0x000fe400078e0053 */
[----:B------:R-:W-:Y:S02]  /*48500*/  IMAD.MOV.U32 R243, RZ, RZ, R82 ;  /* 0x000000fffff37224 */ /* 0x000fe400078e0052 */
[----:B-1----:R-:W-:-:S02]  /*48510*/  IMAD.MOV.U32 R240, RZ, RZ, R80 ;  /* 0x000000fffff07224 */ /* 0x002fc400078e0050 */
[----:B----4-:R-:W-:Y:S02]  /*48520*/  IMAD.MOV.U32 R242, RZ, RZ, R81 ;  /* 0x000000fffff27224 */ /* 0x010fe400078e0051 */
[----:B------:R-:W4:Y:S04]  /*48530*/  LDL.LU.64 R80, [R1+0x1380] ;  /* 0x0013800001507983 */ /* 0x000f280000300a00 */
[----:B------:R-:W4:Y:S01]  /*48540*/  LDL.LU.64 R82, [R1+0x1388] ;  /* 0x0013880001527983 */ /* 0x000f220000300a00 */
[C---:B------:R-:W-:Y:S06]  /*48550*/  HMMA.1688.F32.TF32 R84, R68.reuse, R12, R84 ;  /* 0x0000000c4454723c */ /* 0x040fec0000081054 */
[----:B--2---:R-:W-:Y:S01]  /*48560*/  HMMA.1688.F32.TF32 R76, R68, R228, R76 ;  /* 0x000000e4444c723c */ /* 0x004fe2000008104c */
[----:B------:R1:W-:Y:S04]  /*48570*/  STL [R1+0x638c], R241 ;  /* 0x00638cf101007387 */ /* 0x0003e80000100800 */
[----:B------:R2:W-:Y:S04]  /*48580*/  STL [R1+0x6388], R243 ;  /* 0x006388f301007387 */ /* 0x0005e80000100800 */
[----:B------:R2:W-:Y:S04]  /*48590*/  STL [R1+0x6384], R240 ;  /* 0x006384f001007387 */ /* 0x0005e80000100800 */
[----:B------:R2:W-:Y:S04]  /*485a0*/  STL [R1+0x6380], R242 ;  /* 0x006380f201007387 */ /* 0x0005e80000100800 */
[----:B------:R-:W-:Y:S04]  /*485b0*/  STL.64 [R1+0x1400], R84 ;  /* 0x0014005401007387 */ /* 0x000fe80000100a00 */
[----:B------:R-:W-:Y:S03]  /*485c0*/  STL.64 [R1+0x1408], R86 ;  /* 0x0014085601007387 */ /* 0x000fe60000100a00 */
[----:B-1----:R-:W-:-:S02]  /*485d0*/  IMAD.MOV.U32 R241, RZ, RZ, R76 ;  /* 0x000000fffff17224 */ /* 0x002fc400078e004c */
[----:B--2---:R-:W-:Y:S02]  /*485e0*/  IMAD.MOV.U32 R243, RZ, RZ, R77 ;  /* 0x000000fffff37224 */ /* 0x004fe400078e004d */
[----:B------:R-:W-:Y:S01]  /*485f0*/  IMAD.MOV.U32 R240, RZ, RZ, R78 ;  /* 0x000000fffff07224 */ /* 0x000fe200078e004e */
[----:B------:R-:W2:Y:S01]  /*48600*/  LDL.LU.64 R76, [R1+0x1390] ;  /* 0x00139000014c7983 */ /* 0x000ea20000300a00 */
[----:B------:R-:W-:-:S03]  /*48610*/  IMAD.MOV.U32 R242, RZ, RZ, R79 ;  /* 0x000000fffff27224 */ /* 0x000fc600078e004f */
[----:B------:R-:W2:Y:S04]  /*48620*/  LDL.LU.64 R78, [R1+0x1398] ;  /* 0x00139800014e7983 */ /* 0x000ea80000300a00 */
[----:B------:R-:W2:Y:S04]  /*48630*/  LDL.LU.64 R104, [R1+0x13a0] ;  /* 0x0013a00001687983 */ /* 0x000ea80000300a00 */
[----:B------:R-:W2:Y:S04]  /*48640*/  LDL.LU.64 R106, [R1+0x13a8] ;  /* 0x0013a800016a7983 */ /* 0x000ea80000300a00 */
        /* <DEDUP_REMOVED lines=16> */
[----:B-1----:R-:W2:Y:S04]  /*48750*/  LDL.LU.64 R72, [R1+0x2ac0] ;  /* 0x002ac00001487983 */ /* 0x002ea80000300a00 */
[----:B---3--:R-:W3:Y:S01]  /*48760*/  LDL.LU.64 R74, [R1+0x2ac8] ;  /* 0x002ac800014a7983 */ /* 0x008ee20000300a00 */
[----:B----4-:R-:W-:Y:S03]  /*48770*/  HMMA.1688.F32.TF32 R80, R68, R220, R80 ;  /* 0x000000dc4450723c */ /* 0x010fe60000081050 */
[----:B------:R-:W4:Y:S04]  /*48780*/  LDL.LU.64 R84, [R1+0x2ab0] ;  /* 0x002ab00001547983 */ /* 0x000f280000300a00 */
[----:B------:R-:W4:-:S15]  /*48790*/  LDL.LU.64 R86, [R1+0x2ab8] ;  /* 0x002ab80001567983 */ /* 0x000f1e0000300a00 */
[----:B------:R-:W-:-:S02]  /*487a0*/  NOP ;  /* 0x0000000000007918 */ /* 0x000fc40000000000 */
[----:B------:R-:W-:Y:S01]  /*487b0*/  IMAD.MOV.U32 R240, RZ, RZ, R80 ;  /* 0x000000fffff07224 */ /* 0x000fe200078e0050 */
[----:B------:R1:W-:Y:S01]  /*487c0*/  STL.64 [R1+0x13d8], R82 ;  /* 0x0013d85201007387 */ /* 0x0003e20000100a00 */
[----:B------:R-:W-:-:S03]  /*487d0*/  IMAD.MOV.U32 R242, RZ, RZ, R81 ;  /* 0x000000fffff27224 */ /* 0x000fc600078e0051 */
[----:B------:R-:W4:Y:S04]  /*487e0*/  LDL.LU.64 R80, [R1+0x2aa0] ;  /* 0x002aa00001507983 */ /* 0x000f280000300a00 */
[----:B-1----:R-:W4:Y:S01]  /*487f0*/  LDL.LU.64 R82, [R1+0x2aa8] ;  /* 0x002aa80001527983 */ /* 0x002f220000300a00 */
[----:B--2---:R-:W-:Y:S03]  /*48800*/  HMMA.1688.F32.TF32 R76, R68, R216, R76 ;  /* 0x000000d8444c723c */ /* 0x004fe6000008104c */
[----:B------:R-:W-:Y:S04]  /*48810*/  STL [R1+0x63a4], R240 ;  /* 0x0063a4f001007387 */ /* 0x000fe80000100800 */
[----:B------:R-:W-:-:S15]  /*48820*/  STL [R1+0x63a0], R242 ;  /* 0x0063a0f201007387 */ /* 0x000fde0000100800 */
[----:B------:R-:W-:-:S01]  /*48830*/  NOP ;  /* 0x0000000000007918 */ /* 0x000fc20000000000 */
[----:B------:R1:W-:Y:S01]  /*48840*/  STL.64 [R1+0x13c0], R76 ;  /* 0x0013c04c01007387 */ /* 0x0003e20000100a00 */
[----:B------:R-:W-:Y:S02]  /*48850*/  IMAD.MOV.U32 R241, RZ, RZ, R78 ;  /* 0x000000fffff17224 */ /* 0x000fe400078e004e */
[----:B------:R-:W-:Y:S01]  /*48860*/  IMAD.MOV.U32 R243, RZ, RZ, R79 ;  /* 0x000000fffff37224 */ /* 0x000fe200078e004f */
[----:B-1----:R-:W2:Y:S04]  /*48870*/  LDL.LU.64 R76, [R1+0x2a90] ;  /* 0x002a9000014c7983 */ /* 0x002ea80000300a00 */
[----:B------:R-:W2:Y:S01]  /*48880*/  LDL.LU.64 R78, [R1+0x2a98] ;  /* 0x002a9800014e7983 */ /* 0x000ea20000300a00 */
[----:B------:R-:W-:-:S15]  /*48890*/  HMMA.1688.F32.TF32 R104, R68, R212, R104 ;  /* 0x000000d44468723c */ /* 0x000fde0000081068 */
[----:B------:R-:W-:-:S08]  /*488a0*/  NOP ;  /* 0x0000000000007918 */ /* 0x000fd00000000000 */
[----:B------:R1:W-:Y:S01]  /*488b0*/  STL.64 [R1+0x13b0], R104 ;  /* 0x0013b06801007387 */ /* 0x0003e20000100a00 */
[----:B------:R-:W-:Y:S02]  /*488c0*/  IMAD.MOV.U32 R240, RZ, RZ, R106 ;  /* 0x000000fffff07224 */ /* 0x000fe400078e006a */
[----:B------:R-:W-:Y:S02]  /*488d0*/  IMAD.MOV.U32 R242, RZ, RZ, R107 ;  /* 0x000000fffff27224 */ /* 0x000fe400078e006b */
[----:B-1----:R-:W-:Y:S03]  /*488e0*/  HMMA.1688.F32.TF32 R104, R68, R208, R100 ;  /* 0x000000d04468723c */ /* 0x002fe60000081064 */
[----:B------:R-:W-:Y:S04]  /*488f0*/  STL.64 [R1+0x63b0], R242 ;  /* 0x0063b0f201007387 */ /* 0x000fe80000100a00 */
[----:B------:R-:W-:-:S15]  /*48900*/  STL.64 [R1+0x63a8], R240 ;  /* 0x0063a8f001007387 */ /* 0x000fde0000100a00 */
[----:B------:R-:W-:-:S01]  /*48910*/  NOP ;  /* 0x0000000000007918 */ /* 0x000fc20000000000 */
[----:B------:R-:W-:Y:S04]  /*48920*/  STL.64 [R1+0x13a0], R104 ;  /* 0x0013a06801007387 */ /* 0x000fe80000100a00 */
[----:B------:R-:W-:Y:S01]  /*48930*/  STL.64 [R1+0x13a8], R106 ;  /* 0x0013a86a01007387 */ /* 0x000fe20000100a00 */
[C---:B------:R-:W-:Y:S06]  /*48940*/  HMMA.1688.F32.TF32 R100, R68.reuse, R204, R96 ;  /* 0x000000cc4464723c */ /* 0x040fec0000081060 */
[C---:B------:R-:W-:Y:S06]  /*48950*/  HMMA.1688.F32.TF32 R96, R68.reuse, R200, R92 ;  /* 0x000000c84460723c */ /* 0x040fec000008105c */
[C---:B------:R-:W-:Y:S11]  /*48960*/  HMMA.1688.F32.TF32 R92, R68.reuse, R196, R88 ;  /* 0x000000c4445c723c */ /* 0x040ff60000081058 */
[----:B------:R-:W-:Y:S01]  /*48970*/  STL.64 [R1+0x1390], R100 ;  /* 0x0013906401007387 */ /* 0x000fe20000100a00 */
[C---:B---3--:R-:W-:Y:S03]  /*48980*/  HMMA.1688.F32.TF32 R88, R68.reuse, R192, R72 ;  /* 0x000000c04458723c */ /* 0x048fe60000081048 */
        /* <DEDUP_REMOVED lines=15> */
[C---:B-1----:R-:W-:Y:S02]  /*48a80*/  HMMA.1688.F32.TF32 R88, R68.reuse, R184, R80 ;  /* 0x000000b84458723c */ /* 0x042fe40000081050 */
[----:B------:R-:W4:Y:S04]  /*48a90*/  LDL.LU.64 R80, [R1+0x2a60] ;  /* 0x002a600001507983 */ /* 0x000f280000300a00 */
[----:B------:R-:W4:Y:S01]  /*48aa0*/  LDL.LU.64 R82, [R1+0x2a68] ;  /* 0x002a680001527983 */ /* 0x000f220000300a00 */
[----:B--2---:R-:W-:-:S15]  /*48ab0*/  HMMA.1688.F32.TF32 R76, R68, R180, R76 ;  /* 0x000000b4444c723c */ /* 0x004fde000008104c */
[----:B------:R-:W-:-:S01]  /*48ac0*/  NOP ;  /* 0x0000000000007918 */ /* 0x000fc20000000000 */
[----:B------:R-:W-:Y:S04]  /*48ad0*/  STL.64 [R1+0xd0], R88 ;  /* 0x0000d05801007387 */ /* 0x000fe80000100a00 */
[----:B------:R-:W-:Y:S04]  /*48ae0*/  STL.64 [R1+0xd8], R90 ;  /* 0x0000d85a01007387 */ /* 0x000fe80000100a00 */
        /* <DEDUP_REMOVED lines=29> */
[----:B--2---:R-:W-:Y:S06]  /*48cc0*/  HMMA.1688.F32.TF32 R104, R68, R164, R104 ;  /* 0x000000a44468723c */ /* 0x004fec0000081068 */
[C---:B------:R-:W-:Y:S06]  /*48cd0*/  HMMA.1688.F32.TF32 R100, R160.reuse, R64, R100 ;  /* 0x00000040a064723c */ /* 0x040fec0000081064 */
[C---:B------:R-:W-:Y:S04]  /*48ce0*/  HMMA.1688.F32.TF32 R68, R160.reuse, R60, R76 ;  /* 0x0000003ca044723c */ /* 0x040fe8000008104c */
[----:B------:R-:W-:Y:S04]  /*48cf0*/  STL.64 [R1+0x90], R108 ;  /* 0x0000906c01007387 */ /* 0x000fe80000100a00 */
[----:B------:R-:W-:Y:S04]  /*48d00*/  STL.64 [R1+0x98], R110 ;  /* 0x0000986e01007387 */ /* 0x000fe80000100a00 */
[----:B------:R-:W-:Y:S04]  /*48d10*/  STL.64 [R1+0x80], R104 ;  /* 0x0000806801007387 */ /* 0x000fe80000100a00 */
[----:B------:R-:W-:Y:S04]  /*48d20*/  STL.64 [R1+0x88], R106 ;  /* 0x0000886a01007387 */ /* 0x000fe80000100a00 */
[----:B------:R-:W2:Y:S04]  /*48d30*/  LDL.LU.64 R76, [R1+0x16f0] ;  /* 0x0016f000014c7983 */ /* 0x000ea80000300a00 */
[----:B------:R-:W-:Y:S04]  /*48d40*/  STL.64 [R1+0x70], R100 ;  /* 0x0000706401007387 */ /* 0x000fe80000100a00 */
[----:B------:R-:W-:Y:S04]  /*48d50*/  STL.64 [R1+0x78], R102 ;  /* 0x0000786601007387 */ /* 0x000fe80000100a00 */
[----:B------:R-:W2:Y:S04]  /*48d60*/  LDL.LU.64 R78, [R1+0x16f8] ;  /* 0x0016f800014e7983 */ /* 0x000ea80000300a00 */
[----:B------:R-:W-:Y:S04]  /*48d70*/  STL.64 [R1+0x60], R68 ;  /* 0x0000604401007387 */ /* 0x000fe80000100a00 */
[----:B------:R1:W-:Y:S01]  /*48d80*/  STL.64 [R1+0x68], R70 ;  /* 0x0000684601007387 */ /* 0x0003e20000100a00 */
[C---:B------:R-:W-:Y:S06]  /*48d90*/  HMMA.1688.F32.TF32 R92, R160.reuse, R52, R92 ;  /* 0x00000034a05c723c */ /* 0x040fec000008105c */
[----:B-1----:R-:W-:-:S15]  /*48da0*/  HMMA.1688.F32.TF32 R68, R160, R56, R96 ;  /* 0x00000038a044723c */ /* 0x002fde0000081060 */
[----:B------:R-:W-:-:S08]  /*48db0*/  NOP ;  /* 0x0000000000007918 */ /* 0x000fd00000000000 */
[----:B------:R1:W-:Y:S04]  /*48dc0*/  STL.64 [R1+0x50], R68 ;  /* 0x0000504401007387 */ /* 0x0003e80000100a00 */
[----:B------:R1:W-:Y:S04]  /*48dd0*/  STL.64 [R1+0x58], R70 ;  /* 0x0000584601007387 */ /* 0x0003e80000100a00 */
[----:B-1----:R-:W2:Y:S04]  /*48de0*/  LDL.LU.64 R68, [R1+0x18a0] ;  /* 0x0018a00001447983 */ /* 0x002ea80000300a00 */
[----:B------:R-:W-:Y:S04]  /*48df0*/  STL.64 [R1+0x40], R92 ;  /* 0x0000405c01007387 */ /* 0x000fe80000100a00 */
[----:B------:R-:W-:Y:S04]  /*48e00*/  STL.64 [R1+0x48], R94 ;  /* 0x0000485e01007387 */ /* 0x000fe80000100a00 */
        /* <DEDUP_REMOVED lines=12> */
[----:B------:R-:W3:Y:S04]  /*48ed0*/  LDL.LU.64 R92, [R1+0x18f0] ;  /* 0x0018f000015c7983 */ /* 0x000ee80000300a00 */
[----:B------:R-:W3:Y:S01]  /*48ee0*/  LDL.LU.64 R94, [R1+0x18f8] ;  /* 0x0018f800015e7983 */ /* 0x000ee20000300a00 */
[C---:B------:R-:W-:Y:S03]  /*48ef0*/  HMMA.1688.F32.TF32 R80, R160.reuse, R36, R80 ;  /* 0x00000024a050723c */ /* 0x040fe60000081050 */
[----:B------:R4:W-:Y:S04]  /*48f00*/  STL.64 [R1+0x10], R84 ;  /* 0x0000105401007387 */ /* 0x0009e80000100a00 */
[----:B------:R4:W-:Y:S04]  /*48f10*/  STL.64 [R1+0x18], R86 ;  /* 0x0000185601007387 */ /* 0x0009e80000100a00 */
[----:B-1----:R-:W3:Y:S04]  /*48f20*/  LDL.LU.64 R88, [R1+0x1900] ;  /* 0x0019000001587983 */ /* 0x002ee80000300a00 */
[----:B----4-:R-:W4:Y:S08]  /*48f30*/  LDL.LU.64 R90, [R1+0x1908] ;  /* 0x00190800015a7983 */ /* 0x010f300000300a00 */
[----:B------:R1:W-:Y:S04]  /*48f40*/  STL.64 [R1], R80 ;  /* 0x0000005001007387 */ /* 0x0003e80000100a00 */
[----:B------:R1:W-:Y:S04]  /*48f50*/  STL.64 [R1+0x8], R82 ;  /* 0x0000085201007387 */ /* 0x0003e80000100a00 */
[----:B------:R-:W4:Y:S04]  /*48f60*/  LDL.LU.64 R84, [R1+0x1920] ;  /* 0x0019200001547983 */ /* 0x000f280000300a00 */
[----:B------:R-:W4:Y:S04]  /*48f70*/  LDL.LU.64 R86, [R1+0x1928] ;  /* 0x0019280001567983 */ /* 0x000f280000300a00 */
[----:B-1----:R-:W4:Y:S04]  /*48f80*/  LDL.LU.64 R80, [R1+0x1a20] ;  /* 0x001a200001507983 */ /* 0x002f280000300a00 */
[----:B------:R-:W4:Y:S01]  /*48f90*/  LDL.LU.64 R82, [R1+0x1a28] ;  /* 0x001a280001527983 */ /* 0x000f220000300a00 */
[----:B--2---:R-:W-:-:S15]  /*48fa0*/  HMMA.1688.F32.TF32 R248, R160, R32, R76 ;  /* 0x00000020a0f8723c */ /* 0x004fde000008104c */
[----:B------:R-:W-:-:S08]  /*48fb0*/  NOP ;  /* 0x0000000000007918 */ /* 0x000fd00000000000 */
[----:B------:R-:W-:Y:S04]  /*48fc0*/  STL [R1+0x62f4], R248 ;  /* 0x0062f4f801007387 */ /* 0x000fe80000100800 */
[----:B------:R-:W-:Y:S04]  /*48fd0*/  STL [R1+0x62f0], R249 ;  /* 0x0062f0f901007387 */ /* 0x000fe80000100800 */
[----:B------:R-:W-:Y:S04]  /*48fe0*/  STL [R1+0x62ec], R250 ;  /* 0x0062ecfa01007387 */ /* 0x000fe80000100800 */
[----:B------:R-:W-:Y:S01]  /*48ff0*/  STL [R1+0x62e8], R251 ;  /* 0x0062e8fb01007387 */ /* 0x000fe20000100800 */
[C---:B------:R-:W-:Y:S03]  /*49000*/  HMMA.1688.F32.TF32 R244, R160.reuse, R28, R68 ;  /* 0x0000001ca0f4723c */ /* 0x040fe60000081044 */
[----:B------:R-:W-:Y:S04]  /*49010*/  LDS R68, [R2+UR7+0x300] ;  /* 0x0003000702447984 */ /* 0x000fe80008000800 */
[----:B------:R-:W-:Y:S04]  /*49020*/  LDS R70, [R2+UR7+0x2300] ;  /* 0x0023000702467984 */ /* 0x000fe80008000800 */
[----:B------:R-:W-:Y:S04]  /*49030*/  LDS R69, [R4+UR7+0x300] ;  /* 0x0003000704457984 */ /* 0x000fe80008000800 */
[----:B------:R-:W1:Y:S08]  /*49040*/  LDS R71, [R4+UR7+0x2300] ;  /* 0x0023000704477984 */ /* 0x000e700008000800 */
        /* <DEDUP_REMOVED lines=10> */
[----:B---3--:R-:W3:Y:S04]  /*490f0*/  LDL.LU.64 R72, [R1+0x1a40] ;  /* 0x001a400001487983 */ /* 0x008ee80000300a00 */
[----:B-1----:R-:W3:Y:S01]  /*49100*/  LDL.LU.64 R74, [R1+0x1a48] ;  /* 0x001a4800014a7983 */ /* 0x002ee20000300a00 */
[C---:B------:R-:W-:Y:S06]  /*49110*/  HMMA.1688.F32.TF32 R92, R160.reuse, R20, R92 ;  /* 0x00000014a05c723c */ /* 0x040fec000008105c */
[----:B----4-:R-:W-:-:S15]  /*49120*/  HMMA.1688.F32.TF32 R88, R160, R16, R88 ;  /* 0x00000010a058723c */ /* 0x010fde0000081058 */
[----:B------:R-:W-:-:S03]  /*49130*/  NOP ;  /* 0x0000000000007918 */ /* 0x000fc60000000000 */
[----:B------:R-:W-:Y:S01]  /*49140*/  IMAD.MOV.U32 R246, RZ, RZ, R94 ;  /* 0x000000fffff67224 */ /* 0x000fe200078e005e */
[C---:B------:R-:W-:Y:S01]  /*49150*/  HMMA.1688.F32.TF32 R84, R160.reuse, R8, R84 ;  /* 0x00000008a054723c */ /* 0x040fe20000081054 */
[----:B------:R-:W-:Y:S02]  /*49160*/  IMAD.MOV.U32 R247, RZ, RZ, R95 ;  /* 0x000000fffff77224 */ /* 0x000fe400078e005f */
[----:B------:R-:W-:Y:S02]  /*49170*/  IMAD.MOV.U32 R244, RZ, RZ, R92 ;  /* 0x000000fffff47224 */ /* 0x000fe400078e005c */
[----:B------:R-:W-:Y:S01]  /*49180*/  IMAD.MOV.U32 R245, RZ, RZ, R93 ;  /* 0x000000fffff57224 */ /* 0x000fe200078e005d */
[----:B------:R-:W-:Y:S04]  /*49190*/  STL.64 [R1+0x6320], R246 ;  /* 0x006320f601007387 */ /* 0x000fe80000100a00 */
[----:B------:R-:W-:Y:S01]  /*491a0*/  STL.64 [R1+0x6318], R244 ;  /* 0x006318f401007387 */ /* 0x000fe20000100a00 */
[----:B------:R-:W-:Y:S03]  /*491b0*/  HMMA.1688.F32.TF32 R80, R160, R12, R80 ;  /* 0x0000000ca050723c */ /* 0x000fe60000081050 */
[----:B------:R-:W-:Y:S04]  /*491c0*/  STL.64 [R1+0x1340], R88 ;  /* 0x0013405801007387 */ /* 0x000fe80000100a00 */
[----:B------:R-:W-:Y:S06]  /*491d0*/  STL.64 [R1+0x1348], R90 ;  /* 0x0013485a01007387 */ /* 0x000fec0000100a00 */
[----:B------:R-:W-:-:S02]  /*491e0*/  IMAD.MOV.U32 R250, RZ, RZ, R86 ;  /* 0x000000fffffa7224 */ /* 0x000fc400078e0056 */
[----:B------:R-:W-:Y:S02]  /*491f0*/  IMAD.MOV.U32 R251, RZ, RZ, R87 ;  /* 0x000000fffffb7224 */ /* 0x000fe400078e0057 */
[----:B------:R-:W-:Y:S02]  /*49200*/  IMAD.MOV.U32 R248, RZ, RZ, R84 ;  /* 0x000000fffff87224 */ /* 0x000fe400078e0054 */
[----:B------:R-:W-:Y:S01]  /*49210*/  IMAD.MOV.U32 R249, RZ, RZ, R85 ;  /* 0x000000fffff97224 */ /* 0x000fe200078e0055 */
[----:B------:R-:W-:Y:S04]  /*49220*/  STL.64 [R1+0x6330], R250 ;  /* 0x006330fa01007387 */ /* 0x000fe80000100a00 */
[----:B------:R-:W-:Y:S04]  /*49230*/  STL.64 [R1+0x6328], R248 ;  /* 0x006328f801007387 */ /* 0x000fe80000100a00 */
[----:B------:R-:W4:Y:S04]  /*49240*/  LDL.LU.64 R84, [R1+0x1a50] ;  /* 0x001a500001547983 */ /* 0x000f280000300a00 */
[----:B------:R-:W4:Y:S04]  /*49250*/  LDL.LU.64 R86, [R1+0x1a58] ;  /* 0x001a580001567983 */ /* 0x000f280000300a00 */
[----:B------:R1:W-:Y:S04]  /*49260*/  STL.64 [R1+0x1320], R80 ;  /* 0x0013205001007387 */ /* 0x0003e80000100a00 */
[----:B------:R1:W-:Y:S04]  /*49270*/  STL.64 [R1+0x1328], R82 ;  /* 0x0013285201007387 */ /* 0x0003e80000100a00 */
        /* <DEDUP_REMOVED lines=9> */
[----:B------:R-:W4:Y:S01]  /*49310*/  LDL.LU.64 R82, [R1+0x1ba8] ;  /* 0x001ba80001527983 */ /* 0x000f220000300a00 */
[----:B---3--:R-:W-:-:S15]  /*49320*/  HMMA.1688.F32.TF32 R72, R160, R224, R72 ;  /* 0x000000e0a048723c */ /* 0x008fde0000081048 */
[----:B------:R-:W-:-:S08]  /*49330*/  NOP ;  /* 0x0000000000007918 */ /* 0x000fd00000000000 */
[----:B------:R1:W-:Y:S04]  /*49340*/  STL.64 [R1+0x1300], R72 ;  /* 0x0013004801007387 */ /* 0x0003e80000100a00 */
[----:B------:R3:W-:Y:S04]  /*49350*/  STL.64 [R1+0x1308], R74 ;  /* 0x0013084a01007387 */ /* 0x0007e80000100a00 */
        /* <DEDUP_REMOVED lines=17> */
[----:B------:R-:W-:-:S01]  /*49470*/  NOP ;  /* 0x0000000000007918 */ /* 0x000fc20000000000 */
[----:B------:R-:W-:Y:S04]  /*49480*/  STL.64 [R1+0x12f0], R116 ;  /* 0x0012f07401007387 */ /* 0x000fe80000100a00 */
[----:B------:R1:W-:Y:S02]  /*49490*/  STL.64 [R1+0x12f8], R118 ;  /* 0x0012f87601007387 */ /* 0x0003e40000100a00 */
[----:B-1----:R-:W-:-:S15]  /*494a0*/  HMMA.1688.F32.TF32 R116, R160, R216, R112 ;  /* 0x000000d8a074723c */ /* 0x002fde0000081070 */
[----:B------:R-:W-:-:S08]  /*494b0*/  NOP ;  /* 0x0000000000007918 */ /* 0x000fd00000000000 */
[----:B------:R-:W-:Y:S04]  /*494c0*/  STL.64 [R1+0x12e0], R116 ;  /* 0x0012e07401007387 */ /* 0x000fe80000100a00 */
[----:B------:R-:W-:Y:S01]  /*494d0*/  STL.64 [R1+0x12e8], R118 ;  /* 0x0012e87601007387 */ /* 0x000fe20000100a00 */
[C---:B------:R-:W-:Y:S06]  /*494e0*/  HMMA.1688.F32.TF32 R112, R160.reuse, R212, R108 ;  /* 0x000000d4a070723c */ /* 0x040fec000008106c */
[----:B------:R-:W-:Y:S01]  /*494f0*/  HMMA.1688.F32.TF32 R108, R160, R208, R80 ;  /* 0x000000d0a06c723c */ /* 0x000fe20000081050 */
[----:B------:R-:W4:-:S15]  /*49500*/  LDL.LU.64 R80, [R1+0x2a00] ;  /* 0x002a000001507983 */ /* 0x000f1e0000300a00 */
[----:B------:R-:W-:-:S01]  /*49510*/  NOP ;  /* 0x0000000000007918 */ /* 0x000fc20000000000 */
[----:B------:R-:W-:Y:S04]  /*49520*/  STL.64 [R1+0x12d0], R112 ;  /* 0x0012d07001007387 */ /* 0x000fe80000100a00 */
[----:B------:R-:W-:Y:S04]  /*49530*/  STL.64 [R1+0x12d8], R114 ;  /* 0x0012d87201007387 */ /* 0x000fe80000100a00 */
[----:B------:R-:W4:Y:S04]  /*49540*/  LDL.LU.64 R82, [R1+0x2a08] ;  /* 0x002a080001527983 */ /* 0x000f280000300a00 */
        /* <DEDUP_REMOVED lines=13> */
[C---:B---3--:R-:W-:Y:S01]  /*49620*/  HMMA.1688.F32.TF32 R88, R160.reuse, R180, R72 ;  /* 0x000000b4a058723c */ /* 0x048fe20000081048 */
[----:B------:R-:W-:Y:S04]  /*49630*/  STL.64 [R1+0x12a0], R108 ;  /* 0x0012a06c01007387 */ /* 0x000fe80000100a00 */
[----:B------:R-:W-:Y:S01]  /*49640*/  STL.64 [R1+0x12a8], R110 ;  /* 0x0012a86e01007387 */ /* 0x000fe20000100a00 */
[C---:B----4-:R-:W-:Y:S03]  /*49650*/  HMMA.1688.F32.TF32 R84, R160.reuse, R176, R84 ;  /* 0x000000b0a054723c */ /* 0x050fe60000081054 */
[----:B------:R1:W-:Y:S04]  /*49660*/  STL.64 [R1+0x1290], R104 ;  /* 0x0012906801007387 */ /* 0x0003e80000100a00 */
[----:B------:R3:W-:Y:S04]  /*49670*/  STL.64 [R1+0x1298], R106 ;  /* 0x0012986a01007387 */ /* 0x0007e80000100a00 */
[----:B------:R4:W-:Y:S04]  /*49680*/  STL.64 [R1+0x1280], R100 ;  /* 0x0012806401007387 */ /* 0x0009e80000100a00 */
[----:B------:R4:W-:Y:S04]  /*49690*/  STL.64 [R1+0x1288], R102 ;  /* 0x0012886601007387 */ /* 0x0009e80000100a00 */
[----:B------:R4:W-:Y:S04]  /*496a0*/  STL.64 [R1+0x1270], R96 ;  /* 0x0012706001007387 */ /* 0x0009e80000100a00 */
[----:B------:R4:W-:Y:S04]  /*496b0*/  STL.64 [R1+0x1278], R98 ;  /* 0x0012786201007387 */ /* 0x0009e80000100a00 */
[----:B------:R-:W2:Y:S04]  /*496c0*/  LDL.LU.64 R72, [R1+0x1cc0] ;  /* 0x001cc00001487983 */ /* 0x000ea80000300a00 */
[----:B------:R-:W-:Y:S04]  /*496d0*/  STL.64 [R1+0x430], R92 ;  /* 0x0004305c01007387 */ /* 0x000fe80000100a00 */
[----:B------:R-:W-:Y:S04]  /*496e0*/  STL.64 [R1+0x438], R94 ;  /* 0x0004385e01007387 */ /* 0x000fe80000100a00 */
[----:B------:R-:W2:Y:S04]  /*496f0*/  LDL.LU.64 R74, [R1+0x1cc8] ;  /* 0x001cc800014a7983 */ /* 0x000ea80000300a00 */
[----:B------:R-:W-:Y:S04]  /*49700*/  STL.64 [R1+0x140], R88 ;  /* 0x0001405801007387 */ /* 0x000fe80000100a00 */
[----:B------:R-:W-:Y:S04]  /*49710*/  STL.64 [R1+0x148], R90 ;  /* 0x0001485a01007387 */ /* 0x000fe80000100a00 */
[----:B-1----:R-:W2:Y:S04]  /*49720*/  LDL.LU.64 R104, [R1+0x2780] ;  /* 0x0027800001687983 */ /* 0x002ea80000300a00 */
[----:B---3--:R-:W3:Y:S04]  /*49730*/  LDL.LU.64 R106, [R1+0x2788] ;  /* 0x00278800016a7983 */ /* 0x008ee80000300a00 */
[----:B------:R-:W-:Y:S04]  /*49740*/  STL.64 [R1+0x120], R84 ;  /* 0x0001205401007387 */ /* 0x000fe80000100a00 */
[----:B------:R-:W-:Y:S04]  /*49750*/  STL.64 [R1+0x128], R86 ;  /* 0x0001285601007387 */ /* 0x000fe80000100a00 */
[----:B----4-:R-:W4:Y:S04]  /*49760*/  LDL.LU.64 R100, [R1+0x2770] ;  /* 0x0027700001647983 */ /* 0x010f280000300a00 */
[----:B------:R-:W4:Y:S04]  /*49770*/  LDL.LU.64 R102, [R1+0x2778] ;  /* 0x0027780001667983 */ /* 0x000f280000300a00 */
[----:B------:R-:W4:Y:S04]  /*49780*/  LDL.LU.64 R96, [R1+0x2760] ;  /* 0x0027600001607983 */ /* 0x000f280000300a00 */
[----:B------:R-:W4:Y:S01]  /*49790*/  LDL.LU.64 R98, [R1+0x2768] ;  /* 0x0027680001627983 */ /* 0x000f220000300a00 */
[----:B------:R-:W-:-:S15]  /*497a0*/  HMMA.1688.F32.TF32 R80, R160, R172, R80 ;  /* 0x000000aca050723c */ /* 0x000fde0000081050 */
[----:B------:R-:W-:-:S08]  /*497b0*/  NOP ;  /* 0x0000000000007918 */ /* 0x000fd00000000000 */
[----:B------:R1:W-:Y:S04]  /*497c0*/  STL.64 [R1+0x110], R80 ;  /* 0x0001105001007387 */ /* 0x0003e80000100a00 */
[----:B------:R1:W-:Y:S04]  /*497d0*/  STL.64 [R1+0x118], R82 ;  /* 0x0001185201007387 */ /* 0x0003e80000100a00 */
[----:B-1----:R-:W4:Y:S04]  /*497e0*/  LDL.LU.64 R80, [R1+0x2750] ;  /* 0x0027500001507983 */ /* 0x002f280000300a00 */
[----:B------:R-:W4:Y:S01]  /*497f0*/  LDL.LU.64 R82, [R1+0x2758] ;  /* 0x0027580001527983 */ /* 0x000f220000300a00 */
[----:B--2---:R-:W-:-:S15]  /*49800*/  HMMA.1688.F32.TF32 R76, R160, R168, R76 ;  /* 0x000000a8a04c723c */ /* 0x004fde000008104c */
[----:B------:R-:W-:-:S08]  /*49810*/  NOP ;  /* 0x0000000000007918 */ /* 0x000fd00000000000 */
        /* <DEDUP_REMOVED lines=8> */
[----:B-1----:R-:W4:Y:S04]  /*498a0*/  LDL.LU.64 R76, [R1+0x2710] ;  /* 0x00271000014c7983 */ /* 0x002f280000300a00 */
[----:B--2---:R-:W2:Y:S01]  /*498b0*/  LDL.LU.64 R78, [R1+0x2718] ;  /* 0x00271800014e7983 */ /* 0x004ea20000300a00 */
[----:B------:R-:W-:Y:S03]  /*498c0*/  HMMA.1688.F32.TF32 R160, R160, R164, R72 ;  /* 0x000000a4a0a0723c */ /* 0x000fe60000081048 */
[----:B------:R-:W-:Y:S04]  /*498d0*/  LDS R72, [R2+UR7+0x380] ;  /* 0x0003800702487984 */ /* 0x000fe80008000800 */
[----:B------:R-:W-:Y:S04]  /*498e0*/  LDS R74, [R2+UR7+0x2380] ;  /* 0x00238007024a7984 */ /* 0x000fe80008000800 */
[----:B------:R-:W-:Y:S04]  /*498f0*/  LDS R73, [R4+UR7+0x380] ;  /* 0x0003800704497984 */ /* 0x000fe80008000800 */
[----:B------:R-:W1:Y:S01]  /*49900*/  LDS R75, [R4+UR7+0x2380] ;  /* 0x00238007044b7984 */ /* 0x000e620008000800 */
[C---:B---3--:R-:W-:Y:S06]  /*49910*/  HMMA.1688.F32.TF32 R108, R68.reuse, R64, R104 ;  /* 0x00000040446c723c */ /* 0x048fec0000081068 */
[C---:B----4-:R-:W-:Y:S06]  /*49920*/  HMMA.1688.F32.TF32 R104, R68.reuse, R60, R100 ;  /* 0x0000003c4468723c */ /* 0x050fec0000081064 */
[C---:B------:R-:W-:Y:S01]  /*49930*/  HMMA.1688.F32.TF32 R100, R68.reuse, R56, R96 ;  /* 0x000000384464723c */ /* 0x040fe20000081060 */
[----:B------:R-:W-:Y:S04]  /*49940*/  STL [R1+0x62e4], R160 ;  /* 0x0062e4a001007387 */ /* 0x000fe80000100800 */
[----:B------:R-:W-:Y:S04]  /*49950*/  STL [R1+0x62e0], R161 ;  /* 0x0062e0a101007387 */ /* 0x000fe80000100800 */
[----:B------:R-:W-:Y:S04]  /*49960*/  STL [R1+0x62dc], R162 ;  /* 0x0062dca201007387 */ /* 0x000fe80000100800 */
[----:B------:R-:W-:Y:S04]  /*49970*/  STL [R1+0x62d8], R163 ;  /* 0x0062d8a301007387 */ /* 0x000fe80000100800 */
[----:B------:R-:W-:Y:S04]  /*49980*/  STL.64 [R1+0x1260], R108 ;  /* 0x0012606c01007387 */ /* 0x000fe80000100a00 */
[----:B------:R-:W-:Y:S04]  /*49990*/  STL.64 [R1+0x1268], R110 ;  /* 0x0012686e01007387 */ /* 0x000fe80000100a00 */
[----:B------:R-:W-:Y:S04]  /*499a0*/  STL.64 [R1+0x1250], R104 ;  /* 0x0012506801007387 */ /* 0x000fe80000100a00 */
[----:B------:R-:W-:Y:S01]  /*499b0*/  STL.64 [R1+0x1258], R106 ;  /* 0x0012586a01007387 */ /* 0x000fe20000100a00 */
[C---:B------:R-:W-:Y:S03]  /*499c0*/  HMMA.1688.F32.TF32 R96, R68.reuse, R52, R80 ;  /* 0x000000344460723c */ /* 0x040fe60000081050 */
[----:B------:R-:W3:Y:S04]  /*499d0*/  LDL.LU.64 R80, [R1+0x2700] ;  /* 0x0027000001507983 */ /* 0x000ee80000300a00 */
[----:B------:R-:W-:Y:S04]  /*499e0*/  STL.64 [R1+0x1240], R100 ;  /* 0x0012406401007387 */ /* 0x000fe80000100a00 */
[----:B------:R-:W-:Y:S04]  /*499f0*/  STL.64 [R1+0x1248], R102 ;  /* 0x0012486601007387 */ /* 0x000fe80000100a00 */
[----:B------:R-:W3:Y:S08]  /*49a00*/  LDL.LU.64 R82, [R1+0x2708] ;  /* 0x0027080001527983 */ /* 0x000ef00000300a00 */
[----:B------:R-:W-:Y:S04]  /*49a10*/  STL.64 [R1+0x1230], R96 ;  /* 0x0012306001007387 */ /* 0x000fe80000100a00 */
[----:B------:R4:W-:Y:S02]  /*49a20*/  STL.64 [R1+0x1238], R98 ;  /* 0x0012386201007387 */ /* 0x0009e40000100a00 */
[C---:B----4-:R-:W-:Y:S06]  /*49a30*/  HMMA.1688.F32.TF32 R96, R68.reuse, R48, R92 ;  /* 0x000000304460723c */ /* 0x050fec000008105c */
[C---:B------:R-:W-:Y:S06]  /*49a40*/  HMMA.1688.F32.TF32 R92, R68.reuse, R44, R88 ;  /* 0x0000002c445c723c */ /* 0x040fec0000081058 */
[C---:B------:R-:W-:Y:S11]  /*49a50*/  HMMA.1688.F32.TF32 R88, R68.reuse, R40, R84 ;  /* 0x000000284458723c */ /* 0x040ff60000081054 */
[----:B------:R4:W-:Y:S01]  /*49a60*/  STL.64 [R1+0x1220], R96 ;  /* 0x0012206001007387 */ /* 0x0009e20000100a00 */
[C---:B--2---:R-:W-:Y:S03]  /*49a70*/  HMMA.1688.F32.TF32 R84, R68.reuse, R36, R76 ;  /* 0x000000244454723c */ /* 0x044fe6000008104c */
[----:B------:R2:W-:Y:S04]  /*49a80*/  STL.64 [R1+0x1228], R98 ;  /* 0x0012286201007387 */ /* 0x0005e80000100a00 */
[----:B------:R1:W-:Y:S04]  /*49a90*/  STL.64 [R1+0x1210], R92 ;  /* 0x0012105c01007387 */ /* 0x0003e80000100a00 */
[----:B------:R1:W-:Y:S04]  /*49aa0*/  STL.64 [R1+0x1218], R94 ;  /* 0x0012185e01007387 */ /* 0x0003e80000100a00 */
[----:B------:R-:W3:Y:S04]  /*49ab0*/  LDL.LU.64 R76, [R1+0x26f0] ;  /* 0x0026f000014c7983 */ /* 0x000ee80000300a00 */
[----:B------:R1:W-:Y:S04]  /*49ac0*/  STL.64 [R1+0x1200], R88 ;  /* 0x0012005801007387 */ /* 0x0003e80000100a00 */
[----:B------:R1:W-:Y:S04]  /*49ad0*/  STL.64 [R1+0x1208], R90 ;  /* 0x0012085a01007387 */ /* 0x0003e80000100a00 */
[----:B------:R-:W3:Y:S04]  /*49ae0*/  LDL.LU.64 R78, [R1+0x26f8] ;  /* 0x0026f800014e7983 */ /* 0x000ee80000300a00 */
        /* <DEDUP_REMOVED lines=17> */
[----:B--2---:R-:W4:Y:S04]  /*49c00*/  LDL.LU.64 R98, [R1+0x2678] ;  /* 0x0026780001627983 */ /* 0x004f280000300a00 */
[----:B-1----:R-:W2:Y:S04]  /*49c10*/  LDL.LU.64 R92, [R1+0x2660] ;  /* 0x00266000015c7983 */ /* 0x002ea80000300a00 */
[----:B------:R-:W2:Y:S04]  /*49c20*/  LDL.LU.64 R94, [R1+0x2668] ;  /* 0x00266800015e7983 */ /* 0x000ea80000300a00 */
[----:B------:R-:W2:Y:S04]  /*49c30*/  LDL.LU.64 R88, [R1+0x2650] ;  /* 0x0026500001587983 */ /* 0x000ea80000300a00 */
[----:B------:R-:W2:Y:S01]  /*49c40*/  LDL.LU.64 R90, [R1+0x2658] ;  /* 0x00265800015a7983 */ /* 0x000ea20000300a00 */
[----:B---3--:R-:W-:-:S15]  /*49c50*/  HMMA.1688.F32.TF32 R80, R68, R32, R80 ;  /* 0x000000204450723c */ /* 0x008fde0000081050 */
[----:B------:R-:W-:-:S09]  /*49c60*/  NOP ;  /* 0x0000000000007918 */ /* 0x000fd20000000000 */
[----:B------:R-:W-:Y:S02]  /*49c70*/  IMAD.MOV.U32 R160, RZ, RZ, R80 ;  /* 0x000000ffffa07224 */ /* 0x000fe400078e0050 */
[----:B------:R-:W-:Y:S02]  /*49c80*/  IMAD.MOV.U32 R161, RZ, RZ, R81 ;  /* 0x000000ffffa17224 */ /* 0x000fe400078e0051 */
[----:B------:R-:W-:Y:S01]  /*49c90*/  IMAD.MOV.U32 R162, RZ, RZ, R82 ;  /* 0x000000ffffa27224 */ /* 0x000fe200078e0052 */
[----:B------:R-:W3:Y:S01]  /*49ca0*/  LDL.LU.64 R80, [R1+0x2640] ;  /* 0x0026400001507983 */ /* 0x000ee20000300a00 */
[----:B------:R-:W-:-:S03]  /*49cb0*/  IMAD.MOV.U32 R163, RZ, RZ, R83 ;  /* 0x000000ffffa37224 */ /* 0x000fc600078e0053 */
[----:B------:R-:W3:Y:S04]  /*49cc0*/  LDL.LU.64 R82, [R1+0x2648] ;  /* 0x0026480001527983 */ /* 0x000ee80000300a00 */
[----:B------:R-:W3:Y:S04]  /*49cd0*/  LDL.LU.64 R84, [R1+0x2630] ;  /* 0x0026300001547983 */ /* 0x000ee80000300a00 */
[----:B------:R-:W3:Y:S04]  /*49ce0*/  LDL.LU.64 R86, [R1+0x2638] ;  /* 0x0026380001567983 */ /* 0x000ee80000300a00 */
[----:B------:R-:W-:Y:S04]  /*49cf0*/  STL.64 [R1+0x63c0], R162 ;  /* 0x0063c0a201007387 */ /* 0x000fe80000100a00 */
[----:B------:R-:W-:Y:S01]  /*49d00*/  STL.64 [R1+0x63b8], R160 ;  /* 0x0063b8a001007387 */ /* 0x000fe20000100a00 */
[----:B------:R-:W-:Y:S03]  /*49d10*/  HMMA.1688.F32.TF32 R128, R68, R28, R76 ;  /* 0x0000001c4480723c */ /* 0x000fe6000008104c */
[----:B------:R-:W3:Y:S04]  /*49d20*/  LDL.LU.64 R76, [R1+0x2620] ;  /* 0x00262000014c7983 */ /* 0x000ee80000300a00 */
[----:B------:R-:W3:-:S15]  /*49d30*/  LDL.LU.64 R78, [R1+0x2628] ;  /* 0x00262800014e7983 */ /* 0x000ede0000300a00 */
[----:B------:R-:W-:-:S01]  /*49d40*/  NOP ;  /* 0x0000000000007918 */ /* 0x000fc20000000000 */
        /* <DEDUP_REMOVED lines=9> */
[C---:B----4-:R-:W-:Y:S06]  /*49de0*/  HMMA.1688.F32.TF32 R100, R68.reuse, R220, R96 ;  /* 0x000000dc4464723c */ /* 0x050fec0000081060 */
[C---:B--2---:R-:W-:Y:S01]  /*49df0*/  HMMA.1688.F32.TF32 R96, R68.reuse, R216, R92 ;  /* 0x000000d84460723c */ /* 0x044fe2000008105c */
[----:B------:R-:W-:Y:S05]  /*49e00*/  STL.64 [R1+0x11c0], R128 ;  /* 0x0011c08001007387 */ /* 0x000fea0000100a00 */
[C---:B------:R-:W-:Y:S01]  /*49e10*/  HMMA.1688.F32.TF32 R92, R68.reuse, R212, R88 ;  /* 0x000000d4445c723c */ /* 0x040fe20000081058 */
        /* <DEDUP_REMOVED lines=17> */
[C---:B---3--:R-:W-:Y:S03]  /*49f30*/  HMMA.1688.F32.TF32 R88, R68.reuse, R208, R80 ;  /* 0x000000d04458723c */ /* 0x048fe60000081050 */
[----:B------:R-:W2:Y:S04]  /*49f40*/  LDL.LU.64 R80, [R1+0x2610] ;  /* 0x0026100001507983 */ /* 0x000ea80000300a00 */
[----:B------:R-:W-:Y:S04]  /*49f50*/  STL.64 [R1+0x1130], R92 ;  /* 0x0011305c01007387 */ /* 0x000fe80000100a00 */
[----:B------:R-:W-:Y:S04]  /*49f60*/  STL.64 [R1+0x1138], R94 ;  /* 0x0011385e01007387 */ /* 0x000fe80000100a00 */
[----:B------:R-:W2:Y:S01]  /*49f70*/  LDL.LU.64 R82, [R1+0x2618] ;  /* 0x0026180001527983 */ /* 0x000ea20000300a00 */
[C---:B------:R-:W-:Y:S07]  /*49f80*/  HMMA.1688.F32.TF32 R84, R68.reuse, R204, R84 ;  /* 0x000000cc4454723c */ /* 0x040fee0000081054 */
[----:B------:R1:W-:Y:S04]  /*49f90*/  STL.64 [R1+0x1120], R88 ;  /* 0x0011205801007387 */ /* 0x0003e80000100a00 */
[----:B------:R3:W-:Y:S04]  /*49fa0*/  STL.64 [R1+0x1128], R90 ;  /* 0x0011285a01007387 */ /* 0x0007e80000100a00 */
[----:B-1----:R-:W4:Y:S04]  /*49fb0*/  LDL.LU.64 R88, [R1+0x29e0] ;  /* 0x0029e00001587983 */ /* 0x002f280000300a00 */
[----:B---3--:R-:W4:Y:S04]  /*49fc0*/  LDL.LU.64 R90, [R1+0x29e8] ;  /* 0x0029e800015a7983 */ /* 0x008f280000300a00 */
[----:B------:R-:W-:Y:S04]  /*49fd0*/  STL.64 [R1+0x1110], R84 ;  /* 0x0011105401007387 */ /* 0x000fe80000100a00 */
[----:B------:R1:W-:Y:S02]  /*49fe0*/  STL.64 [R1+0x1118], R86 ;  /* 0x0011185601007387 */ /* 0x0003e40000100a00 */
[----:B-1----:R-:W-:Y:S02]  /*49ff0*/  HMMA.1688.F32.TF32 R84, R68, R200, R76 ;  /* 0x000000c84454723c */ /* 0x002fe4000008104c */
[----:B------:R-:W3:Y:S04]  /*4a000*/  LDL.LU.64 R76, [R1+0x29d0] ;  /* 0x0029d000014c7983 */ /* 0x000ee80000300a00 */
[----:B------:R-:W3:-:S15]  /*4a010*/  LDL.LU.64 R78, [R1+0x29d8] ;  /* 0x0029d800014e7983 */ /* 0x000ede0000300a00 */
[----:B------:R-:W-:-:S02]  /*4a020*/  NOP ;  /* 0x0000000000007918 */ /* 0x000fc40000000000 */
        /* <DEDUP_REMOVED lines=17> */
[----:B------:R-:W3:Y:S01]  /*4a140*/  LDL.LU.64 R86, [R1+0x1f38] ;  /* 0x001f380001567983 */ /* 0x000ee20000300a00 */
[----:B--2---:R-:W-:Y:S03]  /*4a150*/  HMMA.1688.F32.TF32 R120, R68, R196, R80 ;  /* 0x000000c44478723c */ /* 0x004fe60000081050 */
[----:B------:R-:W2:Y:S04]  /*4a160*/  LDL.LU.64 R80, [R1+0x1f50] ;  /* 0x001f500001507983 */ /* 0x000ea80000300a00 */
[----:B------:R-:W2:-:S15]  /*4a170*/  LDL.LU.64 R82, [R1+0x1f58] ;  /* 0x001f580001527983 */ /* 0x000e9e0000300a00 */
        /* <DEDUP_REMOVED lines=9> */
[C---:B---3--:R-:W-:Y:S02]  /*4a210*/  HMMA.1688.F32.TF32 R120, R68.reuse, R188, R76 ;  /* 0x000000bc4478723c */ /* 0x048fe4000008104c */
[----:B------:R-:W3:Y:S04]  /*4a220*/  LDL.LU.64 R76, [R1+0x1f90] ;  /* 0x001f9000014c7983 */ /* 0x000ee80000300a00 */
[----:B------:R-:W3:Y:S01]  /*4a230*/  LDL.LU.64 R78, [R1+0x1f98] ;  /* 0x001f9800014e7983 */ /* 0x000ee20000300a00 */
[C---:B------:R-:W-:Y:S06]  /*4a240*/  HMMA.1688.F32.TF32 R116, R68.reuse, R184, R116 ;  /* 0x000000b84474723c */ /* 0x040fec0000081074 */
[C---:B------:R-:W-:Y:S06]  /*4a250*/  HMMA.1688.F32.TF32 R112, R68.reuse, R180, R112 ;  /* 0x000000b44470723c */ /* 0x040fec0000081070 */
[C---:B------:R-:W-:Y:S06]  /*4a260*/  HMMA.1688.F32.TF32 R108, R68.reuse, R176, R108 ;  /* 0x000000b0446c723c */ /* 0x040fec000008106c */
[C---:B------:R-:W-:Y:S06]  /*4a270*/  HMMA.1688.F32.TF32 R104, R68.reuse, R172, R104 ;  /* 0x000000ac4468723c */ /* 0x040fec0000081068 */
[C---:B------:R-:W-:Y:S06]  /*4a280*/  HMMA.1688.F32.TF32 R100, R68.reuse, R168, R100 ;  /* 0x000000a84464723c */ /* 0x040fec0000081064 */
[----:B------:R-:W-:Y:S06]  /*4a290*/  HMMA.1688.F32.TF32 R96, R68, R164, R96 ;  /* 0x000000a44460723c */ /* 0x000fec0000081060 */
[C---:B------:R-:W-:Y:S01]  /*4a2a0*/  HMMA.1688.F32.TF32 R92, R72.reuse, R64, R92 ;  /* 0x00000040485c723c */ /* 0x040fe2000008105c */
        /* <DEDUP_REMOVED lines=21> */
[----:B--2---:R-:W-:Y:S02]  /*4a400*/  HMMA.1688.F32.TF32 R68, R72, R56, R80 ;  /* 0x000000384844723c */ /* 0x004fe40000081050 */
[----:B------:R-:W2:Y:S04]  /*4a410*/  LDL.LU.64 R80, [R1+0x1fd0] ;  /* 0x001fd00001507983 */ /* 0x000ea80000300a00 */
[----:B------:R-:W2:-:S15]  /*4a420*/  LDL.LU.64 R82, [R1+0x1fd8] ;  /* 0x001fd80001527983 */ /* 0x000e9e0000300a00 */
[----:B------:R-:W-:-:S02]  /*4a430*/  NOP ;  /* 0x0000000000007918 */ /* 0x000fc40000000000 */
[----:B------:R-:W-:Y:S04]  /*4a440*/  STL.64 [R1+0x3f0], R68 ;  /* 0x0003f04401007387 */ /* 0x000fe80000100a00 */
[----:B------:R4:W-:Y:S04]  /*4a450*/  STL.64 [R1+0x3f8], R70 ;  /* 0x0003f84601007387 */ /* 0x0009e80000100a00 */
[----:B------:R-:W2:Y:S04]  /*4a460*/  LDL.LU.64 R104, [R1+0x1ff0] ;  /* 0x001ff00001687983 */ /* 0x000ea80000300a00 */
[----:B------:R-:W2:Y:S01]  /*4a470*/  LDL.LU.64 R106, [R1+0x1ff8] ;  /* 0x001ff800016a7983 */ /* 0x000ea20000300a00 */
[----:B----4-:R-:W-:-:S15]  /*4a480*/  HMMA.1688.F32.TF32 R68, R72, R52, R88 ;  /* 0x000000344844723c */ /* 0x010fde0000081058 */
[----:B------:R-:W-:-:S08]  /*4a490*/  NOP ;  /* 0x0000000000007918 */ /* 0x000fd00000000000 */
[----:B------:R-:W-:Y:S04]  /*4a4a0*/  STL.64 [R1+0x3e0], R68 ;  /* 0x0003e04401007387 */ /* 0x000fe80000100a00 */
[----:B------:R3:W-:Y:S04]  /*4a4b0*/  STL.64 [R1+0x3e8], R70 ;  /* 0x0003e84601007387 */ /* 0x0007e80000100a00 */
[----:B------:R-:W4:Y:S04]  /*4a4c0*/  LDL.LU.64 R100, [R1+0x2010] ;  /* 0x0020100001647983 */ /* 0x000f280000300a00 */
[----:B------:R-:W4:Y:S01]  /*4a4d0*/  LDL.LU.64 R102, [R1+0x2018] ;  /* 0x0020180001667983 */ /* 0x000f220000300a00 */
[----:B---3--:R-:W-:-:S15]  /*4a4e0*/  HMMA.1688.F32.TF32 R68, R72, R48, R76 ;  /* 0x000000304844723c */ /* 0x008fde000008104c */
[----:B------:R-:W-:-:S08]  /*4a4f0*/  NOP ;  /* 0x0000000000007918 */ /* 0x000fd00000000000 */
[----:B------:R1:W-:Y:S04]  /*4a500*/  STL.64 [R1+0x3d0], R68 ;  /* 0x0003d04401007387 */ /* 0x0003e80000100a00 */
[----:B------:R3:W-:Y:S04]  /*4a510*/  STL.64 [R1+0x3d8], R70 ;  /* 0x0003d84601007387 */ /* 0x0007e80000100a00 */
[----:B-1----:R-:W4:Y:S04]  /*4a520*/  LDL.LU.64 R68, [R1+0x2030] ;  /* 0x0020300001447983 */ /* 0x002f280000300a00 */
        /* <DEDUP_REMOVED lines=8> */
[----:B------:R-:W3:Y:S01]  /*4a5b0*/  LDL.LU.64 R78, [R1+0x25d8] ;  /* 0x0025d800014e7983 */ /* 0x000ee20000300a00 */
[----:B------:R-:W-:Y:S03]  /*4a5c0*/  HMMA.1688.F32.TF32 R108, R72, R44, R84 ;  /* 0x0000002c486c723c */ /* 0x000fe60000081054 */
[----:B------:R-:W3:Y:S04]  /*4a5d0*/  LDL.LU.64 R84, [R1+0x25c0] ;  /* 0x0025c00001547983 */ /* 0x000ee80000300a00 */
[----:B------:R-:W3:-:S15]  /*4a5e0*/  LDL.LU.64 R86, [R1+0x25c8] ;  /* 0x0025c80001567983 */ /* 0x000ede0000300a00 */
        /* <DEDUP_REMOVED lines=10> */
[----:B----4-:R-:W-:-:S15]  /*4a690*/  HMMA.1688.F32.TF32 R104, R72, R32, R100 ;  /* 0x000000204868723c */ /* 0x010fde0000081064 */
[----:B------:R-:W-:-:S02]  /*4a6a0*/  NOP ;  /* 0x0000000000007918 */ /* 0x000fc40000000000 */
[----:B------:R-:W-:Y:S04]  /*4a6b0*/  STL.64 [R1+0x3a0], R108 ;  /* 0x0003a06c01007387 */ /* 0x000fe80000100a00 */
[----:B------:R-:W-:Y:S01]  /*4a6c0*/  STL.64 [R1+0x3a8], R110 ;  /* 0x0003a86e01007387 */ /* 0x000fe20000100a00 */
[C---:B---3--:R-:W-:Y:S03]  /*4a6d0*/  HMMA.1688.F32.TF32 R100, R72.reuse, R28, R68 ;  /* 0x0000001c4864723c */ /* 0x048fe60000081044 */
[----:B------:R-:W-:Y:S04]  /*4a6e0*/  STL.64 [R1+0x390], R104 ;  /* 0x0003906801007387 */ /* 0x000fe80000100a00 */
[----:B------:R-:W-:Y:S04]  /*4a6f0*/  STL.64 [R1+0x398], R106 ;  /* 0x0003986a01007387 */ /* 0x000fe80000100a00 */
[----:B------:R-:W-:Y:S04]  /*4a700*/  LDS R68, [R2+UR7+0x400] ;  /* 0x0004000702447984 */ /* 0x000fe80008000800 */
[----:B------:R-:W-:Y:S04]  /*4a710*/  LDS R70, [R2+UR7+0x2400] ;  /* 0x0024000702467984 */ /* 0x000fe80008000800 */
[----:B------:R-:W-:Y:S04]  /*4a720*/  LDS R69, [R4+UR7+0x400] ;  /* 0x0004000704457984 */ /* 0x000fe80008000800 */
[----:B------:R-:W1:Y:S04]  /*4a730*/  LDS R71, [R4+UR7+0x2400] ;  /* 0x0024000704477984 */ /* 0x000e680008000800 */
[----:B------:R-:W-:Y:S04]  /*4a740*/  STL.64 [R1+0x380], R100 ;  /* 0x0003806401007387 */ /* 0x000fe80000100a00 */
[----:B------:R3:W-:Y:S02]  /*4a750*/  STL.64 [R1+0x388], R102 ;  /* 0x0003886601007387 */ /* 0x0007e40000100a00 */
[C---:B---3--:R-:W-:Y:S06]  /*4a760*/  HMMA.1688.F32.TF32 R100, R72.reuse, R24, R96 ;  /* 0x000000184864723c */ /* 0x048fec0000081060 */
[C---:B------:R-:W-:Y:S06]  /*4a770*/  HMMA.1688.F32.TF32 R96, R72.reuse, R20, R92 ;  /* 0x000000144860723c */ /* 0x040fec000008105c */
[C---:B------:R-:W-:Y:S06]  /*4a780*/  HMMA.1688.F32.TF32 R92, R72.reuse, R16, R88 ;  /* 0x00000010485c723c */ /* 0x040fec0000081058 */
[C---:B------:R-:W-:Y:S05]  /*4a790*/  HMMA.1688.F32.TF32 R88, R72.reuse, R8, R76 ;  /* 0x000000084858723c */ /* 0x040fea000008104c */
        /* <DEDUP_REMOVED lines=8> */
[----:B------:R4:W-:Y:S01]  /*4a820*/  STL.64 [R1+0x1040], R88 ;  /* 0x0010405801007387 */ /* 0x0009e20000100a00 */
[----:B------:R-:W-:Y:S03]  /*4a830*/  HMMA.1688.F32.TF32 R84, R72, R12, R84 ;  /* 0x0000000c4854723c */ /* 0x000fe60000081054 */
[----:B------:R1:W-:Y:S04]  /*4a840*/  STL.64 [R1+0x1048], R90 ;  /* 0x0010485a01007387 */ /* 0x0003e80000100a00 */
[----:B----4-:R-:W4:Y:S04]  /*4a850*/  LDL.LU.64 R88, [R1+0x2590] ;  /* 0x0025900001587983 */ /* 0x010f280000300a00 */
[----:B-1----:R-:W4:-:S12]  /*4a860*/  LDL.LU.64 R90, [R1+0x2598] ;  /* 0x00259800015a7983 */ /* 0x002f180000300a00 */
        /* <DEDUP_REMOVED lines=36> */
[----:B-1----:R-:W-:Y:S02]  /*4aab0*/  HMMA.1688.F32.TF32 R120, R72, R216, R84 ;  /* 0x000000d84878723c */ /* 0x002fe40000081054 */
[----:B------:R-:W4:Y:S04]  /*4aac0*/  LDL.LU.64 R84, [R1+0x2920] ;  /* 0x0029200001547983 */ /* 0x000f280000300a00 */
[----:B------:R-:W4:-:S15]  /*4aad0*/  LDL.LU.64 R86, [R1+0x2928] ;  /* 0x0029280001567983 */ /* 0x000f1e0000300a00 */
        /* <DEDUP_REMOVED lines=18> */
[C---:B--2---:R-:W-:Y:S03]  /*4ac00*/  HMMA.1688.F32.TF32 R92, R72.reuse, R184, R80 ;  /* 0x000000b8485c723c */ /* 0x044fe60000081050 */
        /* <DEDUP_REMOVED lines=22> */
[----:B------:R-:W3:Y:S04]  /*4ad70*/  LDL.LU.64 R104, [R1+0x2510] ;  /* 0x0025100001687983 */ /* 0x000ee80000300a00 */
[----:B------:R-:W3:Y:S08]  /*4ad80*/  LDL.LU.64 R106, [R1+0x2518] ;  /* 0x00251800016a7983 */ /* 0x000ef00000300a00 */
[----:B------:R4:W-:Y:S04]  /*4ad90*/  STL.64 [R1+0xf40], R84 ;  /* 0x000f405401007387 */ /* 0x0009e80000100a00 */
[----:B------:R4:W-:Y:S04]  /*4ada0*/  STL.64 [R1+0xf48], R86 ;  /* 0x000f485601007387 */ /* 0x0009e80000100a00 */
[----:B------:R-:W3:Y:S04]  /*4adb0*/  LDL.LU.64 R100, [R1+0x2500] ;  /* 0x0025000001647983 */ /* 0x000ee80000300a00 */
[----:B------:R-:W3:Y:S04]  /*4adc0*/  LDL.LU.64 R102, [R1+0x2508] ;  /* 0x0025080001667983 */ /* 0x000ee80000300a00 */
[----:B------:R-:W3:Y:S04]  /*4add0*/  LDL.LU.64 R96, [R1+0x24f0] ;  /* 0x0024f00001607983 */ /* 0x000ee80000300a00 */
[----:B------:R-:W3:Y:S04]  /*4ade0*/  LDL.LU.64 R98, [R1+0x24f8] ;  /* 0x0024f80001627983 */ /* 0x000ee80000300a00 */
[----:B-1----:R-:W3:Y:S04]  /*4adf0*/  LDL.LU.64 R92, [R1+0x24e0] ;  /* 0x0024e000015c7983 */ /* 0x002ee80000300a00 */
[----:B----4-:R-:W4:Y:S04]  /*4ae00*/  LDL.LU.64 R94, [R1+0x24e8] ;  /* 0x0024e800015e7983 */ /* 0x010f280000300a00 */
[----:B------:R-:W4:Y:S04]  /*4ae10*/  LDL.LU.64 R88, [R1+0x24d0] ;  /* 0x0024d00001587983 */ /* 0x000f280000300a00 */
[----:B------:R-:W4:Y:S04]  /*4ae20*/  LDL.LU.64 R90, [R1+0x24d8] ;  /* 0x0024d800015a7983 */ /* 0x000f280000300a00 */
[----:B------:R-:W4:Y:S04]  /*4ae30*/  LDL.LU.64 R84, [R1+0x24c0] ;  /* 0x0024c00001547983 */ /* 0x000f280000300a00 */
[----:B------:R-:W4:Y:S01]  /*4ae40*/  LDL.LU.64 R86, [R1+0x24c8] ;  /* 0x0024c80001567983 */ /* 0x000f220000300a00 */
[----:B--2---:R-:W-:Y:S03]  /*4ae50*/  HMMA.1688.F32.TF32 R112, R72, R168, R80 ;  /* 0x000000a84870723c */ /* 0x004fe60000081050 */
[----:B------:R-:W2:Y:S04]  /*4ae60*/  LDL.LU.64 R80, [R1+0x24b0] ;  /* 0x0024b00001507983 */ /* 0x000ea80000300a00 */
[----:B------:R-:W2:-:S15]  /*4ae70*/  LDL.LU.64 R82, [R1+0x24b8] ;  /* 0x0024b80001527983 */ /* 0x000e9e0000300a00 */
[----:B------:R-:W-:-:S01]  /*4ae80*/  NOP ;  /* 0x0000000000007918 */ /* 0x000fc20000000000 */
[----:B------:R-:W-:Y:S04]  /*4ae90*/  STL.64 [R1+0xf30], R112 ;  /* 0x000f307001007387 */ /* 0x000fe80000100a00 */
[----:B------:R1:W-:Y:S01]  /*4aea0*/  STL.64 [R1+0xf38], R114 ;  /* 0x000f387201007387 */ /* 0x0003e20000100a00 */
[----:B---3--:R-:W-:Y:S03]  /*4aeb0*/  HMMA.1688.F32.TF32 R72, R72, R164, R76 ;  /* 0x000000a44848723c */ /* 0x008fe6000008104c */
[----:B------:R-:W3:Y:S04]  /*4aec0*/  LDL.LU.64 R76, [R1+0x24a0] ;  /* 0x0024a000014c7983 */ /* 0x000ee80000300a00 */
[----:B------:R-:W3:-:S15]  /*4aed0*/  LDL.LU.64 R78, [R1+0x24a8] ;  /* 0x0024a800014e7983 */ /* 0x000ede0000300a00 */
[----:B------:R-:W-:-:S01]  /*4aee0*/  NOP ;  /* 0x0000000000007918 */ /* 0x000fc20000000000 */
[----:B------:R-:W-:Y:S01]  /*4aef0*/  STL.64 [R1+0x370], R72 ;  /* 0x0003704801007387 */ /* 0x000fe20000100a00 */
[C---:B-1----:R-:W-:Y:S03]  /*4af00*/  HMMA.1688.F32.TF32 R112, R68.reuse, R64, R108 ;  /* 0x000000404470723c */ /* 0x042fe6000008106c */
[----:B------:R-:W-:Y:S04]  /*4af10*/  STL.64 [R1+0x378], R74 ;  /* 0x0003784a01007387 */ /* 0x000fe80000100a00 */
[----:B------:R-:W-:Y:S04]  /*4af20*/  LDS R72, [R2+UR7+0x480] ;  /* 0x0004800702487984 */ /* 0x000fe80008000800 */
[----:B------:R-:W-:Y:S04]  /*4af30*/  LDS R74, [R2+UR7+0x2480] ;  /* 0x00248007024a7984 */ /* 0x000fe80008000800 */
[----:B------:R-:W-:Y:S04]  /*4af40*/  LDS R73, [R4+UR7+0x480] ;  /* 0x0004800704497984 */ /* 0x000fe80008000800 */
[----:B------:R-:W1:Y:S01]  /*4af50*/  LDS R75, [R4+UR7+0x2480] ;  /* 0x00248007044b7984 */ /* 0x000e620008000800 */
[C---:B------:R-:W-:Y:S03]  /*4af60*/  HMMA.1688.F32.TF32 R108, R68.reuse, R60, R104 ;  /* 0x0000003c446c723c */ /* 0x040fe60000081068 */
[----:B------:R-:W-:Y:S03]  /*4af70*/  STL.64 [R1+0xf20], R112 ;  /* 0x000f207001007387 */ /* 0x000fe60000100a00 */
[C---:B------:R-:W-:Y:S06]  /*4af80*/  HMMA.1688.F32.TF32 R104, R68.reuse, R56, R100 ;  /* 0x000000384468723c */ /* 0x040fec0000081064 */
[C---:B------:R-:W-:Y:S06]  /*4af90*/  HMMA.1688.F32.TF32 R100, R68.reuse, R52, R96 ;  /* 0x000000344464723c */ /* 0x040fec0000081060 */
[C---:B----4-:R-:W-:Y:S06]  /*4afa0*/  HMMA.1688.F32.TF32 R96, R68.reuse, R48, R92 ;  /* 0x000000304460723c */ /* 0x050fec000008105c */
[C---:B------:R-:W-:Y:S01]  /*4afb0*/  HMMA.1688.F32.TF32 R92, R68.reuse, R44, R88 ;  /* 0x0000002c445c723c */ /* 0x040fe20000081058 */
        /* <DEDUP_REMOVED lines=10> */
[----:B------:R-:W4:Y:S04]  /*4b060*/  LDL.LU.64 R84, [R1+0x2490] ;  /* 0x0024900001547983 */ /* 0x000f280000300a00 */
        /* <DEDUP_REMOVED lines=35> */
[----:B---3--:R-:W3:Y:S04]  /*4b2a0*/  LDL.LU.64 R76, [R1+0x23d0] ;  /* 0x0023d000014c7983 */ /* 0x008ee80000300a00 */
        /* <DEDUP_REMOVED lines=17> */
[C---:B------:R-:W-:Y:S06]  /*4b3c0*/  HMMA.1688.F32.TF32 R124, R68.reuse, R16, R120 ;  /* 0x00000010447c723c */ /* 0x040fec0000081078 */
        /* <DEDUP_REMOVED lines=29> */
[----:B------:R1:W-:Y:S04]  /*4b5a0*/  STL.64 [R1+0xdd0], R88 ;  /* 0x000dd05801007387 */ /* 0x0003e80000100a00 */
[----:B------:R1:W-:Y:S01]  /*4b5b0*/  STL.64 [R1+0xdd8], R90 ;  /* 0x000dd85a01007387 */ /* 0x0003e20000100a00 */
[----:B----4-:R-:W-:Y:S03]  /*4b5c0*/  HMMA.1688.F32.TF32 R84, R68, R200, R84 ;  /* 0x000000c84454723c */ /* 0x010fe60000081054 */
[----:B-1----:R-:W4:Y:S04]  /*4b5d0*/  LDL.LU.64 R88, [R1+0x28f0] ;  /* 0x0028f00001587983 */ /* 0x002f280000300a00 */
[----:B------:R-:W4:-:S15]  /*4b5e0*/  LDL.LU.64 R90, [R1+0x28f8] ;  /* 0x0028f800015a7983 */ /* 0x000f1e0000300a00 */
[----:B------:R-:W-:-:S01]  /*4b5f0*/  NOP ;  /* 0x0000000000007918 */ /* 0x000fc20000000000 */
        /* <DEDUP_REMOVED lines=39> */
[C---:B------:R-:W-:Y:S06]  /*4b870*/  HMMA.1688.F32.TF32 R116, R68.reuse, R180, R116 ;  /* 0x000000b44474723c */ /* 0x040fec0000081074 */
[C---:B------:R-:W-:Y:S06]  /*4b880*/  HMMA.1688.F32.TF32 R112, R68.reuse, R176, R112 ;  /* 0x000000b04470723c */ /* 0x040fec0000081070 */
[C---:B------:R-:W-:Y:S06]  /*4b890*/  HMMA.1688.F32.TF32 R108, R68.reuse, R172, R108 ;  /* 0x000000ac446c723c */ /* 0x040fec000008106c */
[C---:B------:R-:W-:Y:S06]  /*4b8a0*/  HMMA.1688.F32.TF32 R104, R68.reuse, R168, R104 ;  /* 0x000000a84468723c */ /* 0x040fec0000081068 */
[----:B------:R-:W-:Y:S06]  /*4b8b0*/  HMMA.1688.F32.TF32 R68, R68, R164, R100 ;  /* 0x000000a44444723c */ /* 0x000fec0000081064 */
        /* <DEDUP_REMOVED lines=15> */
[----:B------:R-:W-:Y:S01]  /*4b9b0*/  STL.64 [R1+0x358], R98 ;  /* 0x0003586201007387 */ /* 0x000fe20000100a00 */
[C---:B--2---:R-:W-:Y:S03]  /*4b9c0*/  HMMA.1688.F32.TF32 R68, R72.reuse, R56, R80 ;  /* 0x000000384844723c */ /* 0x044fe60000081050 */
[----:B------:R-:W2:Y:S04]  /*4b9d0*/  LDL.LU.64 R80, [R1+0x20e0] ;  /* 0x0020e00001507983 */ /* 0x000ea80000300a00 */
[----:B------:R-:W-:Y:S04]  /*4b9e0*/  STL.64 [R1+0x340], R92 ;  /* 0x0003405c01007387 */ /* 0x000fe80000100a00 */
[----:B------:R-:W-:Y:S04]  /*4b9f0*/  STL.64 [R1+0x348], R94 ;  /* 0x0003485e01007387 */ /* 0x000fe80000100a00 */
[----:B------:R-:W2:Y:S08]  /*4ba00*/  LDL.LU.64 R82, [R1+0x20e8] ;  /* 0x0020e80001527983 */ /* 0x000eb00000300a00 */
[----:B------:R-:W-:Y:S04]  /*4ba10*/  STL.64 [R1+0x330], R68 ;  /* 0x0003304401007387 */ /* 0x000fe80000100a00 */
[----:B------:R3:W-:Y:S02]  /*4ba20*/  STL.64 [R1+0x338], R70 ;  /* 0x0003384601007387 */ /* 0x0007e40000100a00 */
[----:B---3--:R-:W-:Y:S02]  /*4ba30*/  HMMA.1688.F32.TF32 R68, R72, R52, R76 ;  /* 0x000000344844723c */ /* 0x008fe4000008104c */
[----:B------:R-:W3:Y:S04]  /*4ba40*/  LDL.LU.64 R76, [R1+0x20d0] ;  /* 0x0020d000014c7983 */ /* 0x000ee80000300a00 */
[----:B------:R-:W3:-:S15]  /*4ba50*/  LDL.LU.64 R78, [R1+0x20d8] ;  /* 0x0020d800014e7983 */ /* 0x000ede0000300a00 */
[----:B------:R-:W-:-:S02]  /*4ba60*/  NOP ;  /* 0x0000000000007918 */ /* 0x000fc40000000000 */
[----:B------:R-:W-:Y:S04]  /*4ba70*/  STL.64 [R1+0x320], R68 ;  /* 0x0003204401007387 */ /* 0x000fe80000100a00 */
[----:B------:R4:W-:Y:S04]  /*4ba80*/  STL.64 [R1+0x328], R70 ;  /* 0x0003284601007387 */ /* 0x0009e80000100a00 */
[----:B------:R-:W3:Y:S04]  /*4ba90*/  LDL.LU.64 R104, [R1+0x20c0] ;  /* 0x0020c00001687983 */ /* 0x000ee80000300a00 */
[----:B------:R-:W3:Y:S01]  /*4baa0*/  LDL.LU.64 R106, [R1+0x20c8] ;  /* 0x0020c800016a7983 */ /* 0x000ee20000300a00 */
[C---:B----4-:R-:W-:Y:S06]  /*4bab0*/  HMMA.1688.F32.TF32 R68, R72.reuse, R48, R88 ;  /* 0x000000304844723c */ /* 0x050fec0000081058 */
[----:B------:R-:W-:-:S15]  /*4bac0*/  HMMA.1688.F32.TF32 R84, R72, R44, R84 ;  /* 0x0000002c4854723c */ /* 0x000fde0000081054 */
[----:B------:R-:W-:-:S02]  /*4bad0*/  NOP ;  /* 0x0000000000007918 */ /* 0x000fc40000000000 */
[----:B------:R1:W-:Y:S04]  /*4bae0*/  STL.64 [R1+0x310], R68 ;  /* 0x0003104401007387 */ /* 0x0003e80000100a00 */
[----:B------:R4:W-:Y:S04]  /*4baf0*/  STL.64 [R1+0x318], R70 ;  /* 0x0003184601007387 */ /* 0x0009e80000100a00 */
[----:B-1----:R-:W3:Y:S04]  /*4bb00*/  LDL.LU.64 R68, [R1+0x20b0] ;  /* 0x0020b00001447983 */ /* 0x002ee80000300a00 */
[----:B----4-:R-:W4:Y:S04]  /*4bb10*/  LDL.LU.64 R70, [R1+0x20b8] ;  /* 0x0020b80001467983 */ /* 0x010f280000300a00 */
        /* <DEDUP_REMOVED lines=11> */
[----:B------:R-:W4:Y:S01]  /*4bbd0*/  LDL.LU.64 R86, [R1+0x2368] ;  /* 0x0023680001567983 */ /* 0x000f220000300a00 */
[----:B--2---:R-:W-:Y:S03]  /*4bbe0*/  HMMA.1688.F32.TF32 R108, R72, R40, R80 ;  /* 0x00000028486c723c */ /* 0x004fe60000081050 */
[----:B------:R-:W2:Y:S04]  /*4bbf0*/  LDL.LU.64 R80, [R1+0x2350] ;  /* 0x0023500001507983 */ /* 0x000ea80000300a00 */
[----:B------:R-:W2:-:S15]  /*4bc00*/  LDL.LU.64 R82, [R1+0x2358] ;  /* 0x0023580001527983 */ /* 0x000e9e0000300a00 */
[----:B------:R-:W-:-:S01]  /*4bc10*/  NOP ;  /* 0x0000000000007918 */ /* 0x000fc20000000000 */
[----:B------:R-:W-:Y:S04]  /*4bc20*/  STL.64 [R1+0x2f0], R108 ;  /* 0x0002f06c01007387 */ /* 0x000fe80000100a00 */
[----:B------:R3:W-:Y:S02]  /*4bc30*/  STL.64 [R1+0x2f8], R110 ;  /* 0x0002f86e01007387 */ /* 0x0007e40000100a00 */
[----:B---3--:R-:W-:Y:S02]  /*4bc40*/  HMMA.1688.F32.TF32 R108, R72, R36, R76 ;  /* 0x00000024486c723c */ /* 0x008fe4000008104c */
[----:B------:R-:W3:Y:S04]  /*4bc50*/  LDL.LU.64 R76, [R1+0x2340] ;  /* 0x00234000014c7983 */ /* 0x000ee80000300a00 */
[----:B------:R-:W3:-:S15]  /*4bc60*/  LDL.LU.64 R78, [R1+0x2348] ;  /* 0x00234800014e7983 */ /* 0x000ede0000300a00 */
[----:B------:R-:W-:-:S02]  /*4bc70*/  NOP ;  /* 0x0000000000007918 */ /* 0x000fc40000000000 */
[----:B------:R-:W-:Y:S04]  /*4bc80*/  STL.64 [R1+0x2e0], R108 ;  /* 0x0002e06c01007387 */ /* 0x000fe80000100a00 */
[----:B------:R1:W-:Y:S02]  /*4bc90*/  STL.64 [R1+0x2e8], R110 ;  /* 0x0002e86e01007387 */ /* 0x0003e40000100a00 */
[----:B-1----:R-:W-:-:S15]  /*4bca0*/  HMMA.1688.F32.TF32 R108, R72, R32, R104 ;  /* 0x00000020486c723c */ /* 0x002fde0000081068 */
[----:B------:R-:W-:-:S08]  /*4bcb0*/  NOP ;  /* 0x0000000000007918 */ /* 0x000fd00000000000 */
[----:B------:R-:W-:Y:S04]  /*4bcc0*/  STL.64 [R1+0x2d0], R108 ;  /* 0x0002d06c01007387 */ /* 0x000fe80000100a00 */
[----:B------:R-:W-:Y:S01]  /*4bcd0*/  STL.64 [R1+0x2d8], R110 ;  /* 0x0002d86e01007387 */ /* 0x000fe20000100a00 */
[C---:B----4-:R-:W-:Y:S03]  /*4bce0*/  HMMA.1688.F32.TF32 R104, R72.reuse, R28, R68 ;  /* 0x0000001c4868723c */ /* 0x050fe60000081044 */
[----:B------:R-:W-:Y:S04]  /*4bcf0*/  LDS R68, [R2+UR7+0x500] ;  /* 0x0005000702447984 */ /* 0x000fe80008000800 */
[----:B------:R-:W-:Y:S04]  /*4bd00*/  LDS R70, [R2+UR7+0x2500] ;  /* 0x0025000702467984 */ /* 0x000fe80008000800 */
[----:B------:R-:W-:Y:S04]  /*4bd10*/  LDS R69, [R4+UR7+0x500] ;  /* 0x0005000704457984 */ /* 0x000fe80008000800 */
[----:B------:R-:W1:Y:S01]  /*4bd20*/  LDS R71, [R4+UR7+0x2500] ;  /* 0x0025000704477984 */ /* 0x000e620008000800 */
        /* <DEDUP_REMOVED lines=18> */
[----:B------:R-:W-:Y:S04]  /*4be50*/  STL.64 [R1+0xcf8], R86 ;  /* 0x000cf85601007387 */ /* 0x000fe80000100a00 */
[----:B------:R-:W4:Y:S04]  /*4be60*/  LDL.LU.64 R120, [R1+0x2320] ;  /* 0x0023200001787983 */ /* 0x000f280000300a00 */
[----:B------:R-:W4:Y:S01]  /*4be70*/  LDL.LU.64 R122, [R1+0x2328] ;  /* 0x00232800017a7983 */ /* 0x000f220000300a00 */
[----:B--2---:R-:W-:-:S15]  /*4be80*/  HMMA.1688.F32.TF32 R80, R72, R228, R80 ;  /* 0x000000e44850723c */ /* 0x004fde0000081050 */
[----:B------:R-:W-:-:S08]  /*4be90*/  NOP ;  /* 0x0000000000007918 */ /* 0x000fd00000000000 */
[----:B------:R2:W-:Y:S04]  /*4bea0*/  STL.64 [R1+0xce0], R80 ;  /* 0x000ce05001007387 */ /* 0x0005e80000100a00 */
[----:B------:R1:W-:Y:S04]  /*4beb0*/  STL.64 [R1+0xce8], R82 ;  /* 0x000ce85201007387 */ /* 0x0003e80000100a00 */
[----:B--2---:R-:W2:Y:S04]  /*4bec0*/  LDL.LU.64 R80, [R1+0x2310] ;  /* 0x0023100001507983 */ /* 0x004ea80000300a00 */
[----:B-1----:R-:W2:Y:S01]  /*4bed0*/  LDL.LU.64 R82, [R1+0x2318] ;  /* 0x0023180001527983 */ /* 0x002ea20000300a00 */
[----:B---3--:R-:W-:-:S15]  /*4bee0*/  HMMA.1688.F32.TF32 R76, R72, R224, R76 ;  /* 0x000000e0484c723c */ /* 0x008fde000008104c */
[----:B------:R-:W-:-:S08]  /*4bef0*/  NOP ;  /* 0x0000000000007918 */ /* 0x000fd00000000000 */
[----:B------:R1:W-:Y:S04]  /*4bf00*/  STL.64 [R1+0xcd0], R76 ;  /* 0x000cd04c01007387 */ /* 0x0003e80000100a00 */
[----:B------:R3:W-:Y:S04]  /*4bf10*/  STL.64 [R1+0xcd8], R78 ;  /* 0x000cd84e01007387 */ /* 0x0007e80000100a00 */
[----:B-1----:R-:W2:Y:S04]  /*4bf20*/  LDL.LU.64 R76, [R1+0x2300] ;  /* 0x00230000014c7983 */ /* 0x002ea80000300a00 */
        /* <DEDUP_REMOVED lines=19> */
[C---:B----4-:R-:W-:Y:S06]  /*4c060*/  HMMA.1688.F32.TF32 R128, R72.reuse, R220, R124 ;  /* 0x000000dc4880723c */ /* 0x050fec000008107c */
[----:B------:R-:W-:-:S15]  /*4c070*/  HMMA.1688.F32.TF32 R124, R72, R216, R120 ;  /* 0x000000d8487c723c */ /* 0x000fde0000081078 */
[----:B------:R-:W-:-:S02]  /*4c080*/  NOP ;  /* 0x0000000000007918 */ /* 0x000fc40000000000 */
        /* <DEDUP_REMOVED lines=37> */
[----:B-1----:R-:W3:Y:S04]  /*4c2e0*/  LDL.LU.64 R116, [R1+0x2260] ;  /* 0x0022600001747983 */ /* 0x002ee80000300a00 */
[----:B------:R1:W-:Y:S04]  /*4c2f0*/  STL.64 [R1+0xc10], R88 ;  /* 0x000c105801007387 */ /* 0x0003e80000100a00 */
[----:B------:R1:W-:Y:S04]  /*4c300*/  STL.64 [R1+0xc18], R90 ;  /* 0x000c185a01007387 */ /* 0x0003e80000100a00 */
[----:B----4-:R-:W4:Y:S04]  /*4c310*/  LDL.LU.64 R118, [R1+0x2268] ;  /* 0x0022680001767983 */ /* 0x010f280000300a00 */
[----:B------:R-:W-:Y:S04]  /*4c320*/  STL.64 [R1+0xc00], R84 ;  /* 0x000c005401007387 */ /* 0x000fe80000100a00 */
[----:B------:R-:W-:Y:S04]  /*4c330*/  STL.64 [R1+0xc08], R86 ;  /* 0x000c085601007387 */ /* 0x000fe80000100a00 */
[----:B------:R-:W4:Y:S04]  /*4c340*/  LDL.LU.64 R112, [R1+0x2250] ;  /* 0x0022500001707983 */ /* 0x000f280000300a00 */
[----:B------:R-:W4:Y:S04]  /*4c350*/  LDL.LU.64 R114, [R1+0x2258] ;  /* 0x0022580001727983 */ /* 0x000f280000300a00 */
[----:B------:R-:W4:Y:S04]  /*4c360*/  LDL.LU.64 R108, [R1+0x2240] ;  /* 0x00224000016c7983 */ /* 0x000f280000300a00 */
[----:B------:R-:W4:Y:S01]  /*4c370*/  LDL.LU.64 R110, [R1+0x2248] ;  /* 0x00224800016e7983 */ /* 0x000f220000300a00 */
[----:B--2---:R-:W-:-:S15]  /*4c380*/  HMMA.1688.F32.TF32 R80, R72, R168, R80 ;  /* 0x000000a84850723c */ /* 0x004fde0000081050 */
[----:B------:R-:W-:-:S08]  /*4c390*/  NOP ;  /* 0x0000000000007918 */ /* 0x000fd00000000000 */
[----:B------:R2:W-:Y:S04]  /*4c3a0*/  STL.64 [R1+0xbf0], R80 ;  /* 0x000bf05001007387 */ /* 0x0005e80000100a00 */
[----:B------:R2:W-:Y:S04]  /*4c3b0*/  STL.64 [R1+0xbf8], R82 ;  /* 0x000bf85201007387 */ /* 0x0005e80000100a00 */
[----:B------:R-:W4:Y:S04]  /*4c3c0*/  LDL.LU.64 R104, [R1+0x2230] ;  /* 0x0022300001687983 */ /* 0x000f280000300a00 */
[----:B------:R-:W4:Y:S01]  /*4c3d0*/  LDL.LU.64 R106, [R1+0x2238] ;  /* 0x00223800016a7983 */ /* 0x000f220000300a00 */
[----:B---3--:R-:W-:-:S15]  /*4c3e0*/  HMMA.1688.F32.TF32 R72, R72, R164, R76 ;  /* 0x000000a44848723c */ /* 0x008fde000008104c */
[----:B------:R-:W-:-:S08]  /*4c3f0*/  NOP ;  /* 0x0000000000007918 */ /* 0x000fd00000000000 */
[----:B------:R-:W-:Y:S04]  /*4c400*/  STL.64 [R1+0x2b0], R72 ;  /* 0x0002b04801007387 */ /* 0x000fe80000100a00 */
[----:B------:R-:W-:Y:S04]  /*4c410*/  STL.64 [R1+0x2b8], R74 ;  /* 0x0002b84a01007387 */ /* 0x000fe80000100a00 */
[----:B------:R-:W3:Y:S04]  /*4c420*/  LDL.LU.64 R100, [R1+0x2220] ;  /* 0x0022200001647983 */ /* 0x000ee80000300a00 */
[----:B------:R-:W3:Y:S04]  /*4c430*/  LDL.LU.64 R102, [R1+0x2228] ;  /* 0x0022280001667983 */ /* 0x000ee80000300a00 */
[----:B------:R-:W3:Y:S04]  /*4c440*/  LDL.LU.64 R96, [R1+0x2210] ;  /* 0x0022100001607983 */ /* 0x000ee80000300a00 */
[----:B------:R-:W3:Y:S04]  /*4c450*/  LDL.LU.64 R98, [R1+0x2218] ;  /* 0x0022180001627983 */ /* 0x000ee80000300a00 */
[----:B------:R-:W3:Y:S04]  /*4c460*/  LDL.LU.64 R92, [R1+0x2200] ;  /* 0x00220000015c7983 */ /* 0x000ee80000300a00 */
[----:B------:R-:W3:Y:S04]  /*4c470*/  LDL.LU.64 R94, [R1+0x2208] ;  /* 0x00220800015e7983 */ /* 0x000ee80000300a00 */
[----:B-1----:R-:W3:Y:S04]  /*4c480*/  LDL.LU.64 R88, [R1+0x21f0] ;  /* 0x0021f00001587983 */ /* 0x002ee80000300a00 */
[----:B------:R-:W3:Y:S04]  /*4c490*/  LDL.LU.64 R90, [R1+0x21f8] ;  /* 0x0021f800015a7983 */ /* 0x000ee80000300a00 */
[----:B--2---:R-:W2:Y:S04]  /*4c4a0*/  LDL.LU.64 R80, [R1+0x21e0] ;  /* 0x0021e00001507983 */ /* 0x004ea80000300a00 */
[----:B------:R-:W2:Y:S04]  /*4c4b0*/  LDL.LU.64 R82, [R1+0x21e8] ;  /* 0x0021e80001527983 */ /* 0x000ea80000300a00 */
[----:B------:R-:W2:Y:S04]  /*4c4c0*/  LDL.LU.64 R76, [R1+0x21d0] ;  /* 0x0021d000014c7983 */ /* 0x000ea80000300a00 */
[----:B------:R-:W2:Y:S04]  /*4c4d0*/  LDL.LU.64 R78, [R1+0x21d8] ;  /* 0x0021d800014e7983 */ /* 0x000ea80000300a00 */
[----:B------:R-:W2:Y:S04]  /*4c4e0*/  LDL.LU.64 R84, [R1+0x21c0] ;  /* 0x0021c00001547983 */ /* 0x000ea80000300a00 */
[----:B------:R-:W2:Y:S04]  /*4c4f0*/  LDL.LU.64 R86, [R1+0x21c8] ;  /* 0x0021c80001567983 */ /* 0x000ea80000300a00 */
[----:B------:R-:W-:Y:S04]  /*4c500*/  LDS R72, [R2+UR7+0x580] ;  /* 0x0005800702487984 */ /* 0x000fe80008000800 */
[----:B------:R-:W-:Y:S04]  /*4c510*/  LDS R74, [R2+UR7+0x2580] ;  /* 0x00258007024a7984 */ /* 0x000fe80008000800 */
[----:B------:R-:W-:Y:S04]  /*4c520*/  LDS R73, [R4+UR7+0x580] ;  /* 0x0005800704497984 */ /* 0x000fe80008000800 */
[----:B------:R-:W1:Y:S01]  /*4c530*/  LDS R75, [R4+UR7+0x2580] ;  /* 0x00258007044b7984 */ /* 0x000e620008000800 */
[C---:B----4-:R-:W-:Y:S06]  /*4c540*/  HMMA.1688.F32.TF32 R120, R68.reuse, R64, R116 ;  /* 0x000000404478723c */ /* 0x050fec0000081074 */
[C---:B------:R-:W-:Y:S06]  /*4c550*/  HMMA.1688.F32.TF32 R116, R68.reuse, R60, R112 ;  /* 0x0000003c4474723c */ /* 0x040fec0000081070 */
[C---:B------:R-:W-:Y:S11]  /*4c560*/  HMMA.1688.F32.TF32 R112, R68.reuse, R56, R108 ;  /* 0x000000384470723c */ /* 0x040ff6000008106c */
[----:B------:R-:W-:Y:S04]  /*4c570*/  STL.64 [R1+0xbe0], R120 ;  /* 0x000be07801007387 */ /* 0x000fe80000100a00 */
[----:B------:R-:W-:Y:S04]  /*4c580*/  STL.64 [R1+0xbe8], R122 ;  /* 0x000be87a01007387 */ /* 0x000fe80000100a00 */
[----:B------:R-:W-:Y:S04]  /*4c590*/  STL.64 [R1+0xbd0], R116 ;  /* 0x000bd07401007387 */ /* 0x000fe80000100a00 */
[----:B------:R-:W-:Y:S04]  /*4c5a0*/  STL.64 [R1+0xbd8], R118 ;  /* 0x000bd87601007387 */ /* 0x000fe80000100a00 */
[----:B------:R-:W-:Y:S04]  /*4c5b0*/  STL.64 [R1+0xbc0], R112 ;  /* 0x000bc07001007387 */ /* 0x000fe80000100a00 */
[----:B------:R-:W-:Y:S01]  /*4c5c0*/  STL.64 [R1+0xbc8], R114 ;  /* 0x000bc87201007387 */ /* 0x000fe20000100a00 */
[----:B------:R-:W-:-:S15]  /*4c5d0*/  HMMA.1688.F32.TF32 R108, R68, R52, R104 ;  /* 0x00000034446c723c */ /* 0x000fde0000081068 */
[----:B------:R-:W-:-:S08]  /*4c5e0*/  NOP ;  /* 0x0000000000007918 */ /* 0x000fd00000000000 */
[----:B------:R-:W-:Y:S04]  /*4c5f0*/  STL.64 [R1+0xbb0], R108 ;  /* 0x000bb06c01007387 */ /* 0x000fe80000100a00 */
[----:B------:R-:W-:Y:S01]  /*4c600*/  STL.64 [R1+0xbb8], R110 ;  /* 0x000bb86e01007387 */ /* 0x000fe20000100a00 */
[C---:B---3--:R-:W-:Y:S06]  /*4c610*/  HMMA.1688.F32.TF32 R104, R68.reuse, R48, R100 ;  /* 0x000000304468723c */ /* 0x048fec0000081064 */
[C---:B------:R-:W-:Y:S06]  /*4c620*/  HMMA.1688.F32.TF32 R100, R68.reuse, R44, R96 ;  /* 0x0000002c4464723c */ /* 0x040fec0000081060 */
[C---:B------:R-:W-:Y:S06]  /*4c630*/  HMMA.1688.F32.TF32 R96, R68.reuse, R40, R92 ;  /* 0x000000284460723c */ /* 0x040fec000008105c */
[C---:B------:R-:W-:Y:S05]  /*4c640*/  HMMA.1688.F32.TF32 R92, R68.reuse, R36, R88 ;  /* 0x00000024445c723c */ /* 0x040fea0000081058 */
[----:B------:R-:W-:Y:S04]  /*4c650*/  STL.64 [R1+0xba0], R104 ;  /* 0x000ba06801007387 */ /* 0x000fe80000100a00 */
[----:B------:R-:W-:Y:S04]  /*4c660*/  STL.64 [R1+0xba8], R106 ;  /* 0x000ba86a01007387 */ /* 0x000fe80000100a00 */
[----:B------:R-:W-:Y:S01]  /*4c670*/  STL.64 [R1+0xb90], R100 ;  /* 0x000b906401007387 */ /* 0x000fe20000100a00 */
[C---:B--2---:R-:W-:Y:S03]  /*4c680*/  HMMA.1688.F32.TF32 R88, R68.reuse, R32, R80 ;  /* 0x000000204458723c */ /* 0x044fe60000081050 */
        /* <DEDUP_REMOVED lines=12> */
[----:B------:R-:W-:-:S15]  /*4c750*/  HMMA.1688.F32.TF32 R84, R68, R24, R84 ;  /* 0x000000184454723c */ /* 0x000fde0000081054 */
[----:B------:R-:W-:-:S01]  /*4c760*/  NOP ;  /* 0x0000000000007918 */ /* 0x000fc20000000000 */
[----:B------:R4:W-:Y:S04]  /*4c770*/  STL.64 [R1+0xb50], R88 ;  /* 0x000b505801007387 */ /* 0x0009e80000100a00 */
[----:B------:R1:W-:Y:S04]  /*4c780*/  STL.64 [R1+0xb58], R90 ;  /* 0x000b585a01007387 */ /* 0x0003e80000100a00 */
[----:B------:R-:W3:Y:S04]  /*4c790*/  LDL.LU.64 R124, [R1+0x2190] ;  /* 0x00219000017c7983 */ /* 0x000ee80000300a00 */
        /* <DEDUP_REMOVED lines=20> */
[----:B-1----:R-:W4:Y:S04]  /*4c8e0*/  LDL.LU.64 R90, [R1+0xa28] ;  /* 0x000a2800015a7983 */ /* 0x002f280000300a00 */
[----:B------:R-:W4:Y:S04]  /*4c8f0*/  LDL.LU.64 R84, [R1+0xa10] ;  /* 0x000a100001547983 */ /* 0x000f280000300a00 */
        /* <DEDUP_REMOVED lines=23> */
[C---:B----4-:R-:W-:Y:S01]  /*4ca70*/  HMMA.1688.F32.TF32 R92, R68.reuse, R200, R88 ;  /* 0x000000c8445c723c */ /* 0x050fe20000081058 */
        /* <DEDUP_REMOVED lines=18> */
[----:B------:R-:W4:Y:S04]  /*4cba0*/  LDL.LU.64 R88, [R1+0x9e0] ;  /* 0x0009e00001587983 */ /* 0x000f280000300a00 */
[----:B------:R-:W-:Y:S04]  /*4cbb0*/  STL.64 [R1+0xa80], R92 ;  /* 0x000a805c01007387 */ /* 0x000fe80000100a00 */
[----:B------:R-:W-:Y:S04]  /*4cbc0*/  STL.64 [R1+0xa88], R94 ;  /* 0x000a885e01007387 */ /* 0x000fe80000100a00 */
[----:B------:R-:W4:Y:S04]  /*4cbd0*/  LDL.LU.64 R90, [R1+0x9e8] ;  /* 0x0009e800015a7983 */ /* 0x000f280000300a00 */
[----:B------:R1:W-:Y:S04]  /*4cbe0*/  STL.64 [R1+0xa70], R84 ;  /* 0x000a705401007387 */ /* 0x0003e80000100a00 */
[----:B------:R1:W-:Y:S04]  /*4cbf0*/  STL.64 [R1+0xa78], R86 ;  /* 0x000a785601007387 */ /* 0x0003e80000100a00 */
[----:B-1----:R-:W4:Y:S04]  /*4cc00*/  LDL.LU.64 R84, [R1+0x9d0] ;  /* 0x0009d00001547983 */ /* 0x002f280000300a00 */
[----:B------:R-:W4:Y:S01]  /*4cc10*/  LDL.LU.64 R86, [R1+0x9d8] ;  /* 0x0009d80001567983 */ /* 0x000f220000300a00 */
[C---:B--2---:R-:W-:Y:S06]  /*4cc20*/  HMMA.1688.F32.TF32 R80, R68.reuse, R192, R80 ;  /* 0x000000c04450723c */ /* 0x044fec0000081050 */
[----:B---3--:R-:W-:-:S15]  /*4cc30*/  HMMA.1688.F32.TF32 R76, R68, R188, R76 ;  /* 0x000000bc444c723c */ /* 0x008fde000008104c */
[----:B------:R-:W-:-:S02]  /*4cc40*/  NOP ;  /* 0x0000000000007918 */ /* 0x000fc40000000000 */
[----:B------:R1:W-:Y:S04]  /*4cc50*/  STL.64 [R1+0xa60], R80 ;  /* 0x000a605001007387 */ /* 0x0003e80000100a00 */
[----:B------:R2:W-:Y:S04]  /*4cc60*/  STL.64 [R1+0xa68], R82 ;  /* 0x000a685201007387 */ /* 0x0005e80000100a00 */
[----:B-1----:R-:W3:Y:S04]  /*4cc70*/  LDL.LU.64 R80, [R1+0x9c0] ;  /* 0x0009c00001507983 */ /* 0x002ee80000300a00 */
[----:B--2---:R-:W3:Y:S04]  /*4cc80*/  LDL.LU.64 R82, [R1+0x9c8] ;  /* 0x0009c80001527983 */ /* 0x004ee80000300a00 */
        /* <DEDUP_REMOVED lines=17> */
[----:B--2---:R-:W2:Y:S01]  /*4cda0*/  LDL.LU.64 R78, [R1+0x918] ;  /* 0x00091800014e7983 */ /* 0x004ea20000300a00 */
[----:B----4-:R-:W-:Y:S03]  /*4cdb0*/  HMMA.1688.F32.TF32 R120, R68, R184, R88 ;  /* 0x000000b84478723c */ /* 0x010fe60000081058 */
[----:B------:R-:W4:Y:S04]  /*4cdc0*/  LDL.LU.64 R88, [R1+0x900] ;  /* 0x0009000001587983 */ /* 0x000f280000300a00 */
[----:B------:R-:W4:-:S15]  /*4cdd0*/  LDL.LU.64 R90, [R1+0x908] ;  /* 0x00090800015a7983 */ /* 0x000f1e0000300a00 */
[----:B------:R-:W-:-:S01]  /*4cde0*/  NOP ;  /* 0x0000000000007918 */ /* 0x000fc20000000000 */
        /* <DEDUP_REMOVED lines=13> */
[----:B------:R-:W-:Y:S06]  /*4cec0*/  HMMA.1688.F32.TF32 R108, R68, R164, R108 ;  /* 0x000000a4446c723c */ /* 0x000fec000008106c */
        /* <DEDUP_REMOVED lines=22> */
[----:B------:R-:W2:Y:S01]  /*4d030*/  LDL.LU.64 R78, [R1+0x8d8] ;  /* 0x0008d800014e7983 */ /* 0x000ea20000300a00 */
[C---:B----4-:R-:W-:Y:S07]  /*4d040*/  HMMA.1688.F32.TF32 R88, R72.reuse, R44, R88 ;  /* 0x0000002c4858723c */ /* 0x050fee0000081058 */
[----:B------:R1:W-:Y:S04]  /*4d050*/  STL.64 [R1+0x250], R68 ;  /* 0x0002504401007387 */ /* 0x0003e80000100a00 */
[----:B------:R4:W-:Y:S04]  /*4d060*/  STL.64 [R1+0x258], R70 ;  /* 0x0002584601007387 */ /* 0x0009e80000100a00 */
[----:B-1----:R-:W2:Y:S04]  /*4d070*/  LDL.LU.64 R68, [R1+0x8c0] ;  /* 0x0008c00001447983 */ /* 0x002ea80000300a00 */
[----:B----4-:R-:W4:Y:S01]  /*4d080*/  LDL.LU.64 R70, [R1+0x8c8] ;  /* 0x0008c80001467983 */ /* 0x010f220000300a00 */
[C---:B------:R-:W-:Y:S03]  /*4d090*/  HMMA.1688.F32.TF32 R84, R72.reuse, R40, R84 ;  /* 0x000000284854723c */ /* 0x040fe60000081054 */
[----:B------:R1:W-:Y:S04]  /*4d0a0*/  STL.64 [R1+0x240], R88 ;  /* 0x0002405801007387 */ /* 0x0003e80000100a00 */
[----:B------:R1:W-:Y:S04]  /*4d0b0*/  STL.64 [R1+0x248], R90 ;  /* 0x0002485a01007387 */ /* 0x0003e80000100a00 */
[----:B------:R-:W4:Y:S04]  /*4d0c0*/  LDL.LU.64 R108, [R1+0x990] ;  /* 0x00099000016c7983 */ /* 0x000f280000300a00 */
[----:B------:R-:W4:Y:S08]  /*4d0d0*/  LDL.LU.64 R110, [R1+0x998] ;  /* 0x00099800016e7983 */ /* 0x000f300000300a00 */
        /* <DEDUP_REMOVED lines=15> */
[----:B------:R-:W4:Y:S04]  /*4d1d0*/  LDL.LU.64 R90, [R1+0x898] ;  /* 0x00089800015a7983 */ /* 0x000f280000300a00 */
[----:B------:R-:W4:Y:S04]  /*4d1e0*/  LDL.LU.64 R84, [R1+0x880] ;  /* 0x0008800001547983 */ /* 0x000f280000300a00 */
[----:B------:R-:W4:Y:S04]  /*4d1f0*/  LDL.LU.64 R86, [R1+0x888] ;  /* 0x0008880001567983 */ /* 0x000f280000300a00 */
[----:B---3--:R-:W3:Y:S04]  /*4d200*/  LDL.LU.64 R80, [R1+0x870] ;  /* 0x0008700001507983 */ /* 0x008ee80000300a00 */
[----:B------:R-:W3:Y:S01]  /*4d210*/  LDL.LU.64 R82, [R1+0x878] ;  /* 0x0008780001527983 */ /* 0x000ee20000300a00 */
[----:B--2---:R-:W-:-:S15]  /*4d220*/  HMMA.1688.F32.TF32 R76, R72, R32, R76 ;  /* 0x00000020484c723c */ /* 0x004fde000008104c */
[----:B------:R-:W-:-:S08]  /*4d230*/  NOP ;  /* 0x0000000000007918 */ /* 0x000fd00000000000 */
[----:B------:R1:W-:Y:S04]  /*4d240*/  STL.64 [R1+0x210], R76 ;  /* 0x0002104c01007387 */ /* 0x0003e80000100a00 */
[----:B------:R2:W-:Y:S04]  /*4d250*/  STL.64 [R1+0x218], R78 ;  /* 0x0002184e01007387 */ /* 0x0005e80000100a00 */
[----:B-1----:R-:W3:Y:S04]  /*4d260*/  LDL.LU.64 R76, [R1+0x860] ;  /* 0x00086000014c7983 */ /* 0x002ee80000300a00 */
[----:B--2---:R-:W2:Y:S01]  /*4d270*/  LDL.LU.64 R78, [R1+0x868] ;  /* 0x00086800014e7983 */ /* 0x004ea20000300a00 */
[C---:B----4-:R-:W-:Y:S06]  /*4d280*/  HMMA.1688.F32.TF32 R68, R72.reuse, R28, R68 ;  /* 0x0000001c4844723c */ /* 0x050fec0000081044 */
[----:B------:R-:W-:-:S15]  /*4d290*/  HMMA.1688.F32.TF32 R108, R72, R24, R108 ;  /* 0x00000018486c723c */ /* 0x000fde000008106c */
[----:B------:R-:W-:-:S02]  /*4d2a0*/  NOP ;  /* 0x0000000000007918 */ /* 0x000fc40000000000 */
[----:B------:R-:W-:Y:S01]  /*4d2b0*/  STL.64 [R1+0x200], R68 ;  /* 0x0002004401007387 */ /* 0x000fe20000100a00 */
[C---:B------:R-:W-:Y:S03]  /*4d2c0*/  HMMA.1688.F32.TF32 R104, R72.reuse, R20, R104 ;  /* 0x000000144868723c */ /* 0x040fe60000081068 */
[----:B------:R-:W-:Y:S04]  /*4d2d0*/  STL.64 [R1+0x208], R70 ;  /* 0x0002084601007387 */ /* 0x000fe80000100a00 */
[----:B------:R-:W-:Y:S04]  /*4d2e0*/  STL.64 [R1+0x9f0], R108 ;  /* 0x0009f06c01007387 */ /* 0x000fe80000100a00 */
[----:B------:R-:W-:Y:S04]  /*4d2f0*/  STL.64 [R1+0x9f8], R110 ;  /* 0x0009f86e01007387 */ /* 0x000fe80000100a00 */
[----:B------:R-:W-:Y:S04]  /*4d300*/  LDS R68, [R2+UR7+0x600] ;  /* 0x0006000702447984 */ /* 0x000fe80008000800 */
[----:B------:R-:W-:Y:S04]  /*4d310*/  LDS R70, [R2+UR7+0x2600] ;  /* 0x0026000702467984 */ /* 0x000fe80008000800 */
[----:B------:R-:W-:Y:S04]  /*4d320*/  LDS R69, [R4+UR7+0x600] ;  /* 0x0006000704457984 */ /* 0x000fe80008000800 */
[----:B------:R-:W-:Y:S04]  /*4d330*/  STL.64 [R1+0x9e0], R104 ;  /* 0x0009e06801007387 */ /* 0x000fe80000100a00 */
[----:B------:R-:W-:Y:S04]  /*4d340*/  STL.64 [R1+0x9e8], R106 ;  /* 0x0009e86a01007387 */ /* 0x000fe80000100a00 */
[----:B------:R-:W1:Y:S01]  /*4d350*/  LDS R71, [R4+UR7+0x2600] ;  /* 0x0026000704477984 */ /* 0x000e620008000800 */
[C---:B------:R-:W-:Y:S06]  /*4d360*/  HMMA.1688.F32.TF32 R100, R72.reuse, R16, R100 ;  /* 0x000000104864723c */ /* 0x040fec0000081064 */
[C---:B------:R-:W-:Y:S06]  /*4d370*/  HMMA.1688.F32.TF32 R96, R72.reuse, R8, R96 ;  /* 0x000000084860723c */ /* 0x040fec0000081060 */
[C---:B------:R-:W-:Y:S06]  /*4d380*/  HMMA.1688.F32.TF32 R92, R72.reuse, R12, R92 ;  /* 0x0000000c485c723c */ /* 0x040fec000008105c */
[C---:B------:R-:W-:Y:S06]  /*4d390*/  HMMA.1688.F32.TF32 R88, R72.reuse, R228, R88 ;  /* 0x000000e44858723c */ /* 0x040fec0000081058 */
[C---:B------:R-:W-:Y:S06]  /*4d3a0*/  HMMA.1688.F32.TF32 R84, R72.reuse, R224, R84 ;  /* 0x000000e04854723c */ /* 0x040fec0000081054 */
[C---:B---3--:R-:W-:Y:S01]  /*4d3b0*/  HMMA.1688.F32.TF32 R80, R72.reuse, R220, R80 ;  /* 0x000000dc4850723c */ /* 0x048fe20000081050 */
        /* <DEDUP_REMOVED lines=11> */
[----:B------:R-:W-:Y:S04]  /*4d470*/  STL.64 [R1+0x998], R86 ;  /* 0x0009985601007387 */ /* 0x000fe80000100a00 */
[----:B------:R-:W4:Y:S04]  /*4d480*/  LDL.LU.64 R120, [R1+0x840] ;  /* 0x0008400001787983 */ /* 0x000f280000300a00 */
        /* <DEDUP_REMOVED lines=11> */
[----:B--2---:R-:W2:Y:S04]  /*4d540*/  LDL.LU.64 R76, [R1+0x130] ;  /* 0x00013000014c7983 */ /* 0x004ea80000300a00 */
[----:B-1----:R-:W2:Y:S04]  /*4d550*/  LDL.LU.64 R78, [R1+0x138] ;  /* 0x00013800014e7983 */ /* 0x002ea80000300a00 */
        /* <DEDUP_REMOVED lines=16> */
[C---:B---3--:R-:W-:Y:S06]  /*4d660*/  HMMA.1688.F32.TF32 R128, R72.reuse, R212, R124 ;  /* 0x000000d44880723c */ /* 0x048fec000008107c */
[C---:B----4-:R-:W-:Y:S06]  /*4d670*/  HMMA.1688.F32.TF32 R124, R72.reuse, R208, R120 ;  /* 0x000000d0487c723c */ /* 0x050fec0000081078 */
[C---:B------:R-:W-:Y:S11]  /*4d680*/  HMMA.1688.F32.TF32 R120, R72.reuse, R204, R116 ;  /* 0x000000cc4878723c */ /* 0x040ff60000081074 */
[----:B------:R-:W-:Y:S04]  /*4d690*/  STL.64 [R1+0x960], R128 ;  /* 0x0009608001007387 */ /* 0x000fe80000100a00 */
[----:B------:R-:W-:Y:S04]  /*4d6a0*/  STL.64 [R1+0x968], R130 ;  /* 0x0009688201007387 */ /* 0x000fe80000100a00 */
[----:B------:R-:W-:Y:S04]  /*4d6b0*/  STL.64 [R1+0x950], R124 ;  /* 0x0009507c01007387 */ /* 0x000fe80000100a00 */
[----:B------:R-:W-:Y:S04]  /*4d6c0*/  STL.64 [R1+0x958], R126 ;  /* 0x0009587e01007387 */ /* 0x000fe80000100a00 */
[----:B------:R-:W-:Y:S04]  /*4d6d0*/  STL.64 [R1+0x940], R120 ;  /* 0x0009407801007387 */ /* 0x000fe80000100a00 */
[----:B------:R-:W-:Y:S01]  /*4d6e0*/  STL.64 [R1+0x948], R122 ;  /* 0x0009487a01007387 */ /* 0x000fe20000100a00 */
[C---:B------:R-:W-:Y:S06]  /*4d6f0*/  HMMA.1688.F32.TF32 R116, R72.reuse, R200, R112 ;  /* 0x000000c84874723c */ /* 0x040fec0000081070 */
[----:B--2---:R-:W-:Y:S01]  /*4d700*/  HMMA.1688.F32.TF32 R112, R72, R196, R76 ;  /* 0x000000c44870723c */ /* 0x004fe2000008104c */
[----:B------:R-:W2:-:S15]  /*4d710*/  LDL.LU.64 R76, [R1+0x2820] ;  /* 0x00282000014c7983 */ /* 0x000e9e0000300a00 */
[----:B------:R-:W-:-:S01]  /*4d720*/  NOP ;  /* 0x0000000000007918 */ /* 0x000fc20000000000 */
[----:B------:R-:W-:Y:S04]  /*4d730*/  STL.64 [R1+0x930], R116 ;  /* 0x0009307401007387 */ /* 0x000fe80000100a00 */
[----:B------:R-:W-:Y:S04]  /*4d740*/  STL.64 [R1+0x938], R118 ;  /* 0x0009387601007387 */ /* 0x000fe80000100a00 */
[----:B------:R-:W2:Y:S04]  /*4d750*/  LDL.LU.64 R78, [R1+0x2828] ;  /* 0x00282800014e7983 */ /* 0x000ea80000300a00 */
[----:B------:R-:W-:Y:S04]  /*4d760*/  STL.64 [R1+0x920], R112 ;  /* 0x0009207001007387 */ /* 0x000fe80000100a00 */
[----:B------:R1:W-:Y:S02]  /*4d770*/  STL.64 [R1+0x928], R114 ;  /* 0x0009287201007387 */ /* 0x0003e40000100a00 */
[C---:B-1----:R-:W-:Y:S02]  /*4d780*/  HMMA.1688.F32.TF32 R112, R72.reuse, R192, R84 ;  /* 0x000000c04870723c */ /* 0x042fe40000081054 */
[----:B------:R-:W3:Y:S04]  /*4d790*/  LDL.LU.64 R84, [R1+0x2800] ;  /* 0x0028000001547983 */ /* 0x000ee80000300a00 */
[----:B------:R-:W3:Y:S01]  /*4d7a0*/  LDL.LU.64 R86, [R1+0x2808] ;  /* 0x0028080001567983 */ /* 0x000ee20000300a00 */
        /* <DEDUP_REMOVED lines=14> */
[----:B------:R-:W-:Y:S03]  /*4d890*/  HMMA.1688.F32.TF32 R72, R72, R164, R80 ;  /* 0x000000a44848723c */ /* 0x000fe60000081050 */
[----:B------:R-:W-:Y:S04]  /*4d8a0*/  STL.64 [R1+0x8d0], R96 ;  /* 0x0008d06001007387 */ /* 0x000fe80000100a00 */
[----:B------:R-:W-:Y:S04]  /*4d8b0*/  STL.64 [R1+0x8d8], R98 ;  /* 0x0008d86201007387 */ /* 0x000fe80000100a00 */
[----:B------:R-:W-:Y:S04]  /*4d8c0*/  STL.64 [R1+0x8c0], R92 ;  /* 0x0008c05c01007387 */ /* 0x000fe80000100a00 */
[----:B------:R-:W-:Y:S04]  /*4d8d0*/  STL.64 [R1+0x8c8], R94 ;  /* 0x0008c85e01007387 */ /* 0x000fe80000100a00 */
[----:B------:R-:W4:Y:S04]  /*4d8e0*/  LDL.LU.64 R80, [R1+0x810] ;  /* 0x0008100001507983 */ /* 0x000f280000300a00 */
[----:B------:R-:W-:Y:S04]  /*4d8f0*/  STL.64 [R1+0x8b0], R88 ;  /* 0x0008b05801007387 */ /* 0x000fe80000100a00 */
[----:B------:R2:W-:Y:S04]  /*4d900*/  STL.64 [R1+0x8b8], R90 ;  /* 0x0008b85a01007387 */ /* 0x0005e80000100a00 */
[----:B------:R-:W4:Y:S04]  /*4d910*/  LDL.LU.64 R82, [R1+0x818] ;  /* 0x0008180001527983 */ /* 0x000f280000300a00 */
[----:B------:R-:W-:Y:S04]  /*4d920*/  STL.64 [R1+0x1f0], R72 ;  /* 0x0001f04801007387 */ /* 0x000fe80000100a00 */
[----:B------:R-:W-:Y:S04]  /*4d930*/  STL.64 [R1+0x1f8], R74 ;  /* 0x0001f84a01007387 */ /* 0x000fe80000100a00 */
[----:B------:R-:W-:Y:S04]  /*4d940*/  LDS R72, [R2+UR7+0x680] ;  /* 0x0006800702487984 */ /* 0x000fe80008000800 */
[----:B------:R-:W-:Y:S04]  /*4d950*/  LDS R74, [R2+UR7+0x2680] ;  /* 0x00268007024a7984 */ /* 0x000fe80008000800 */
[----:B------:R-:W-:Y:S04]  /*4d960*/  LDS R73, [R4+UR7+0x680] ;  /* 0x0006800704497984 */ /* 0x000fe80008000800 */
[----:B------:R-:W1:Y:S01]  /*4d970*/  LDS R75, [R4+UR7+0x2680] ;  /* 0x00268007044b7984 */ /* 0x000e620008000800 */
[C---:B--2---:R-:W-:Y:S03]  /*4d980*/  HMMA.1688.F32.TF32 R88, R68.reuse, R64, R76 ;  /* 0x000000404458723c */ /* 0x044fe6000008104c */
[----:B------:R-:W2:Y:S04]  /*4d990*/  LDL.LU.64 R76, [R1+0x800] ;  /* 0x00080000014c7983 */ /* 0x000ea80000300a00 */
[----:B------:R-:W2:Y:S01]  /*4d9a0*/  LDL.LU.64 R78, [R1+0x808] ;  /* 0x00080800014e7983 */ /* 0x000ea20000300a00 */
[----:B---3--:R-:W-:-:S15]  /*4d9b0*/  HMMA.1688.F32.TF32 R84, R68, R60, R84 ;  /* 0x0000003c4454723c */ /* 0x008fde0000081054 */
        /* <DEDUP_REMOVED lines=22> */
[----:B---3--:R-:W3:Y:S04]  /*4db20*/  LDL.LU.64 R88, [R1+0x760] ;  /* 0x0007600001587983 */ /* 0x008ee80000300a00 */
[----:B-1----:R-:W3:Y:S04]  /*4db30*/  LDL.LU.64 R90, [R1+0x768] ;  /* 0x00076800015a7983 */ /* 0x002ee80000300a00 */
        /* <DEDUP_REMOVED lines=117> */
[----:B------:R-:W2:Y:S04]  /*4e290*/  LDL.LU.64 R114, [R1+0x2c48] ;  /* 0x002c480001727983 */ /* 0x000ea80000300a00 */
[----:B------:R-:W-:Y:S04]  /*4e2a0*/  STL.64 [R1+0x6f0], R88 ;  /* 0x0006f05801007387 */ /* 0x000fe80000100a00 */
[----:B------:R-:W-:Y:S04]  /*4e2b0*/  STL.64 [R1+0x6f8], R90 ;  /* 0x0006f85a01007387 */ /* 0x000fe80000100a00 */
[----:B------:R-:W2:Y:S04]  /*4e2c0*/  LDL.LU.64 R108, [R1+0x2170] ;  /* 0x00217000016c7983 */ /* 0x000ea80000300a00 */
[----:B------:R-:W2:Y:S04]  /*4e2d0*/  LDL.LU.64 R110, [R1+0x2178] ;  /* 0x00217800016e7983 */ /* 0x000ea80000300a00 */
[----:B------:R-:W-:Y:S04]  /*4e2e0*/  LDS R120, [R2+UR7+0x700] ;  /* 0x0007000702787984 */ /* 0x000fe80008000800 */
[----:B------:R-:W-:Y:S04]  /*4e2f0*/  LDS R122, [R2+UR7+0x2700] ;  /* 0x00270007027a7984 */ /* 0x000fe80008000800 */
[----:B------:R-:W-:Y:S04]  /*4e300*/  LDS R121, [R4+UR7+0x700] ;  /* 0x0007000704797984 */ /* 0x000fe80008000800 */
[----:B------:R-:W1:Y:S01]  /*4e310*/  LDS R123, [R4+UR7+0x2700] ;  /* 0x00270007047b7984 */ /* 0x000e620008000800 */
[C---:B---3--:R-:W-:Y:S06]  /*4e320*/  HMMA.1688.F32.TF32 R84, R68.reuse, R176, R84 ;  /* 0x000000b04454723c */ /* 0x048fec0000081054 */
[----:B----4-:R-:W-:-:S15]  /*4e330*/  HMMA.1688.F32.TF32 R80, R68, R172, R80 ;  /* 0x000000ac4450723c */ /* 0x010fde0000081050 */
[----:B------:R-:W-:-:S02]  /*4e340*/  NOP ;  /* 0x0000000000007918 */ /* 0x000fc40000000000 */
[----:B------:R-:W-:Y:S04]  /*4e350*/  STL.64 [R1+0x6e0], R84 ;  /* 0x0006e05401007387 */ /* 0x000fe80000100a00 */
[----:B------:R-:W-:Y:S04]  /*4e360*/  STL.64 [R1+0x6e8], R86 ;  /* 0x0006e85601007387 */ /* 0x000fe80000100a00 */
[----:B------:R-:W3:Y:S04]  /*4e370*/  LDL.LU.64 R104, [R1+0x6b0] ;  /* 0x0006b00001687983 */ /* 0x000ee80000300a00 */
[----:B------:R-:W3:Y:S04]  /*4e380*/  LDL.LU.64 R106, [R1+0x6b8] ;  /* 0x0006b800016a7983 */ /* 0x000ee80000300a00 */
[----:B------:R4:W-:Y:S04]  /*4e390*/  STL.64 [R1+0x6d0], R80 ;  /* 0x0006d05001007387 */ /* 0x0009e80000100a00 */
[----:B------:R4:W-:Y:S04]  /*4e3a0*/  STL.64 [R1+0x6d8], R82 ;  /* 0x0006d85201007387 */ /* 0x0009e80000100a00 */
[----:B------:R-:W3:Y:S04]  /*4e3b0*/  LDL.LU.64 R100, [R1+0x6a0] ;  /* 0x0006a00001647983 */ /* 0x000ee80000300a00 */
[----:B------:R-:W3:Y:S01]  /*4e3c0*/  LDL.LU.64 R102, [R1+0x6a8] ;  /* 0x0006a80001667983 */ /* 0x000ee20000300a00 */
[----:B--2---:R-:W-:-:S15]  /*4e3d0*/  HMMA.1688.F32.TF32 R76, R68, R168, R76 ;  /* 0x000000a8444c723c */ /* 0x004fde000008104c */
[----:B------:R-:W-:-:S08]  /*4e3e0*/  NOP ;  /* 0x0000000000007918 */ /* 0x000fd00000000000 */
[----:B------:R2:W-:Y:S04]  /*4e3f0*/  STL.64 [R1+0x6c0], R76 ;  /* 0x0006c04c01007387 */ /* 0x0005e80000100a00 */
[----:B------:R2:W-:Y:S04]  /*4e400*/  STL.64 [R1+0x6c8], R78 ;  /* 0x0006c84e01007387 */ /* 0x0005e80000100a00 */
[----:B------:R-:W3:Y:S04]  /*4e410*/  LDL.LU.64 R96, [R1+0x690] ;  /* 0x0006900001607983 */ /* 0x000ee80000300a00 */
[----:B------:R-:W3:Y:S04]  /*4e420*/  LDL.LU.64 R98, [R1+0x698] ;  /* 0x0006980001627983 */ /* 0x000ee80000300a00 */
[----:B-1----:R-:W3:Y:S04]  /*4e430*/  LDL.LU.64 R92, [R1+0x680] ;  /* 0x00068000015c7983 */ /* 0x002ee80000300a00 */
[----:B------:R-:W3:Y:S04]  /*4e440*/  LDL.LU.64 R94, [R1+0x688] ;  /* 0x00068800015e7983 */ /* 0x000ee80000300a00 */
[----:B----4-:R-:W4:Y:S04]  /*4e450*/  LDL.LU.64 R80, [R1+0x670] ;  /* 0x0006700001507983 */ /* 0x010f280000300a00 */
[----:B------:R-:W4:Y:S04]  /*4e460*/  LDL.LU.64 R82, [R1+0x678] ;  /* 0x0006780001527983 */ /* 0x000f280000300a00 */
[----:B--2---:R-:W2:Y:S04]  /*4e470*/  LDL.LU.64 R76, [R1+0x660] ;  /* 0x00066000014c7983 */ /* 0x004ea80000300a00 */
[----:B------:R-:W2:Y:S04]  /*4e480*/  LDL.LU.64 R78, [R1+0x668] ;  /* 0x00066800014e7983 */ /* 0x000ea80000300a00 */
[----:B------:R-:W2:Y:S04]  /*4e490*/  LDL.LU.64 R88, [R1+0x650] ;  /* 0x0006500001587983 */ /* 0x000ea80000300a00 */
[----:B------:R-:W2:Y:S04]  /*4e4a0*/  LDL.LU.64 R90, [R1+0x658] ;  /* 0x00065800015a7983 */ /* 0x000ea80000300a00 */
[----:B------:R-:W2:Y:S04]  /*4e4b0*/  LDL.LU.64 R84, [R1+0x640] ;  /* 0x0006400001547983 */ /* 0x000ea80000300a00 */
[----:B------:R-:W2:Y:S01]  /*4e4c0*/  LDL.LU.64 R86, [R1+0x648] ;  /* 0x0006480001567983 */ /* 0x000ea20000300a00 */
[----:B------:R-:W-:Y:S06]  /*4e4d0*/  HMMA.1688.F32.TF32 R112, R68, R164, R112 ;  /* 0x000000a44470723c */ /* 0x000fec0000081070 */
[----:B------:R-:W-:-:S15]  /*4e4e0*/  HMMA.1688.F32.TF32 R68, R72, R64, R108 ;  /* 0x000000404844723c */ /* 0x000fde000008106c */
[----:B------:R-:W-:-:S02]  /*4e4f0*/  NOP ;  /* 0x0000000000007918 */ /* 0x000fc40000000000 */
[----:B------:R-:W-:Y:S06]  /*4e500*/  STL.64 [R1+0x1e0], R112 ;  /* 0x0001e07001007387 */ /* 0x000fec0000100a00 */
[----:B------:R1:W-:Y:S04]  /*4e510*/  STL.64 [R1+0x1d0], R68 ;  /* 0x0001d04401007387 */ /* 0x0003e80000100a00 */
[----:B------:R3:W-:Y:S04]  /*4e520*/  STL.64 [R1+0x1d8], R70 ;  /* 0x0001d84601007387 */ /* 0x0007e80000100a00 */
[----:B-1----:R-:W2:Y:S01]  /*4e530*/  LDL.LU.64 R68, [R1+0x630] ;  /* 0x0006300001447983 */ /* 0x002ea20000300a00 */
[C---:B---3--:R-:W-:Y:S06]  /*4e540*/  HMMA.1688.F32.TF32 R104, R72.reuse, R60, R104 ;  /* 0x0000003c4868723c */ /* 0x048fec0000081068 */
[----:B------:R-:W-:-:S15]  /*4e550*/  HMMA.1688.F32.TF32 R100, R72, R56, R100 ;  /* 0x000000384864723c */ /* 0x000fde0000081064 */
[----:B------:R-:W-:-:S02]  /*4e560*/  NOP ;  /* 0x0000000000007918 */ /* 0x000fc40000000000 */
[----:B------:R-:W-:Y:S04]  /*4e570*/  STL.64 [R1+0x1c0], R104 ;  /* 0x0001c06801007387 */ /* 0x000fe80000100a00 */
[----:B------:R-:W-:Y:S04]  /*4e580*/  STL.64 [R1+0x1c8], R106 ;  /* 0x0001c86a01007387 */ /* 0x000fe80000100a00 */
[----:B------:R-:W3:Y:S04]  /*4e590*/  LDL.LU.64 R70, [R1+0x638] ;  /* 0x0006380001467983 */ /* 0x000ee80000300a00 */
[----:B------:R-:W-:Y:S04]  /*4e5a0*/  STL.64 [R1+0x1b0], R100 ;  /* 0x0001b06401007387 */ /* 0x000fe80000100a00 */
[----:B------:R1:W-:Y:S02]  /*4e5b0*/  STL.64 [R1+0x1b8], R102 ;  /* 0x0001b86601007387 */ /* 0x0003e40000100a00 */
[C---:B-1----:R-:W-:Y:S06]  /*4e5c0*/  HMMA.1688.F32.TF32 R100, R72.reuse, R52, R96 ;  /* 0x000000344864723c */ /* 0x042fec0000081060 */
[C---:B------:R-:W-:Y:S06]  /*4e5d0*/  HMMA.1688.F32.TF32 R96, R72.reuse, R48, R92 ;  /* 0x000000304860723c */ /* 0x040fec000008105c */
[C---:B----4-:R-:W-:Y:S11]  /*4e5e0*/  HMMA.1688.F32.TF32 R92, R72.reuse, R44, R80 ;  /* 0x0000002c485c723c */ /* 0x050ff60000081050 */
        /* <DEDUP_REMOVED lines=8> */
[C---:B--2---:R-:W-:Y:S02]  /*4e670*/  HMMA.1688.F32.TF32 R92, R72.reuse, R40, R76 ;  /* 0x00000028485c723c */ /* 0x044fe4000008104c */
[----:B------:R-:W2:Y:S04]  /*4e680*/  LDL.LU.64 R76, [R1+0x27e0] ;  /* 0x0027e000014c7983 */ /* 0x000ea80000300a00 */
[----:B------:R-:W2:Y:S01]  /*4e690*/  LDL.LU.64 R78, [R1+0x27e8] ;  /* 0x0027e800014e7983 */ /* 0x000ea20000300a00 */
[----:B------:R-:W-:-:S15]  /*4e6a0*/  HMMA.1688.F32.TF32 R88, R72, R36, R88 ;  /* 0x000000244858723c */ /* 0x000fde0000081058 */
[----:B------:R-:W-:-:S01]  /*4e6b0*/  NOP ;  /* 0x0000000000007918 */ /* 0x000fc20000000000 */
[----:B------:R-:W-:Y:S04]  /*4e6c0*/  STL.64 [R1+0x170], R92 ;  /* 0x0001705c01007387 */ /* 0x000fe80000100a00 */
[----:B------:R-:W-:Y:S04]  /*4e6d0*/  STL.64 [R1+0x178], R94 ;  /* 0x0001785e01007387 */ /* 0x000fe80000100a00 */
[----:B------:R-:W2:Y:S04]  /*4e6e0*/  LDL.LU.64 R96, [R1+0x620] ;  /* 0x0006200001607983 */ /* 0x000ea80000300a00 */
[----:B------:R-:W2:Y:S01]  /*4e6f0*/  LDL.LU.64 R98, [R1+0x628] ;  /* 0x0006280001627983 */ /* 0x000ea20000300a00 */
[C---:B------:R-:W-:Y:S03]  /*4e700*/  HMMA.1688.F32.TF32 R84, R72.reuse, R32, R84 ;  /* 0x000000204854723c */ /* 0x040fe60000081054 */
[----:B------:R1:W-:Y:S04]  /*4e710*/  STL.64 [R1+0x160], R88 ;  /* 0x0001605801007387 */ /* 0x0003e80000100a00 */
[----:B------:R1:W-:Y:S04]  /*4e720*/  STL.64 [R1+0x168], R90 ;  /* 0x0001685a01007387 */ /* 0x0003e80000100a00 */
[----:B-1----:R-:W2:Y:S04]  /*4e730*/  LDL.LU.64 R88, [R1+0x610] ;  /* 0x0006100001587983 */ /* 0x002ea80000300a00 */
[----:B------:R-:W2:Y:S08]  /*4e740*/  LDL.LU.64 R90, [R1+0x618] ;  /* 0x00061800015a7983 */ /* 0x000eb00000300a00 */
[----:B------:R1:W-:Y:S04]  /*4e750*/  STL.64 [R1+0x150], R84 ;  /* 0x0001505401007387 */ /* 0x0003e80000100a00 */
[----:B------:R1:W-:Y:S04]  /*4e760*/  STL.64 [R1+0x158], R86 ;  /* 0x0001585601007387 */ /* 0x0003e80000100a00 */
[----:B-1----:R-:W2:Y:S04]  /*4e770*/  LDL.LU.64 R84, [R1+0x600] ;  /* 0x0006000001547983 */ /* 0x002ea80000300a00 */
[----:B------:R-:W2:Y:S01]  /*4e780*/  LDL.LU.64 R86, [R1+0x608] ;  /* 0x0006080001567983 */ /* 0x000ea20000300a00 */
[----:B---3--:R-:W-:-:S15]  /*4e790*/  HMMA.1688.F32.TF32 R68, R72, R28, R68 ;  /* 0x0000001c4844723c */ /* 0x008fde0000081044 */
[----:B------:R-:W-:-:S08]  /*4e7a0*/  NOP ;  /* 0x0000000000007918 */ /* 0x000fd00000000000 */
[----:B------:R-:W-:Y:S04]  /*4e7b0*/  STL.64 [R1+0x61d8], R70 ;  /* 0x0061d84601007387 */ /* 0x000fe80000100a00 */
[----:B------:R4:W-:Y:S04]  /*4e7c0*/  STL.64 [R1+0x61d0], R68 ;  /* 0x0061d04401007387 */ /* 0x0009e80000100a00 */
[----:B------:R-:W3:Y:S04]  /*4e7d0*/  LDL.LU.64 R92, [R1+0x5f0] ;  /* 0x0005f000015c7983 */ /* 0x000ee80000300a00 */
[----:B------:R-:W3:Y:S01]  /*4e7e0*/  LDL.LU.64 R94, [R1+0x5f8] ;  /* 0x0005f800015e7983 */ /* 0x000ee20000300a00 */
[----:B----4-:R-:W-:-:S15]  /*4e7f0*/  HMMA.1688.F32.TF32 R68, R72, R24, R80 ;  /* 0x000000184844723c */ /* 0x010fde0000081050 */
[----:B------:R-:W-:-:S08]  /*4e800*/  NOP ;  /* 0x0000000000007918 */ /* 0x000fd00000000000 */
[----:B------:R-:W-:Y:S04]  /*4e810*/  STL.64 [R1+0x6b0], R68 ;  /* 0x0006b04401007387 */ /* 0x000fe80000100a00 */
        /* <DEDUP_REMOVED lines=9> */
[----:B------:R-:W-:-:S15]  /*4e8b0*/  HMMA.1688.F32.TF32 R96, R72, R16, R96 ;  /* 0x000000104860723c */ /* 0x000fde0000081060 */
[----:B------:R-:W-:-:S09]  /*4e8c0*/  NOP ;  /* 0x0000000000007918 */ /* 0x000fd20000000000 */
[----:B-1----:R-:W-:Y:S02]  /*4e8d0*/  IMAD.MOV.U32 R68, RZ, RZ, R99 ;  /* 0x000000ffff447224 */ /* 0x002fe400078e0063 */
[----:B--2---:R-:W-:Y:S02]  /*4e8e0*/  IMAD.MOV.U32 R70, RZ, RZ, R97 ;  /* 0x000000ffff467224 */ /* 0x004fe400078e0061 */
[----:B------:R-:W-:Y:S02]  /*4e8f0*/  IMAD.MOV.U32 R71, RZ, RZ, R96 ;  /* 0x000000ffff477224 */ /* 0x000fe400078e0060 */
[----:B------:R-:W-:Y:S01]  /*4e900*/  IMAD.MOV.U32 R69, RZ, RZ, R98 ;  /* 0x000000ffff457224 */ /* 0x000fe200078e0062 */
[----:B------:R-:W-:Y:S04]  /*4e910*/  STL [R1+0x622c], R68 ;  /* 0x00622c4401007387 */ /* 0x000fe80000100800 */
[----:B------:R-:W-:Y:S04]  /*4e920*/  STL [R1+0x6228], R70 ;  /* 0x0062284601007387 */ /* 0x000fe80000100800 */
[----:B------:R-:W-:Y:S04]  /*4e930*/  STL [R1+0x6224], R71 ;  /* 0x0062244701007387 */ /* 0x000fe80000100800 */
[----:B------:R1:W-:Y:S02]  /*4e940*/  STL [R1+0x6220], R69 ;  /* 0x0062204501007387 */ /* 0x0003e40000100800 */
[----:B-1----:R-:W-:Y:S02]  /*4e950*/  HMMA.1688.F32.TF32 R68, R72, R8, R88 ;  /* 0x000000084844723c */ /* 0x002fe40000081058 */
[----:B------:R-:W2:Y:S04]  /*4e960*/  LDL.LU.64 R88, [R1+0x5c0] ;  /* 0x0005c00001587983 */ /* 0x000ea80000300a00 */
[----:B------:R-:W2:-:S15]  /*4e970*/  LDL.LU.64 R90, [R1+0x5c8] ;  /* 0x0005c800015a7983 */ /* 0x000e9e0000300a00 */
[----:B------:R-:W-:-:S02]  /*4e980*/  NOP ;  /* 0x0000000000007918 */ /* 0x000fc40000000000 */
[----:B------:R-:W-:Y:S04]  /*4e990*/  STL.64 [R1+0x680], R68 ;  /* 0x0006804401007387 */ /* 0x000fe80000100a00 */
[----:B------:R1:W-:Y:S02]  /*4e9a0*/  STL.64 [R1+0x688], R70 ;  /* 0x0006884601007387 */ /* 0x0003e40000100a00 */
[----:B-1----:R-:W-:Y:S02]  /*4e9b0*/  HMMA.1688.F32.TF32 R68, R72, R12, R84 ;  /* 0x0000000c4844723c */ /* 0x002fe40000081054 */
[----:B------:R-:W2:Y:S04]  /*4e9c0*/  LDL.LU.64 R84, [R1+0x5b0] ;  /* 0x0005b00001547983 */ /* 0x000ea80000300a00 */
[----:B------:R-:W2:-:S15]  /*4e9d0*/  LDL.LU.64 R86, [R1+0x5b8] ;  /* 0x0005b80001567983 */ /* 0x000e9e0000300a00 */
[----:B------:R-:W-:-:S02]  /*4e9e0*/  NOP ;  /* 0x0000000000007918 */ /* 0x000fc40000000000 */
[----:B------:R1:W-:Y:S04]  /*4e9f0*/  STL.64 [R1+0x670], R68 ;  /* 0x0006704401007387 */ /* 0x0003e80000100a00 */
[----:B------:R1:W-:Y:S01]  /*4ea00*/  STL.64 [R1+0x678], R70 ;  /* 0x0006784601007387 */ /* 0x0003e20000100a00 */
[----:B---3--:R-:W-:-:S15]  /*4ea10*/  HMMA.1688.F32.TF32 R92, R72, R228, R92 ;  /* 0x000000e4485c723c */ /* 0x008fde000008105c */
[----:B------:R-:W-:-:S09]  /*4ea20*/  NOP ;  /* 0x0000000000007918 */ /* 0x000fd20000000000 */
[----:B-1----:R-:W-:Y:S02]  /*4ea30*/  IMAD.MOV.U32 R69, RZ, RZ, R95 ;  /* 0x000000ffff457224 */ /* 0x002fe400078e005f */
[----:B------:R-:W-:Y:S02]  /*4ea40*/  IMAD.MOV.U32 R71, RZ, RZ, R94 ;  /* 0x000000ffff477224 */ /* 0x000fe400078e005e */
[----:B------:R-:W-:Y:S02]  /*4ea50*/  IMAD.MOV.U32 R68, RZ, RZ, R92 ;  /* 0x000000ffff447224 */ /* 0x000fe400078e005c */
[----:B------:R-:W-:Y:S02]  /*4ea60*/  IMAD.MOV.U32 R70, RZ, RZ, R93 ;  /* 0x000000ffff467224 */ /* 0x000fe400078e005d */
[----:B------:R-:W3:Y:S04]  /*4ea70*/  LDL.LU.64 R92, [R1+0x5a0] ;  /* 0x0005a000015c7983 */ /* 0x000ee80000300a00 */
[----:B------:R-:W3:Y:S04]  /*4ea80*/  LDL.LU.64 R94, [R1+0x5a8] ;  /* 0x0005a800015e7983 */ /* 0x000ee80000300a00 */
[----:B------:R-:W-:Y:S04]  /*4ea90*/  STL [R1+0x623c], R69 ;  /* 0x00623c4501007387 */ /* 0x000fe80000100800 */
[----:B------:R-:W-:Y:S04]  /*4eaa0*/  STL [R1+0x6238], R71 ;  /* 0x0062384701007387 */ /* 0x000fe80000100800 */
[----:B------:R-:W-:Y:S04]  /*4eab0*/  STL [R1+0x6234], R68 ;  /* 0x0062344401007387 */ /* 0x000fe80000100800 */
[----:B------:R4:W-:Y:S02]  /*4eac0*/  STL [R1+0x6230], R70 ;  /* 0x0062304601007387 */ /* 0x0009e40000100800 */
[C---:B----4-:R-:W-:Y:S02]  /*4ead0*/  HMMA.1688.F32.TF32 R68, R72.reuse, R224, R80 ;  /* 0x000000e04844723c */ /* 0x050fe40000081050 */
[----:B------:R-:W4:Y:S04]  /*4eae0*/  LDL.LU.64 R80, [R1+0x590] ;  /* 0x0005900001507983 */ /* 0x000f280000300a00 */
[----:B------:R-:W4:Y:S01]  /*4eaf0*/  LDL.LU.64 R82, [R1+0x598] ;  /* 0x0005980001527983 */ /* 0x000f220000300a00 */
[----:B------:R-:W-:-:S15]  /*4eb00*/  HMMA.1688.F32.TF32 R76, R72, R220, R76 ;  /* 0x000000dc484c723c */ /* 0x000fde000008104c */
[----:B------:R-:W-:-:S01]  /*4eb10*/  NOP ;  /* 0x0000000000007918 */ /* 0x000fc20000000000 */
[----:B------:R1:W-:Y:S04]  /*4eb20*/  STL.64 [R1+0x650], R68 ;  /* 0x0006504401007387 */ /* 0x0003e80000100a00 */
[----:B------:R1:W-:Y:S04]  /*4eb30*/  STL.64 [R1+0x658], R70 ;  /* 0x0006584601007387 */ /* 0x0003e80000100a00 */
[----:B-1----:R-:W-:Y:S02]  /*4eb40*/  IMAD.MOV.U32 R69, RZ, RZ, R76 ;  /* 0x000000ffff457224 */ /* 0x002fe400078e004c */
[----:B------:R-:W-:-:S02]  /*4eb50*/  IMAD.MOV.U32 R71, RZ, RZ, R77 ;  /* 0x000000ffff477224 */ /* 0x000fc400078e004d */
[----:B------:R-:W-:Y:S01]  /*4eb60*/  IMAD.MOV.U32 R68, RZ, RZ, R78 ;  /* 0x000000ffff447224 */ /* 0x000fe200078e004e */
[----:B------:R-:W4:Y:S01]  /*4eb70*/  LDL.LU.64 R76, [R1+0x580] ;  /* 0x00058000014c7983 */ /* 0x000f220000300a00 */
[----:B------:R-:W-:-:S03]  /*4eb80*/  IMAD.MOV.U32 R70, RZ, RZ, R79 ;  /* 0x000000ffff467224 */ /* 0x000fc600078e004f */
[----:B------:R-:W4:Y:S04]  /*4eb90*/  LDL.LU.64 R78, [R1+0x588] ;  /* 0x00058800014e7983 */ /* 0x000f280000300a00 */
[----:B------:R-:W-:Y:S04]  /*4eba0*/  STL [R1+0x624c], R69 ;  /* 0x00624c4501007387 */ /* 0x000fe80000100800 */
[----:B------:R-:W-:Y:S04]  /*4ebb0*/  STL [R1+0x6248], R71 ;  /* 0x0062484701007387 */ /* 0x000fe80000100800 */
[----:B------:R-:W-:Y:S04]  /*4ebc0*/  STL [R1+0x6244], R68 ;  /* 0x0062444401007387 */ /* 0x000fe80000100800 */
[----:B------:R2:W-:Y:S02]  /*4ebd0*/  STL [R1+0x6240], R70 ;  /* 0x0062404601007387 */ /* 0x0005e40000100800 */
[C---:B--2---:R-:W-:Y:S02]  /*4ebe0*/  HMMA.1688.F32.TF32 R68, R72.reuse, R216, R88 ;  /* 0x000000d84844723c */ /* 0x044fe40000081058 */
[----:B------:R-:W2:Y:S04]  /*4ebf0*/  LDL.LU.64 R88, [R1+0x570] ;  /* 0x0005700001587983 */ /* 0x000ea80000300a00 */
[----:B------:R-:W2:Y:S01]  /*4ec00*/  LDL.LU.64 R90, [R1+0x578] ;  /* 0x00057800015a7983 */ /* 0x000ea20000300a00 */
[----:B------:R-:W-:-:S15]  /*4ec10*/  HMMA.1688.F32.TF32 R84, R72, R212, R84 ;  /* 0x000000d44854723c */ /* 0x000fde0000081054 */
[----:B------:R-:W-:-:S01]  /*4ec20*/  NOP ;  /* 0x0000000000007918 */ /* 0x000fc20000000000 */
[----:B------:R1:W-:Y:S04]  /*4ec30*/  STL.64 [R1+0x630], R68 ;  /* 0x0006304401007387 */ /* 0x0003e80000100a00 */
[----:B------:R1:W-:Y:S04]  /*4ec40*/  STL.64 [R1+0x638], R70 ;  /* 0x0006384601007387 */ /* 0x0003e80000100a00 */
[----:B------:R1:W-:Y:S02]  /*4ec50*/  STL.64 [R1+0x628], R86 ;  /* 0x0006285601007387 */ /* 0x0003e40000100a00 */
[----:B-1----:R-:W-:-:S02]  /*4ec60*/  IMAD.MOV.U32 R68, RZ, RZ, R84 ;  /* 0x000000ffff447224 */ /* 0x002fc400078e0054 */
[----:B------:R-:W-:Y:S02]  /*4ec70*/  IMAD.MOV.U32 R70, RZ, RZ, R85 ;  /* 0x000000ffff467224 */ /* 0x000fe400078e0055 */
[----:B------:R-:W2:Y:S04]  /*4ec80*/  LDL.LU.64 R84, [R1+0x2c30] ;  /* 0x002c300001547983 */ /* 0x000ea80000300a00 */
[----:B------:R-:W2:Y:S04]  /*4ec90*/  LDL.LU.64 R86, [R1+0x2c38] ;  /* 0x002c380001567983 */ /* 0x000ea80000300a00 */
[----:B------:R1:W-:Y:S04]  /*4eca0*/  STL [R1+0x6254], R68 ;  /* 0x0062544401007387 */ /* 0x0003e80000100800 */
[----:B------:R1:W-:Y:S01]  /*4ecb0*/  STL [R1+0x6250], R70 ;  /* 0x0062504601007387 */ /* 0x0003e20000100800 */
[----:B---3--:R-:W-:-:S15]  /*4ecc0*/  HMMA.1688.F32.TF32 R92, R72, R208, R92 ;  /* 0x000000d0485c723c */ /* 0x008fde000008105c */
[----:B------:R-:W-:-:S09]  /*4ecd0*/  NOP ;  /* 0x0000000000007918 */ /* 0x000fd20000000000 */
[----:B------:R-:W-:Y:S01]  /*4ece0*/  IMAD.MOV.U32 R71, RZ, RZ, R95 ;  /* 0x000000ffff477224 */ /* 0x000fe200078e005f */
[----:B------:R-:W-:Y:S01]  /*4ecf0*/  STL.64 [R1+0x610], R92 ;  /* 0x0006105c01007387 */ /* 0x000fe20000100a00 */
[----:B------:R-:W-:-:S03]  /*4ed00*/  IMAD.MOV.U32 R69, RZ, RZ, R94 ;  /* 0x000000ffff457224 */ /* 0x000fc600078e005e */
[----:B------:R-:W3:Y:S04]  /*4ed10*/  LDL.LU.64 R100, [R1+0x2c20] ;  /* 0x002c200001647983 */ /* 0x000ee80000300a00 */
[----:B------:R-:W3:Y:S04]  /*4ed20*/  LDL.LU.64 R102, [R1+0x2c28] ;  /* 0x002c280001667983 */ /* 0x000ee80000300a00 */
[----:B------:R-:W-:Y:S04]  /*4ed30*/  STL [R1+0x625c], R71 ;  /* 0x00625c4701007387 */ /* 0x000fe80000100800 */
[----:B------:R-:W-:Y:S01]  /*4ed40*/  STL [R1+0x6258], R69 ;  /* 0x0062584501007387 */ /* 0x000fe20000100800 */
[----:B----4-:R-:W-:-:S15]  /*4ed50*/  HMMA.1688.F32.TF32 R80, R72, R204, R80 ;  /* 0x000000cc4850723c */ /* 0x010fde0000081050 */
[----:B------:R-:W-:-:S09]  /*4ed60*/  NOP ;  /* 0x0000000000007918 */ /* 0x000fd20000000000 */
[----:B-1----:R-:W-:Y:S02]  /*4ed70*/  IMAD.MOV.U32 R68, RZ, RZ, R82 ;  /* 0x000000ffff447224 */ /* 0x002fe400078e0052 */
[----:B------:R-:W-:Y:S01]  /*4ed80*/  IMAD.MOV.U32 R70, RZ, RZ, R83 ;  /* 0x000000ffff467224 */ /* 0x000fe200078e0053 */
[----:B------:R-:W-:Y:S04]  /*4ed90*/  STL.64 [R1+0x600], R80 ;  /* 0x0006005001007387 */ /* 0x000fe80000100a00 */
[----:B------:R-:W-:Y:S04]  /*4eda0*/  STL [R1+0x6264], R68 ;  /* 0x0062644401007387 */ /* 0x000fe80000100800 */
[----:B------:R1:W-:Y:S04]  /*4edb0*/  STL [R1+0x6260], R70 ;  /* 0x0062604601007387 */ /* 0x0003e80000100800 */
[----:B------:R-:W4:Y:S04]  /*4edc0*/  LDL.LU.64 R96, [R1+0x2c10] ;  /* 0x002c100001607983 */ /* 0x000f280000300a00 */
[----:B------:R-:W4:Y:S01]  /*4edd0*/  LDL.LU.64 R98, [R1+0x2c18] ;  /* 0x002c180001627983 */ /* 0x000f220000300a00 */
[----:B-1----:R-:W-:-:S15]  /*4ede0*/  HMMA.1688.F32.TF32 R68, R72, R200, R76 ;  /* 0x000000c84844723c */ /* 0x002fde000008104c */
[----:B------:R-:W-:-:S08]  /*4edf0*/  NOP ;  /* 0x0000000000007918 */ /* 0x000fd00000000000 */
[----:B------:R1:W-:Y:S04]  /*4ee00*/  STL.64 [R1+0x5f0], R68 ;  /* 0x0005f04401007387 */ /* 0x0003e80000100a00 */
[----:B------:R1:W-:Y:S04]  /*4ee10*/  STL.64 [R1+0x5f8], R70 ;  /* 0x0005f84601007387 */ /* 0x0003e80000100a00 */
[----:B------:R-:W4:Y:S04]  /*4ee20*/  LDL.LU.64 R80, [R1+0x2c00] ;  /* 0x002c000001507983 */ /* 0x000f280000300a00 */
[----:B------:R-:W4:Y:S04]  /*4ee30*/  LDL.LU.64 R82, [R1+0x2c08] ;  /* 0x002c080001527983 */ /* 0x000f280000300a00 */
[----:B------:R-:W4:Y:S04]  /*4ee40*/  LDL.LU.64 R76, [R1+0x2bf0] ;  /* 0x002bf000014c7983 */ /* 0x000f280000300a00 */
[----:B------:R-:W4:Y:S01]  /*4ee50*/  LDL.LU.64 R78, [R1+0x2bf8] ;  /* 0x002bf800014e7983 */ /* 0x000f220000300a00 */
[----:B--2---:R-:W-:-:S15]  /*4ee60*/  HMMA.1688.F32.TF32 R88, R72, R196, R88 ;  /* 0x000000c44858723c */ /* 0x004fde0000081058 */
        /* <DEDUP_REMOVED lines=14> */
[----:B------:R1:W-:Y:S04]  /*4ef50*/  STL.64 [R1+0x5d8], R70 ;  /* 0x0005d84601007387 */ /* 0x0003e80000100a00 */
[----:B------:R-:W2:Y:S04]  /*4ef60*/  LDL.LU.64 R92, [R1+0x2bd0] ;  /* 0x002bd000015c7983 */ /* 0x000ea80000300a00 */
[----:B------:R-:W2:Y:S04]  /*4ef70*/  LDL.LU.64 R94, [R1+0x2bd8] ;  /* 0x002bd800015e7983 */ /* 0x000ea80000300a00 */
[----:B------:R-:W2:Y:S04]  /*4ef80*/  LDL.LU.64 R88, [R1+0x2d40] ;  /* 0x002d400001587983 */ /* 0x000ea80000300a00 */
[----:B------:R-:W2:Y:S01]  /*4ef90*/  LDL.LU.64 R90, [R1+0x2d48] ;  /* 0x002d4800015a7983 */ /* 0x000ea20000300a00 */
[----:B---3--:R-:W-:-:S15]  /*4efa0*/  HMMA.1688.F32.TF32 R100, R72, R188, R100 ;  /* 0x000000bc4864723c */ /* 0x008fde0000081064 */
[----:B------:R-:W-:-:S09]  /*4efb0*/  NOP ;  /* 0x0000000000007918 */ /* 0x000fd20000000000 */
[----:B-1----:R-:W-:Y:S02]  /*4efc0*/  IMAD.MOV.U32 R71, RZ, RZ, R101 ;  /* 0x000000ffff477224 */ /* 0x002fe400078e0065 */
[----:B------:R-:W-:Y:S02]  /*4efd0*/  IMAD.MOV.U32 R70, RZ, RZ, R103 ;  /* 0x000000ffff467224 */ /* 0x000fe400078e0067 */
[----:B------:R-:W-:Y:S02]  /*4efe0*/  IMAD.MOV.U32 R69, RZ, RZ, R100 ;  /* 0x000000ffff457224 */ /* 0x000fe400078e0064 */
[----:B------:R-:W-:Y:S01]  /*4eff0*/  IMAD.MOV.U32 R68, RZ, RZ, R102 ;  /* 0x000000ffff447224 */ /* 0x000fe200078e0066 */
[----:B------:R-:W-:Y:S04]  /*4f000*/  STL.64 [R1+0x6280], R70 ;  /* 0x0062804601007387 */ /* 0x000fe80000100a00 */
[----:B------:R1:W-:Y:S01]  /*4f010*/  STL.64 [R1+0x6278], R68 ;  /* 0x0062784401007387 */ /* 0x0003e20000100a00 */
[C---:B----4-:R-:W-:Y:S06]  /*4f020*/  HMMA.1688.F32.TF32 R96, R72.reuse, R184, R96 ;  /* 0x000000b84860723c */ /* 0x050fec0000081060 */
[----:B-1----:R-:W-:Y:S01]  /*4f030*/  HMMA.1688.F32.TF32 R68, R72, R180, R80 ;  /* 0x000000b44844723c */ /* 0x002fe20000081050 */
[----:B------:R-:W3:-:S15]  /*4f040*/  LDL.LU.64 R80, [R1+0x560] ;  /* 0x0005600001507983 */ /* 0x000ede0000300a00 */
[----:B------:R-:W-:-:S01]  /*4f050*/  NOP ;  /* 0x0000000000007918 */ /* 0x000fc20000000000 */
[----:B------:R-:W-:Y:S04]  /*4f060*/  STL.64 [R1+0x5b0], R96 ;  /* 0x0005b06001007387 */ /* 0x000fe80000100a00 */
[----:B------:R-:W-:Y:S04]  /*4f070*/  STL.64 [R1+0x5b8], R98 ;  /* 0x0005b86201007387 */ /* 0x000fe80000100a00 */
[----:B------:R-:W3:Y:S04]  /*4f080*/  LDL.LU.64 R82, [R1+0x568] ;  /* 0x0005680001527983 */ /* 0x000ee80000300a00 */
        /* <DEDUP_REMOVED lines=16> */
[C---:B------:R-:W-:Y:S06]  /*4f190*/  HMMA.1688.F32.TF32 R92, R72.reuse, R168, R92 ;  /* 0x000000a8485c723c */ /* 0x040fec000008105c */
[----:B------:R-:W-:-:S15]  /*4f1a0*/  HMMA.1688.F32.TF32 R72, R72, R164, R88 ;  /* 0x000000a44848723c */ /* 0x000fde0000081058 */
[----:B------:R-:W-:-:S02]  /*4f1b0*/  NOP ;  /* 0x0000000000007918 */ /* 0x000fc40000000000 */
[----:B------:R1:W-:Y:S04]  /*4f1c0*/  STL.64 [R1+0x570], R92 ;  /* 0x0005705c01007387 */ /* 0x0003e80000100a00 */
[----:B------:R1:W-:Y:S04]  /*4f1d0*/  STL.64 [R1+0x578], R94 ;  /* 0x0005785e01007387 */ /* 0x0003e80000100a00 */
[----:B-1----:R-:W2:Y:S04]  /*4f1e0*/  LDL.LU.64 R92, [R1+0x520] ;  /* 0x00052000015c7983 */ /* 0x002ea80000300a00 */
[----:B------:R-:W2:Y:S04]  /*4f1f0*/  LDL.LU.64 R94, [R1+0x528] ;  /* 0x00052800015e7983 */ /* 0x000ea80000300a00 */
        /* <DEDUP_REMOVED lines=8> */
[----:B----4-:R-:W-:Y:S02]  /*4f280*/  HMMA.1688.F32.TF32 R72, R120, R60, R76 ;  /* 0x0000003c7848723c */ /* 0x010fe4000008104c */
[----:B------:R-:W4:Y:S04]  /*4f290*/  LDL.LU.64 R76, [R1+0x500] ;  /* 0x00050000014c7983 */ /* 0x000f280000300a00 */
[----:B------:R-:W4:-:S15]  /*4f2a0*/  LDL.LU.64 R78, [R1+0x508] ;  /* 0x00050800014e7983 */ /* 0x000f1e0000300a00 */
[----:B------:R-:W-:-:S02]  /*4f2b0*/  NOP ;  /* 0x0000000000007918 */ /* 0x000fc40000000000 */
[----:B------:R-:W-:Y:S04]  /*4f2c0*/  STL.64 [R1+0x550], R72 ;  /* 0x0005504801007387 */ /* 0x000fe80000100a00 */
[----:B------:R2:W-:Y:S04]  /*4f2d0*/  STL.64 [R1+0x558], R74 ;  /* 0x0005584a01007387 */ /* 0x0005e80000100a00 */
[----:B------:R-:W4:Y:S04]  /*4f2e0*/  LDL.LU.64 R88, [R1+0x4f0] ;  /* 0x0004f00001587983 */ /* 0x000f280000300a00 */
[----:B------:R-:W4:Y:S01]  /*4f2f0*/  LDL.LU.64 R90, [R1+0x4f8] ;  /* 0x0004f800015a7983 */ /* 0x000f220000300a00 */
[C---:B--2---:R-:W-:Y:S06]  /*4f300*/  HMMA.1688.F32.TF32 R72, R120.reuse, R56, R84 ;  /* 0x000000387848723c */ /* 0x044fec0000081054 */
[----:B------:R-:W-:-:S15]  /*4f310*/  HMMA.1688.F32.TF32 R68, R120, R52, R68 ;  /* 0x000000347844723c */ /* 0x000fde0000081044 */
[----:B------:R-:W-:-:S02]  /*4f320*/  NOP ;  /* 0x0000000000007918 */ /* 0x000fc40000000000 */
[----:B------:R-:W-:Y:S04]  /*4f330*/  STL.64 [R1+0x540], R72 ;  /* 0x0005404801007387 */ /* 0x000fe80000100a00 */
[----:B------:R-:W-:Y:S04]  /*4f340*/  STL.64 [R1+0x548], R74 ;  /* 0x0005484a01007387 */ /* 0x000fe80000100a00 */
[----:B------:R-:W2:Y:S04]  /*4f350*/  LDL.LU.64 R84, [R1+0x4e0] ;  /* 0x0004e00001547983 */ /* 0x000ea80000300a00 */
[----:B------:R-:W2:Y:S04]  /*4f360*/  LDL.LU.64 R86, [R1+0x4e8] ;  /* 0x0004e80001567983 */ /* 0x000ea80000300a00 */
[----:B------:R1:W-:Y:S04]  /*4f370*/  STL.64 [R1+0x530], R68 ;  /* 0x0005304401007387 */ /* 0x0003e80000100a00 */
[----:B------:R1:W-:Y:S04]  /*4f380*/  STL.64 [R1+0x538], R70 ;  /* 0x0005384601007387 */ /* 0x0003e80000100a00 */
[----:B-1----:R-:W2:Y:S04]  /*4f390*/  LDL.LU.64 R68, [R1+0x4d0] ;  /* 0x0004d00001447983 */ /* 0x002ea80000300a00 */
[----:B------:R-:W2:Y:S01]  /*4f3a0*/  LDL.LU.64 R70, [R1+0x4d8] ;  /* 0x0004d80001467983 */ /* 0x000ea20000300a00 */
[----:B------:R-:W-:-:S15]  /*4f3b0*/  HMMA.1688.F32.TF32 R92, R120, R48, R92 ;  /* 0x00000030785c723c */ /* 0x000fde000008105c */
[----:B------:R-:W-:-:S09]  /*4f3c0*/  NOP ;  /* 0x0000000000007918 */ /* 0x000fd20000000000 */
[----:B------:R-:W-:Y:S02]  /*4f3d0*/  IMAD.MOV.U32 R75, RZ, RZ, R92 ;  /* 0x000000ffff4b7224 */ /* 0x000fe400078e005c */
[----:B------:R-:W-:Y:S02]  /*4f3e0*/  IMAD.MOV.U32 R74, RZ, RZ, R93 ;  /* 0x000000ffff4a7224 */ /* 0x000fe400078e005d */
[----:B------:R-:W-:Y:S02]  /*4f3f0*/  IMAD.MOV.U32 R73, RZ, RZ, R94 ;  /* 0x000000ffff497224 */ /* 0x000fe400078e005e */
[----:B------:R-:W-:-:S05]  /*4f400*/  IMAD.MOV.U32 R72, RZ, RZ, R95 ;  /* 0x000000ffff487224 */ /* 0x000fca00078e005f */
[----:B------:R-:W-:Y:S04]  /*4f410*/  STL [R1+0x619c], R72 ;  /* 0x00619c4801007387 */ /* 0x000fe80000100800 */
[----:B------:R-:W-:Y:S04]  /*4f420*/  STL [R1+0x6198], R74 ;  /* 0x0061984a01007387 */ /* 0x000fe80000100800 */
[----:B------:R-:W-:Y:S04]  /*4f430*/  STL [R1+0x6194], R75 ;  /* 0x0061944b01007387 */ /* 0x000fe80000100800 */
[----:B------:R4:W-:Y:S01]  /*4f440*/  STL [R1+0x6190], R73 ;  /* 0x0061904901007387 */ /* 0x0009e20000100800 */
[----:B---3--:R-:W-:Y:S03]  /*4f450*/  HMMA.1688.F32.TF32 R92, R120, R44, R80 ;  /* 0x0000002c785c723c */ /* 0x008fe60000081050 */
[----:B------:R-:W3:-:S15]  /*4f460*/  LDL.LU.64 R80, [R1+0x4c0] ;  /* 0x0004c00001507983 */ /* 0x000ede0000300a00 */
[----:B------:R-:W-:-:S05]  /*4f470*/  NOP ;  /* 0x0000000000007918 */ /* 0x000fca0000000000 */
[----:B------:R-:W-:Y:S04]  /*4f480*/  STL.64 [R1+0x510], R92 ;  /* 0x0005105c01007387 */ /* 0x000fe80000100a00 */
[----:B------:R-:W-:Y:S04]  /*4f490*/  STL.64 [R1+0x518], R94 ;  /* 0x0005185e01007387 */ /* 0x000fe80000100a00 */
[----:B------:R-:W3:Y:S01]  /*4f4a0*/  LDL.LU.64 R82, [R1+0x4c8] ;  /* 0x0004c80001527983 */ /* 0x000ee20000300a00 */
[----:B----4-:R-:W-:-:S15]  /*4f4b0*/  HMMA.1688.F32.TF32 R72, R120, R40, R76 ;  /* 0x000000287848723c */ /* 0x010fde000008104c */
[----:B------:R-:W-:-:S08]  /*4f4c0*/  NOP ;  /* 0x0000000000007918 */ /* 0x000fd00000000000 */
[----:B------:R1:W-:Y:S04]  /*4f4d0*/  STL.64 [R1+0x500], R72 ;  /* 0x0005004801007387 */ /* 0x0003e80000100a00 */
[----:B------:R4:W-:Y:S04]  /*4f4e0*/  STL.64 [R1+0x508], R74 ;  /* 0x0005084a01007387 */ /* 0x0009e80000100a00 */
[----:B------:R-:W3:Y:S04]  /*4f4f0*/  LDL.LU.64 R76, [R1+0x4b0] ;  /* 0x0004b000014c7983 */ /* 0x000ee80000300a00 */
[----:B------:R-:W3:Y:S01]  /*4f500*/  LDL.LU.64 R78, [R1+0x4b8] ;  /* 0x0004b800014e7983 */ /* 0x000ee20000300a00 */
[----:B------:R-:W-:-:S15]  /*4f510*/  HMMA.1688.F32.TF32 R88, R120, R36, R88 ;  /* 0x000000247858723c */ /* 0x000fde0000081058 */
[----:B------:R-:W-:-:S09]  /*4f520*/  NOP ;  /* 0x0000000000007918 */ /* 0x000fd20000000000 */
[----:B-1----:R-:W-:Y:S02]  /*4f530*/  IMAD.MOV.U32 R73, RZ, RZ, R91 ;  /* 0x000000ffff497224 */ /* 0x002fe400078e005b */
[----:B----4-:R-:W-:Y:S02]  /*4f540*/  IMAD.MOV.U32 R75, RZ, RZ, R90 ;  /* 0x000000ffff4b7224 */ /* 0x010fe400078e005a */
[----:B------:R-:W-:Y:S02]  /*4f550*/  IMAD.MOV.U32 R72, RZ, RZ, R88 ;  /* 0x000000ffff487224 */ /* 0x000fe400078e0058 */
[----:B------:R-:W-:Y:S01]  /*4f560*/  IMAD.MOV.U32 R74, RZ, RZ, R89 ;  /* 0x000000ffff4a7224 */ /* 0x000fe200078e0059 */
[----:B------:R-:W-:Y:S04]  /*4f570*/  STL [R1+0x61ac], R73 ;  /* 0x0061ac4901007387 */ /* 0x000fe80000100800 */
[----:B------:R-:W-:Y:S04]  /*4f580*/  STL [R1+0x61a8], R75 ;  /* 0x0061a84b01007387 */ /* 0x000fe80000100800 */
[----:B------:R-:W-:Y:S04]  /*4f590*/  STL [R1+0x61a4], R72 ;  /* 0x0061a44801007387 */ /* 0x000fe80000100800 */
[----:B------:R2:W-:Y:S04]  /*4f5a0*/  STL [R1+0x61a0], R74 ;  /* 0x0061a04a01007387 */ /* 0x0005e80000100800 */
        /* <DEDUP_REMOVED lines=14> */
[----:B------:R-:W2:Y:S01]  /*4f690*/  LDL.LU.64 R70, [R1+0x478] ;  /* 0x0004780001467983 */ /* 0x000ea20000300a00 */
[----:B---3--:R-:W-:-:S15]  /*4f6a0*/  HMMA.1688.F32.TF32 R80, R120, R24, R80 ;  /* 0x000000187850723c */ /* 0x008fde0000081050 */
[----:B------:R-:W-:-:S09]  /*4f6b0*/  NOP ;  /* 0x0000000000007918 */ /* 0x000fd20000000000 */
[----:B------:R-:W-:Y:S02]  /*4f6c0*/  IMAD.MOV.U32 R74, RZ, RZ, R83 ;  /* 0x000000ffff4a7224 */ /* 0x000fe400078e0053 */
[----:B------:R-:W-:Y:S02]  /*4f6d0*/  IMAD.MOV.U32 R72, RZ, RZ, R82 ;  /* 0x000000ffff487224 */ /* 0x000fe400078e0052 */
[----:B------:R-:W-:Y:S02]  /*4f6e0*/  IMAD.MOV.U32 R73, RZ, RZ, R80 ;  /* 0x000000ffff497224 */ /* 0x000fe400078e0050 */
[----:B------:R-:W-:Y:S01]  /*4f6f0*/  IMAD.MOV.U32 R75, RZ, RZ, R81 ;  /* 0x000000ffff4b7224 */ /* 0x000fe200078e0051 */
[----:B------:R-:W-:Y:S04]  /*4f700*/  STL [R1+0x61bc], R74 ;  /* 0x0061bc4a01007387 */ /* 0x000fe80000100800 */
[----:B------:R-:W-:Y:S04]  /*4f710*/  STL [R1+0x61b8], R72 ;  /* 0x0061b84801007387 */ /* 0x000fe80000100800 */
[----:B------:R-:W-:Y:S04]  /*4f720*/  STL [R1+0x61b4], R73 ;  /* 0x0061b44901007387 */ /* 0x000fe80000100800 */
[----:B------:R1:W-:Y:S04]  /*4f730*/  STL [R1+0x61b0], R75 ;  /* 0x0061b04b01007387 */ /* 0x0003e80000100800 */
[----:B------:R-:W3:Y:S04]  /*4f740*/  LDL.LU.64 R80, [R1+0x460] ;  /* 0x0004600001507983 */ /* 0x000ee80000300a00 */
[----:B------:R-:W3:Y:S01]  /*4f750*/  LDL.LU.64 R82, [R1+0x468] ;  /* 0x0004680001527983 */ /* 0x000ee20000300a00 */
[----:B-1----:R-:W-:-:S15]  /*4f760*/  HMMA.1688.F32.TF32 R72, R120, R20, R76 ;  /* 0x000000147848723c */ /* 0x002fde000008104c */
[----:B------:R-:W-:-:S08]  /*4f770*/  NOP ;  /* 0x0000000000007918 */ /* 0x000fd00000000000 */
[----:B------:R-:W-:Y:S04]  /*4f780*/  STL.64 [R1+0x4b0], R72 ;  /* 0x0004b04801007387 */ /* 0x000fe80000100a00 */
[----:B------:R1:W-:Y:S04]  /*4f790*/  STL.64 [R1+0x4b8], R74 ;  /* 0x0004b84a01007387 */ /* 0x0003e80000100a00 */
[----:B------:R-:W3:Y:S04]  /*4f7a0*/  LDL.LU.64 R92, [R1+0x450] ;  /* 0x00045000015c7983 */ /* 0x000ee80000300a00 */
[----:B------:R-:W3:Y:S04]  /*4f7b0*/  LDL.LU.64 R94, [R1+0x458] ;  /* 0x00045800015e7983 */ /* 0x000ee80000300a00 */
[----:B------:R-:W3:Y:S04]  /*4f7c0*/  LDL.LU.64 R88, [R1+0x440] ;  /* 0x0004400001587983 */ /* 0x000ee80000300a00 */
[----:B------:R-:W3:Y:S04]  /*4f7d0*/  LDL.LU.64 R90, [R1+0x448] ;  /* 0x00044800015a7983 */ /* 0x000ee80000300a00 */
[----:B------:R-:W3:Y:S04]  /*4f7e0*/  LDL.LU.64 R76, [R1+0x27d0] ;  /* 0x0027d000014c7983 */ /* 0x000ee80000300a00 */
[----:B------:R-:W3:Y:S01]  /*4f7f0*/  LDL.LU.64 R78, [R1+0x27d8] ;  /* 0x0027d800014e7983 */ /* 0x000ee20000300a00 */
[C---:B----4-:R-:W-:Y:S06]  /*4f800*/  HMMA.1688.F32.TF32 R100, R120.reuse, R16, R100 ;  /* 0x000000107864723c */ /* 0x050fec0000081064 */
[----:B--2---:R-:W-:-:S15]  /*4f810*/  HMMA.1688.F32.TF32 R96, R120, R8, R96 ;  /* 0x000000087860723c */ /* 0x004fde0000081060 */
[----:B------:R-:W-:-:S03]  /*4f820*/  NOP ;  /* 0x0000000000007918 */ /* 0x000fc60000000000 */
[----:B-1----:R-:W-:Y:S02]  /*4f830*/  IMAD.MOV.U32 R74, RZ, RZ, R100 ;  /* 0x000000ffff4a7224 */ /* 0x002fe400078e0064 */
[----:B------:R-:W-:Y:S01]  /*4f840*/  IMAD.MOV.U32 R72, RZ, RZ, R101 ;  /* 0x000000ffff487224 */ /* 0x000fe200078e0065 */
[C---:B------:R-:W-:Y:S01]  /*4f850*/  HMMA.1688.F32.TF32 R84, R120.reuse, R12, R84 ;  /* 0x0000000c7854723c */ /* 0x040fe20000081054 */
[----:B------:R-:W-:Y:S02]  /*4f860*/  IMAD.MOV.U32 R73, RZ, RZ, R102 ;  /* 0x000000ffff497224 */ /* 0x000fe400078e0066 */
[----:B------:R-:W-:Y:S01]  /*4f870*/  IMAD.MOV.U32 R75, RZ, RZ, R103 ;  /* 0x000000ffff4b7224 */ /* 0x000fe200078e0067 */
[----:B------:R-:W-:Y:S04]  /*4f880*/  STL [R1+0x61cc], R74 ;  /* 0x0061cc4a01007387 */ /* 0x000fe80000100800 */
[----:B------:R-:W-:Y:S04]  /*4f890*/  STL [R1+0x61c8], R72 ;  /* 0x0061c84801007387 */ /* 0x000fe80000100800 */
[----:B------:R-:W-:Y:S04]  /*4f8a0*/  STL [R1+0x61c4], R73 ;  /* 0x0061c44901007387 */ /* 0x000fe80000100800 */
[----:B------:R1:W-:Y:S04]  /*4f8b0*/  STL [R1+0x61c0], R75 ;  /* 0x0061c04b01007387 */ /* 0x0003e80000100800 */
[----:B------:R-:W-:Y:S04]  /*4f8c0*/  STL.64 [R1+0x490], R96 ;  /* 0x0004906001007387 */ /* 0x000fe80000100a00 */
[----:B------:R-:W-:Y:S01]  /*4f8d0*/  STL.64 [R1+0x498], R98 ;  /* 0x0004986201007387 */ /* 0x000fe20000100a00 */
[C---:B-1----:R-:W-:Y:S03]  /*4f8e0*/  HMMA.1688.F32.TF32 R72, R120.reuse, R228, R68 ;  /* 0x000000e47848723c */ /* 0x042fe60000081044 */
        /* <DEDUP_REMOVED lines=10> */
[----:B------:R-:W-:Y:S01]  /*4f990*/  STL.64 [R1+0x460], R72 ;  /* 0x0004604801007387 */ /* 0x000fe20000100a00 */
[C---:B------:R-:W-:Y:S03]  /*4f9a0*/  HMMA.1688.F32.TF32 R92, R120.reuse, R220, R92 ;  /* 0x000000dc785c723c */ /* 0x040fe6000008105c */
[----:B------:R1:W-:Y:S04]  /*4f9b0*/  STL.64 [R1+0x468], R74 ;  /* 0x0004684a01007387 */ /* 0x0003e80000100a00 */
[----:B------:R-:W4:Y:S04]  /*4f9c0*/  LDL.LU.64 R84, [R1+0x27a0] ;  /* 0x0027a00001547983 */ /* 0x000f280000300a00 */
[----:B------:R-:W4:Y:S01]  /*4f9d0*/  LDL.LU.64 R86, [R1+0x27a8] ;  /* 0x0027a80001567983 */ /* 0x000f220000300a00 */
[----:B------:R-:W-:Y:S11]  /*4f9e0*/  HMMA.1688.F32.TF32 R76, R120, R212, R76 ;  /* 0x000000d4784c723c */ /* 0x000ff6000008104c */
[----:B------:R1:W-:Y:S02]  /*4f9f0*/  STL.64 [R1+0x450], R92 ;  /* 0x0004505c01007387 */ /* 0x0003e40000100a00 */
[----:B-1----:R-:W-:-:S02]  /*4fa00*/  IMAD.MOV.U32 R74, RZ, RZ, R94 ;  /* 0x000000ffff4a7224 */ /* 0x002fc400078e005e */
[----:B------:R-:W-:Y:S02]  /*4fa10*/  IMAD.MOV.U32 R72, RZ, RZ, R95 ;  /* 0x000000ffff487224 */ /* 0x000fe400078e005f */
[----:B------:R-:W-:Y:S01]  /*4fa20*/  HMMA.1688.F32.TF32 R92, R120, R216, R88 ;  /* 0x000000d8785c723c */ /* 0x000fe20000081058 */
[----:B------:R-:W4:Y:S04]  /*4fa30*/  LDL.LU.64 R88, [R1+0x2790] ;  /* 0x0027900001587983 */ /* 0x000f280000300a00 */
[----:B------:R-:W4:Y:S02]  /*4fa40*/  LDL.LU.64 R90, [R1+0x2798] ;  /* 0x00279800015a7983 */ /* 0x000f240000300a00 */
[----:B------:R-:W-:Y:S02]  /*4fa50*/  IMAD.MOV.U32 R75, RZ, RZ, R77 ;  /* 0x000000ffff4b7224 */ /* 0x000fe400078e004d */
[----:B------:R-:W-:-:S14]  /*4fa60*/  IMAD.MOV.U32 R73, RZ, RZ, R76 ;  /* 0x000000ffff497224 */ /* 0x000fdc00078e004c */
[----:B------:R1:W-:Y:S04]  /*4fa70*/  STL.64 [R1+0x440], R92 ;  /* 0x0004405c01007387 */ /* 0x0003e80000100a00 */
[----:B------:R1:W-:Y:S04]  /*4fa80*/  STL.64 [R1+0x448], R94 ;  /* 0x0004485e01007387 */ /* 0x0003e80000100a00 */
[----:B------:R2:W-:Y:S04]  /*4fa90*/  STL.64 [R1+0x138], R78 ;  /* 0x0001384e01007387 */ /* 0x0005e80000100a00 */
[----:B-1----:R-:W4:Y:S04]  /*4faa0*/  LDL.LU.64 R92, [R1+0x2bc0] ;  /* 0x002bc000015c7983 */ /* 0x002f280000300a00 */
[----:B------:R-:W4:Y:S04]  /*4fab0*/  LDL.LU.64 R94, [R1+0x2bc8] ;  /* 0x002bc800015e7983 */ /* 0x000f280000300a00 */
[----:B------:R-:W-:Y:S04]  /*4fac0*/  STL.64 [R1+0x61e8], R74 ;  /* 0x0061e84a01007387 */ /* 0x000fe80000100a00 */
[----:B------:R-:W-:Y:S04]  /*4fad0*/  STL.64 [R1+0x61e0], R72 ;  /* 0x0061e04801007387 */ /* 0x000fe80000100a00 */
[----:B------:R-:W4:Y:S04]  /*4fae0*/  LDL.LU.64 R96, [R1+0x2bb0] ;  /* 0x002bb00001607983 */ /* 0x000f280000300a00 */
[----:B------:R-:W4:Y:S04]  /*4faf0*/  LDL.LU.64 R98, [R1+0x2bb8] ;  /* 0x002bb80001627983 */ /* 0x000f280000300a00 */
[----:B------:R-:W4:Y:S04]  /*4fb00*/  LDL.LU.64 R100, [R1+0x2ba0] ;  /* 0x002ba00001647983 */ /* 0x000f280000300a00 */
[----:B------:R-:W4:Y:S01]  /*4fb10*/  LDL.LU.64 R102, [R1+0x2ba8] ;  /* 0x002ba80001667983 */ /* 0x000f220000300a00 */
[----:B--2---:R-:W-:Y:S03]  /*4fb20*/  HMMA.1688.F32.TF32 R76, R120, R208, R68 ;  /* 0x000000d0784c723c */ /* 0x004fe60000081044 */
[----:B------:R-:W2:Y:S04]  /*4fb30*/  LDL.LU.64 R68, [R1+0x2b90] ;  /* 0x002b900001447983 */ /* 0x000ea80000300a00 */
[----:B------:R-:W2:Y:S01]  /*4fb40*/  LDL.LU.64 R70, [R1+0x2b98] ;  /* 0x002b980001467983 */ /* 0x000ea20000300a00 */
[----:B------:R-:W-:-:S02]  /*4fb50*/  IMAD.MOV.U32 R252, RZ, RZ, R114 ;  /* 0x000000fffffc7224 */ /* 0x000fc400078e0072 */
[----:B------:R-:W-:-:S13]  /*4fb60*/  IMAD.MOV.U32 R3, RZ, RZ, R115 ;  /* 0x000000ffff037224 */ /* 0x000fda00078e0073 */
[----:B------:R-:W-:Y:S04]  /*4fb70*/  STL.64 [R1+0x6088], R78 ;  /* 0x0060884e01007387 */ /* 0x000fe80000100a00 */
[----:B------:R-:W-:Y:S04]  /*4fb80*/  STL.64 [R1+0x6080], R76 ;  /* 0x0060804c01007387 */ /* 0x000fe80000100a00 */
[----:B------:R-:W2:Y:S04]  /*4fb90*/  LDL.LU.64 R108, [R1+0x2b80] ;  /* 0x002b8000016c7983 */ /* 0x000ea80000300a00 */
[----:B------:R-:W2:Y:S01]  /*4fba0*/  LDL.LU.64 R110, [R1+0x2b88] ;  /* 0x002b8800016e7983 */ /* 0x000ea20000300a00 */
[----:B---3--:R-:W-:-:S15]  /*4fbb0*/  HMMA.1688.F32.TF32 R80, R120, R204, R80 ;  /* 0x000000cc7850723c */ /* 0x008fde0000081050 */
[----:B------:R-:W-:-:S08]  /*4fbc0*/  NOP ;  /* 0x0000000000007918 */ /* 0x000fd00000000000 */
[----:B------:R-:W-:Y:S01]  /*4fbd0*/  STL.64 [R1+0x6098], R82 ;  /* 0x0060985201007387 */ /* 0x000fe20000100a00 */
[C---:B----4-:R-:W-:Y:S03]  /*4fbe0*/  HMMA.1688.F32.TF32 R84, R120.reuse, R200, R84 ;  /* 0x000000c87854723c */ /* 0x050fe60000081054 */
[----:B------:R1:W-:Y:S04]  /*4fbf0*/  STL.64 [R1+0x6090], R80 ;  /* 0x0060905001007387 */ /* 0x0003e80000100a00 */
[----:B------:R-:W3:Y:S04]  /*4fc00*/  LDL.LU.64 R112, [R1+0x2b70] ;  /* 0x002b700001707983 */ /* 0x000ee80000300a00 */
[----:B------:R-:W3:Y:S04]  /*4fc10*/  LDL.LU.64 R114, [R1+0x2b78] ;  /* 0x002b780001727983 */ /* 0x000ee80000300a00 */
[----:B------:R-:W4:Y:S04]  /*4fc20*/  LDL.LU.64 R116, [R1+0x2b60] ;  /* 0x002b600001747983 */ /* 0x000f280000300a00 */
[----:B------:R-:W4:Y:S04]  /*4fc30*/  LDL.LU.64 R118, [R1+0x2b68] ;  /* 0x002b680001767983 */ /* 0x000f280000300a00 */
[----:B-1----:R-:W4:Y:S04]  /*4fc40*/  LDL.LU.64 R80, [R1+0x2d50] ;  /* 0x002d500001507983 */ /* 0x002f280000300a00 */
[----:B------:R-:W4:Y:S01]  /*4fc50*/  LDL.LU.64 R82, [R1+0x2d58] ;  /* 0x002d580001527983 */ /* 0x000f220000300a00 */
[C---:B------:R-:W-:Y:S03]  /*4fc60*/  HMMA.1688.F32.TF32 R88, R120.reuse, R196, R88 ;  /* 0x000000c47858723c */ /* 0x040fe60000081058 */
[----:B------:R-:W-:Y:S04]  /*4fc70*/  STL.64 [R1+0x60a8], R86 ;  /* 0x0060a85601007387 */ /* 0x000fe80000100a00 */
[----:B------:R-:W-:Y:S04]  /*4fc80*/  STL.64 [R1+0x60a0], R84 ;  /* 0x0060a05401007387 */ /* 0x000fe80000100a00 */
[----:B------:R-:W4:Y:S04]  /*4fc90*/  LDL.LU.64 R76, [R1+0x20a0] ;  /* 0x0020a000014c7983 */ /* 0x000f280000300a00 */
[----:B------:R-:W4:Y:S08]  /*4fca0*/  LDL.LU.64 R78, [R1+0x20a8] ;  /* 0x0020a800014e7983 */ /* 0x000f300000300a00 */
[----:B------:R-:W-:Y:S04]  /*4fcb0*/  STL.64 [R1+0x60b8], R90 ;  /* 0x0060b85a01007387 */ /* 0x000fe80000100a00 */
[----:B------:R1:W-:Y:S04]  /*4fcc0*/  STL.64 [R1+0x60b0], R88 ;  /* 0x0060b05801007387 */ /* 0x0003e80000100a00 */
[----:B------:R-:W4:Y:S04]  /*4fcd0*/  LDL.LU.64 R72, [R1+0x2090] ;  /* 0x0020900001487983 */ /* 0x000f280000300a00 */
[----:B------:R-:W4:Y:S01]  /*4fce0*/  LDL.LU.64 R74, [R1+0x2098] ;  /* 0x00209800014a7983 */ /* 0x000f220000300a00 */
[C---:B------:R-:W-:Y:S06]  /*4fcf0*/  HMMA.1688.F32.TF32 R92, R120.reuse, R192, R92 ;  /* 0x000000c0785c723c */ /* 0x040fec000008105c */
[C---:B------:R-:W-:Y:S06]  /*4fd00*/  HMMA.1688.F32.TF32 R96, R120.reuse, R188, R96 ;  /* 0x000000bc7860723c */ /* 0x040fec0000081060 */
[C---:B------:R-:W-:Y:S11]  /*4fd10*/  HMMA.1688.F32.TF32 R100, R120.reuse, R184, R100 ;  /* 0x000000b87864723c */ /* 0x040ff60000081064 */
        /* <DEDUP_REMOVED lines=8> */
[----:B------:R-:W2:Y:S01]  /*4fda0*/  LDL.LU.64 R70, [R1+0x2088] ;  /* 0x0020880001467983 */ /* 0x000ea20000300a00 */
[----:B------:R-:W-:Y:S03]  /*4fdb0*/  HMMA.1688.F32.TF32 R108, R120, R176, R108 ;  /* 0x000000b0786c723c */ /* 0x000fe6000008106c */
[----:B------:R-:W-:Y:S04]  /*4fdc0*/  STL.64 [R1+0x60f8], R106 ;  /* 0x0060f86a01007387 */ /* 0x000fe80000100a00 */
[----:B------:R-:W-:-:S15]  /*4fdd0*/  STL.64 [R1+0x60f0], R104 ;  /* 0x0060f06801007387 */ /* 0x000fde0000100a00 */
[----:B------:R-:W-:-:S01]  /*4fde0*/  NOP ;  /* 0x0000000000007918 */ /* 0x000fc20000000000 */
[----:B------:R-:W-:Y:S04]  /*4fdf0*/  STL.64 [R1+0x6108], R110 ;  /* 0x0061086e01007387 */ /* 0x000fe80000100a00 */
[----:B------:R-:W-:Y:S01]  /*4fe00*/  STL.64 [R1+0x6100], R108 ;  /* 0x0061006c01007387 */ /* 0x000fe20000100a00 */
[C---:B---3--:R-:W-:Y:S06]  /*4fe10*/  HMMA.1688.F32.TF32 R112, R120.reuse, R172, R112 ;  /* 0x000000ac7870723c */ /* 0x048fec0000081070 */
[C---:B----4-:R-:W-:Y:S06]  /*4fe20*/  HMMA.1688.F32.TF32 R116, R120.reuse, R168, R116 ;  /* 0x000000a87874723c */ /* 0x050fec0000081074 */
[----:B------:R-:W-:Y:S06]  /*4fe30*/  HMMA.1688.F32.TF32 R120, R120, R164, R80 ;  /* 0x000000a47878723c */ /* 0x000fec0000081050 */
[C---:B------:R-:W-:Y:S05]  /*4fe40*/  HMMA.1688.F32.TF32 R124, R232.reuse, R64, R76 ;  /* 0x00000040e87c723c */ /* 0x040fea000008104c */
[----:B------:R-:W-:Y:S04]  /*4fe50*/  STL.64 [R1+0x6118], R114 ;  /* 0x0061187201007387 */ /* 0x000fe80000100a00 */
[----:B------:R-:W-:Y:S04]  /*4fe60*/  STL.64 [R1+0x6110], R112 ;  /* 0x0061107001007387 */ /* 0x000fe80000100a00 */
[----:B------:R-:W-:Y:S01]  /*4fe70*/  STL.64 [R1+0x6128], R118 ;  /* 0x0061287601007387 */ /* 0x000fe20000100a00 */
[C---:B------:R-:W-:Y:S03]  /*4fe80*/  HMMA.1688.F32.TF32 R128, R232.reuse, R60, R72 ;  /* 0x0000003ce880723c */ /* 0x040fe60000081048 */
[----:B------:R-:W-:Y:S04]  /*4fe90*/  STL.64 [R1+0x6120], R116 ;  /* 0x0061207401007387 */ /* 0x000fe80000100a00 */
[----:B------:R-:W-:Y:S04]  /*4fea0*/  STL.64 [R1+0x6138], R122 ;  /* 0x0061387a01007387 */ /* 0x000fe80000100a00 */
[----:B------:R-:W-:Y:S04]  /*4feb0*/  STL.64 [R1+0x6130], R120 ;  /* 0x0061307801007387 */ /* 0x000fe80000100a00 */
[----:B------:R3:W-:Y:S04]  /*4fec0*/  STL [R1+0x6060], R124 ;  /* 0x0060607c01007387 */ /* 0x0007e80000100800 */
[----:B------:R-:W-:Y:S04]  /*4fed0*/  STL [R1+0x605c], R125 ;  /* 0x00605c7d01007387 */ /* 0x000fe80000100800 */
[----:B------:R4:W-:Y:S04]  /*4fee0*/  STL [R1+0x6058], R126 ;  /* 0x0060587e01007387 */ /* 0x0009e80000100800 */
[----:B------:R4:W-:Y:S04]  /*4fef0*/  STL [R1+0x6054], R127 ;  /* 0x0060547f01007387 */ /* 0x0009e80000100800 */
[----:B-1----:R-:W3:Y:S04]  /*4ff00*/  LDL.LU.64 R88, [R1+0x2070] ;  /* 0x0020700001587983 */ /* 0x002ee80000300a00 */
[----:B------:R-:W3:Y:S04]  /*4ff10*/  LDL.LU.64 R90, [R1+0x2078] ;  /* 0x00207800015a7983 */ /* 0x000ee80000300a00 */
[----:B------:R-:W4:Y:S04]  /*4ff20*/  LDL.LU.64 R84, [R1+0x2060] ;  /* 0x0020600001547983 */ /* 0x000f280000300a00 */
[----:B------:R-:W4:Y:S04]  /*4ff30*/  LDL.LU.64 R86, [R1+0x2068] ;  /* 0x0020680001567983 */ /* 0x000f280000300a00 */
[----:B------:R-:W4:Y:S04]  /*4ff40*/  LDL.LU.64 R80, [R1+0x2050] ;  /* 0x0020500001507983 */ /* 0x000f280000300a00 */
[----:B------:R-:W4:Y:S04]  /*4ff50*/  LDL.LU.64 R82, [R1+0x2058] ;  /* 0x0020580001527983 */ /* 0x000f280000300a00 */
[----:B------:R-:W-:Y:S04]  /*4ff60*/  STL [R1+0x6064], R128 ;  /* 0x0060648001007387 */ /* 0x000fe80000100800 */
[----:B------:R1:W-:Y:S04]  /*4ff70*/  STL [R1+0x6050], R129 ;  /* 0x0060508101007387 */ /* 0x0003e80000100800 */
[----:B------:R1:W-:Y:S04]  /*4ff80*/  STL [R1+0x604c], R130 ;  /* 0x00604c8201007387 */ /* 0x0003e80000100800 */
[----:B------:R-:W-:Y:S04]  /*4ff90*/  STL [R1+0x6048], R131 ;  /* 0x0060488301007387 */ /* 0x000fe80000100800 */
[----:B------:R-:W4:Y:S04]  /*4ffa0*/  LDL.LU.64 R72, [R1+0x2040] ;  /* 0x0020400001487983 */ /* 0x000f280000300a00 */
[----:B------:R-:W4:Y:S01]  /*4ffb0*/  LDL.LU.64 R74, [R1+0x2048] ;  /* 0x00204800014a7983 */ /* 0x000f220000300a00 */
[C---:B--2---:R-:W-:Y:S03]  /*4ffc0*/  HMMA.1688.F32.TF32 R132, R232.reuse, R56, R68 ;  /* 0x00000038e884723c */ /* 0x044fe60000081044 */
[----:B------:R-:W2:Y:S04]  /*4ffd0*/  LDL.LU.64 R76, [R1+0x2020] ;  /* 0x00202000014c7983 */ /* 0x000ea80000300a00 */
[----:B------:R-:W2:Y:S04]  /*4ffe0*/  LDL.LU.64 R78, [R1+0x2028] ;  /* 0x00202800014e7983 */ /* 0x000ea80000300a00 */
[----:B------:R-:W2:Y:S04]  /*4fff0*/  LDL.LU.64 R68, [R1+0x2000] ;  /* 0x0020000001447983 */ /* 0x000ea80000300a00 */
[----:B------:R-:W2:Y:S01]  /*50000*/  LDL.LU.64 R70, [R1+0x2008] ;  /* 0x0020080001467983 */ /* 0x000ea20000300a00 */
[C---:B------:R-:W-:Y:S06]  /*50010*/  HMMA.1688.F32.TF32 R136, R232.reuse, R52, R136 ;  /* 0x00000034e888723c */ /* 0x040fec0000081088 */
[C---:B------:R-:W-:Y:S06]  /*50020*/  HMMA.1688.F32.TF32 R140, R232.reuse, R48, R140 ;  /* 0x00000030e88c723c */ /* 0x040fec000008108c */
[C---:B------:R-:W-:Y:S06]  /*50030*/  HMMA.1688.F32.TF32 R144, R232.reuse, R44, R144 ;  /* 0x0000002ce890723c */ /* 0x040fec0000081090 */
[C---:B------:R-:W-:Y:S01]  /*50040*/  HMMA.1688.F32.TF32 R148, R232.reuse, R40, R148 ;  /* 0x00000028e894723c */ /* 0x040fe20000081094 */
[----:B------:R-:W-:Y:S04]  /*50050*/  STL [R1+0x6070], R132 ;  /* 0x0060708401007387 */ /* 0x000fe80000100800 */
[----:B------:R-:W-:Y:S04]  /*50060*/  STL [R1+0x606c], R133 ;  /* 0x00606c8501007387 */ /* 0x000fe80000100800 */
[----:B------:R1:W-:Y:S04]  /*50070*/  STL [R1+0x6068], R134 ;  /* 0x0060688601007387 */ /* 0x0003e80000100800 */
[----:B------:R1:W-:Y:S04]  /*50080*/  STL [R1+0x6044], R135 ;  /* 0x0060448701007387 */ /* 0x0003e80000100800 */
[----:B------:R-:W-:Y:S04]  /*50090*/  STL [R1+0x6078], R137 ;  /* 0x0060788901007387 */ /* 0x000fe80000100800 */
[----:B------:R-:W-:Y:S04]  /*500a0*/  STL [R1+0x6074], R138 ;  /* 0x0060748a01007387 */ /* 0x000fe80000100800 */
[----:B------:R1:W-:Y:S04]  /*500b0*/  STL [R1+0x6040], R139 ;  /* 0x0060408b01007387 */ /* 0x0003e80000100800 */
[----:B------:R-:W-:Y:S04]  /*500c0*/  STL.64 [R1+0x6148], R142 ;  /* 0x0061488e01007387 */ /* 0x000fe80000100a00 */
[----:B------:R-:W-:Y:S04]  /*500d0*/  STL.64 [R1+0x6140], R140 ;  /* 0x0061408c01007387 */ /* 0x000fe80000100a00 */
[----:B------:R-:W-:Y:S04]  /*500e0*/  STL.64 [R1+0x6158], R146 ;  /* 0x0061589201007387 */ /* 0x000fe80000100a00 */
[----:B------:R-:W-:Y:S04]  /*500f0*/  STL.64 [R1+0x6150], R144 ;  /* 0x0061509001007387 */ /* 0x000fe80000100a00 */
[----:B------:R-:W-:Y:S04]  /*50100*/  STL.64 [R1+0x6178], R150 ;  /* 0x0061789601007387 */ /* 0x000fe80000100a00 */
[----:B------:R-:W-:Y:S01]  /*50110*/  STL.64 [R1+0x6170], R148 ;  /* 0x0061709401007387 */ /* 0x000fe20000100a00 */
[C---:B---3--:R-:W-:Y:S06]  /*50120*/  HMMA.1688.F32.TF32 R152, R232.reuse, R36, R88 ;  /* 0x00000024e898723c */ /* 0x048fec0000081058 */
[C---:B----4-:R-:W-:Y:S06]  /*50130*/  HMMA.1688.F32.TF32 R156, R232.reuse, R32, R84 ;  /* 0x00000020e89c723c */ /* 0x050fec0000081054 */
[C---:B------:R-:W-:Y:S06]  /*50140*/  HMMA.1688.F32.TF32 R80, R232.reuse, R28, R80 ;  /* 0x0000001ce850723c */ /* 0x040fec0000081050 */
[C---:B------:R-:W-:Y:S05]  /*50150*/  HMMA.1688.F32.TF32 R72, R232.reuse, R24, R72 ;  /* 0x00000018e848723c */ /* 0x040fea0000081048 */
[----:B------:R-:W-:Y:S04]  /*50160*/  STL.64 [R1+0x6188], R154 ;  /* 0x0061889a01007387 */ /* 0x000fe80000100a00 */
[----:B------:R-:W-:Y:S01]  /*50170*/  STL.64 [R1+0x6180], R152 ;  /* 0x0061809801007387 */ /* 0x000fe20000100a00 */
[----:B--2---:R-:W-:Y:S03]  /*50180*/  HMMA.1688.F32.TF32 R68, R232, R16, R68 ;  /* 0x00000010e844723c */ /* 0x004fe60000081044 */
[----:B------:R-:W-:Y:S04]  /*50190*/  STL.64 [R1+0x61f8], R158 ;  /* 0x0061f89e01007387 */ /* 0x000fe80000100a00 */
[----:B------:R-:W-:Y:S01]  /*501a0*/  STL.64 [R1+0x61f0], R156 ;  /* 0x0061f09c01007387 */ /* 0x000fe20000100a00 */
[----:B------:R-:W-:-:S03]  /*501b0*/  IMAD.MOV.U32 R124, RZ, RZ, R82 ;  /* 0x000000ffff7c7224 */ /* 0x000fc600078e0052 */
[----:B------:R-:W2:Y:S03]  /*501c0*/  LDL.LU.64 R84, [R1+0x1fe0] ;  /* 0x001fe00001547983 */ /* 0x000ea60000300a00 */
[----:B------:R-:W-:Y:S02]  /*501d0*/  IMAD.MOV.U32 R126, RZ, RZ, R72 ;  /* 0x000000ffff7e7224 */ /* 0x000fe400078e0048 */
[----:B------:R-:W-:Y:S01]  /*501e0*/  IMAD.MOV.U32 R127, RZ, RZ, R73 ;  /* 0x000000ffff7f7224 */ /* 0x000fe200078e0049 */
[----:B------:R-:W2:Y:S01]  /*501f0*/  LDL.LU.64 R86, [R1+0x1fe8] ;  /* 0x001fe80001567983 */ /* 0x000ea20000300a00 */
[----:B------:R-:W-:Y:S02]  /*50200*/  IMAD.MOV.U32 R125, RZ, RZ, R83 ;  /* 0x000000ffff7d7224 */ /* 0x000fe400078e0053 */
[----:B-1----:R-:W-:Y:S01]  /*50210*/  IMAD.MOV.U32 R129, RZ, RZ, R74 ;  /* 0x000000ffff817224 */ /* 0x002fe200078e004a */
[----:B------:R-:W3:Y:S01]  /*50220*/  LDL.LU.64 R72, [R1+0x1fc0] ;  /* 0x001fc00001487983 */ /* 0x000ee20000300a00 */
[----:B------:R-:W-:-:S03]  /*50230*/  IMAD.MOV.U32 R130, RZ, RZ, R75 ;  /* 0x000000ffff827224 */ /* 0x000fc600078e004b */
[----:B------:R-:W3:Y:S01]  /*50240*/  LDL.LU.64 R74, [R1+0x1fc8] ;  /* 0x001fc800014a7983 */ /* 0x000ee20000300a00 */
[----:B------:R-:W-:Y:S02]  /*50250*/  IMAD.MOV.U32 R134, RZ, RZ, R80 ;  /* 0x000000ffff867224 */ /* 0x000fe400078e0050 */
[----:B------:R-:W-:Y:S01]  /*50260*/  IMAD.MOV.U32 R128, RZ, RZ, R81 ;  /* 0x000000ffff807224 */ /* 0x000fe200078e0051 */
[----:B------:R-:W-:Y:S04]  /*50270*/  STL.64 [R1+0x6208], R126 ;  /* 0x0062087e01007387 */ /* 0x000fe80000100a00 */
[----:B------:R-:W-:Y:S04]  /*50280*/  STL.64 [R1+0x6200], R124 ;  /* 0x0062007c01007387 */ /* 0x000fe80000100a00 */
[----:B------:R-:W4:Y:S04]  /*50290*/  LDL.LU.64 R80, [R1+0x1fa0] ;  /* 0x001fa00001507983 */ /* 0x000f280000300a00 */
[----:B------:R-:W4:Y:S01]  /*502a0*/  LDL.LU.64 R82, [R1+0x1fa8] ;  /* 0x001fa80001527983 */ /* 0x000f220000300a00 */
[----:B------:R-:W-:-:S02]  /*502b0*/  IMAD.MOV.U32 R131, RZ, RZ, R68 ;  /* 0x000000ffff837224 */ /* 0x000fc400078e0044 */
[----:B------:R-:W-:Y:S02]  /*502c0*/  IMAD.MOV.U32 R135, RZ, RZ, R69 ;  /* 0x000000ffff877224 */ /* 0x000fe400078e0045 */
[----:B------:R-:W-:Y:S01]  /*502d0*/  IMAD.MOV.U32 R139, RZ, RZ, R70 ;  /* 0x000000ffff8b7224 */ /* 0x000fe200078e0046 */
[----:B------:R-:W4:Y:S01]  /*502e0*/  LDL.LU.64 R68, [R1+0x1f80] ;  /* 0x001f800001447983 */ /* 0x000f220000300a00 */
[----:B------:R-:W-:-:S03]  /*502f0*/  IMAD.MOV.U32 R32, RZ, RZ, R71 ;  /* 0x000000ffff207224 */ /* 0x000fc600078e0047 */
[----:B------:R-:W4:Y:S01]  /*50300*/  LDL.LU.64 R70, [R1+0x1f88] ;  /* 0x001f880001467983 */ /* 0x000f220000300a00 */
[----:B------:R-:W-:-:S15]  /*50310*/  HMMA.1688.F32.TF32 R76, R232, R20, R76 ;  /* 0x00000014e84c723c */ /* 0x000fde000008104c */
[----:B------:R-:W-:-:S09]  /*50320*/  NOP ;  /* 0x0000000000007918 */ /* 0x000fd20000000000 */
[----:B------:R-:W-:Y:S02]  /*50330*/  IMAD.MOV.U32 R137, RZ, RZ, R76 ;  /* 0x000000ffff897224 */ /* 0x000fe400078e004c */
[----:B------:R-:W-:Y:S02]  /*50340*/  IMAD.MOV.U32 R138, RZ, RZ, R77 ;  /* 0x000000ffff8a7224 */ /* 0x000fe400078e004d */
[----:B------:R-:W-:Y:S01]  /*50350*/  IMAD.MOV.U32 R132, RZ, RZ, R78 ;  /* 0x000000ffff847224 */ /* 0x000fe200078e004e */
[----:B------:R-:W4:Y:S01]  /*50360*/  LDL.LU.64 R76, [R1+0x1f60] ;  /* 0x001f6000014c7983 */ /* 0x000f220000300a00 */
[----:B------:R-:W-:-:S03]  /*50370*/  IMAD.MOV.U32 R133, RZ, RZ, R79 ;  /* 0x000000ffff857224 */ /* 0x000fc600078e004f */
[----:B------:R-:W4:Y:S04]  /*50380*/  LDL.LU.64 R78, [R1+0x1f68] ;  /* 0x001f6800014e7983 */ /* 0x000f280000300a00 */
[----:B------:R-:W-:Y:S04]  /*50390*/  STL.64 [R1+0x62a0], R138 ;  /* 0x0062a08a01007387 */ /* 0x000fe80000100a00 */
[----:B------:R-:W-:Y:S04]  /*503a0*/  STL.64 [R1+0x6298], R136 ;  /* 0x0062988801007387 */ /* 0x000fe80000100a00 */
[----:B------:R-:W-:Y:S04]  /*503b0*/  STL.64 [R1+0x6290], R134 ;  /* 0x0062908601007387 */ /* 0x000fe80000100a00 */
[----:B------:R-:W-:Y:S04]  /*503c0*/  STL.64 [R1+0x6288], R132 ;  /* 0x0062888401007387 */ /* 0x000fe80000100a00 */
[----:B------:R-:W-:Y:S04]  /*503d0*/  STL.64 [R1+0x6218], R130 ;  /* 0x0062188201007387 */ /* 0x000fe80000100a00 */
[----:B------:R-:W-:Y:S01]  /*503e0*/  STL.64 [R1+0x6210], R128 ;  /* 0x0062108001007387 */ /* 0x000fe20000100a00 */
[C---:B--2---:R-:W-:Y:S06]  /*503f0*/  HMMA.1688.F32.TF32 R88, R232.reuse, R8, R84 ;  /* 0x00000008e858723c */ /* 0x044fec0000081054 */
[C---:B------:R-:W-:Y:S01]  /*50400*/  HMMA.1688.F32.TF32 R84, R232.reuse, R12, R236 ;  /* 0x0000000ce854723c */ /* 0x040fe200000810ec */
[----:B------:R-:W-:Y:S01]  /*50410*/  IMAD.MOV.U32 R242, RZ, RZ, R66 ;  /* 0x000000fffff27224 */ /* 0x000fe200078e0042 */
[----:B------:R-:W-:Y:S04]  /*50420*/  LDS R236, [R2+UR7+0x4000] ;  /* 0x0040000702ec7984 */ /* 0x000fe80008000800 */
[C---:B---3--:R-:W-:Y:S01]  /*50430*/  HMMA.1688.F32.TF32 R72, R232.reuse, R228, R72 ;  /* 0x000000e4e848723c */ /* 0x048fe20000081048 */
[----:B------:R-:W-:Y:S01]  /*50440*/  IMAD.MOV.U32 R243, RZ, RZ, R67 ;  /* 0x000000fffff37224 */ /* 0x000fe200078e0043 */
[----:B------:R-:W-:Y:S04]  /*50450*/  LDS R238, [R2+UR7+0x6000] ;  /* 0x0060000702ee7984 */ /* 0x000fe80008000800 */
[----:B------:R-:W-:Y:S04]  /*50460*/  LDS R237, [R4+UR7+0x4000] ;  /* 0x0040000704ed7984 */ /* 0x000fe80008000800 */
[----:B------:R-:W1:Y:S01]  /*50470*/  LDS R239, [R4+UR7+0x6000] ;  /* 0x0060000704ef7984 */ /* 0x000e620008000800 */
[C---:B----4-:R-:W-:Y:S03]  /*50480*/  HMMA.1688.F32.TF32 R80, R232.reuse, R224, R80 ;  /* 0x000000e0e850723c */ /* 0x050fe60000081050 */
[----:B------:R-:W-:Y:S03]  /*50490*/  STL.64 [R1+0x1660], R88 ;  /* 0x0016605801007387 */ /* 0x000fe60000100a00 */
[----:B------:R-:W-:Y:S01]  /*504a0*/  HMMA.1688.F32.TF32 R68, R232, R220, R68 ;  /* 0x000000dce844723c */ /* 0x000fe20000081044 */
[----:B------:R-:W-:Y:S06]  /*504b0*/  STL.64 [R1+0x1668], R90 ;  /* 0x0016685a01007387 */ /* 0x000fec0000100a00 */
[----:B------:R-:W-:Y:S01]  /*504c0*/  IMAD.MOV.U32 R229, RZ, RZ, R74 ;  /* 0x000000ffffe57224 */ /* 0x000fe200078e004a */
[----:B------:R-:W-:Y:S01]  /*504d0*/  STL.64 [R1+0x1670], R84 ;  /* 0x0016705401007387 */ /* 0x000fe20000100a00 */
[----:B------:R-:W-:-:S03]  /*504e0*/  IMAD.MOV.U32 R228, RZ, RZ, R75 ;  /* 0x000000ffffe47224 */ /* 0x000fc600078e004b */
[----:B------:R-:W-:Y:S04]  /*504f0*/  STL.64 [R1+0x1678], R86 ;  /* 0x0016785601007387 */ /* 0x000fe80000100a00 */
[----:B------:R2:W-:Y:S02]  /*50500*/  STL.64 [R1+0x1680], R72 ;  /* 0x0016804801007387 */ /* 0x0005e40000100a00 */
[----:B------:R-:W-:Y:S02]  /*50510*/  IMAD.MOV.U32 R224, RZ, RZ, R83 ;  /* 0x000000ffffe07224 */ /* 0x000fe400078e0053 */
[----:B------:R-:W-:Y:S01]  /*50520*/  IMAD.MOV.U32 R225, RZ, RZ, R82 ;  /* 0x000000ffffe17224 */ /* 0x000fe200078e0052 */
[----:B--2---:R-:W2:Y:S04]  /*50530*/  LDL.LU.64 R72, [R1+0x1f40] ;  /* 0x001f400001487983 */ /* 0x004ea80000300a00 */
[----:B------:R-:W2:Y:S04]  /*50540*/  LDL.LU.64 R74, [R1+0x1f48] ;  /* 0x001f4800014a7983 */ /* 0x000ea80000300a00 */
[----:B------:R3:W-:Y:S01]  /*50550*/  STL [R1+0x5f8c], R228 ;  /* 0x005f8ce401007387 */ /* 0x0007e20000100800 */
[----:B------:R-:W-:-:S03]  /*50560*/  IMAD.MOV.U32 R221, RZ, RZ, R68 ;  /* 0x000000ffffdd7224 */ /* 0x000fc600078e0044 */
[----:B------:R4:W-:Y:S01]  /*50570*/  STL [R1+0x5f88], R229 ;  /* 0x005f88e501007387 */ /* 0x0009e20000100800 */
[----:B------:R-:W-:-:S03]  /*50580*/  IMAD.MOV.U32 R220, RZ, RZ, R69 ;  /* 0x000000ffffdc7224 */ /* 0x000fc600078e0045 */
[----:B------:R-:W-:Y:S01]  /*50590*/  STL.64 [R1+0x1690], R80 ;  /* 0x0016905001007387 */ /* 0x000fe20000100a00 */
[----:B------:R-:W-:-:S03]  /*505a0*/  IMAD.MOV.U32 R33, RZ, RZ, R70 ;  /* 0x000000ffff217224 */ /* 0x000fc600078e0046 */
[----:B------:R1:W-:Y:S01]  /*505b0*/  STL [R1+0x5f94], R224 ;  /* 0x005f94e001007387 */ /* 0x0003e20000100800 */
[----:B------:R-:W-:-:S03]  /*505c0*/  IMAD.MOV.U32 R29, RZ, RZ, R71 ;  /* 0x000000ffff1d7224 */ /* 0x000fc600078e0047 */
[----:B------:R1:W-:Y:S04]  /*505d0*/  STL [R1+0x5f90], R225 ;  /* 0x005f90e101007387 */ /* 0x0003e80000100800 */
[----:B------:R-:W2:Y:S04]  /*505e0*/  LDL.LU.64 R68, [R1+0x1f20] ;  /* 0x001f200001447983 */ /* 0x000ea80000300a00 */
[----:B------:R-:W2:Y:S01]  /*505f0*/  LDL.LU.64 R70, [R1+0x1f28] ;  /* 0x001f280001467983 */ /* 0x000ea20000300a00 */
[----:B------:R-:W-:Y:S03]  /*50600*/  HMMA.1688.F32.TF32 R76, R232, R216, R76 ;  /* 0x000000d8e84c723c */ /* 0x000fe6000008104c */
[----:B------:R-:W-:Y:S04]  /*50610*/  STL [R1+0x5fa4], R29 ;  /* 0x005fa41d01007387 */ /* 0x000fe80000100800 */
[----:B------:R-:W-:Y:S04]  /*50620*/  STL [R1+0x5fa0], R33 ;  /* 0x005fa02101007387 */ /* 0x000fe80000100800 */
[----:B------:R1:W-:Y:S04]  /*50630*/  STL [R1+0x5f9c], R220 ;  /* 0x005f9cdc01007387 */ /* 0x0003e80000100800 */
[----:B------:R1:W-:Y:S09]  /*50640*/  STL [R1+0x5f98], R221 ;  /* 0x005f98dd01007387 */ /* 0x0003f20000100800 */
[----:B---3--:R-:W-:-:S02]  /*50650*/  IMAD.MOV.U32 R228, RZ, RZ, R76 ;  /* 0x000000ffffe47224 */ /* 0x008fc400078e004c */
[----:B----4-:R-:W-:Y:S02]  /*50660*/  IMAD.MOV.U32 R229, RZ, RZ, R77 ;  /* 0x000000ffffe57224 */ /* 0x010fe400078e004d */
[----:B------:R-:W-:Y:S01]  /*50670*/  IMAD.MOV.U32 R217, RZ, RZ, R78 ;  /* 0x000000ffffd97224 */ /* 0x000fe200078e004e */
[----:B------:R-:W3:Y:S01]  /*50680*/  LDL.LU.64 R76, [R1+0x1f00] ;  /* 0x001f0000014c7983 */ /* 0x000ee20000300a00 */
[----:B------:R-:W-:-:S03]  /*50690*/  IMAD.MOV.U32 R216, RZ, RZ, R79 ;  /* 0x000000ffffd87224 */ /* 0x000fc600078e004f */
[----:B------:R-:W3:Y:S04]  /*506a0*/  LDL.LU.64 R78, [R1+0x1f08] ;  /* 0x001f0800014e7983 */ /* 0x000ee80000300a00 */
[----:B------:R-:W-:Y:S04]  /*506b0*/  STL [R1+0x5fb4], R216 ;  /* 0x005fb4d801007387 */ /* 0x000fe80000100800 */
[----:B------:R-:W-:Y:S04]  /*506c0*/  STL [R1+0x5fb0], R217 ;  /* 0x005fb0d901007387 */ /* 0x000fe80000100800 */
[----:B------:R-:W-:Y:S04]  /*506d0*/  STL [R1+0x5fac], R229 ;  /* 0x005face501007387 */ /* 0x000fe80000100800 */
[----:B------:R4:W-:Y:S01]  /*506e0*/  STL [R1+0x5fa8], R228 ;  /* 0x005fa8e401007387 */ /* 0x0009e20000100800 */
[C---:B--2---:R-:W-:Y:S06]  /*506f0*/  HMMA.1688.F32.TF32 R72, R232.reuse, R212, R72 ;  /* 0x000000d4e848723c */ /* 0x044fec0000081048 */
[----:B------:R-:W-:-:S15]  /*50700*/  HMMA.1688.F32.TF32 R68, R232, R208, R68 ;  /* 0x000000d0e844723c */ /* 0x000fde0000081044 */
[----:B------:R-:W-:-:S03]  /*50710*/  NOP ;  /* 0x0000000000007918 */ /* 0x000fc60000000000 */
[----:B-1----:R-:W-:Y:S02]  /*50720*/  IMAD.MOV.U32 R224, RZ, RZ, R72 ;  /* 0x000000ffffe07224 */ /* 0x002fe400078e0048 */
[----:B------:R-:W-:Y:S02]  /*50730*/  IMAD.MOV.U32 R225, RZ, RZ, R73 ;  /* 0x000000ffffe17224 */ /* 0x000fe400078e0049 */
[----:B------:R-:W-:Y:S01]  /*50740*/  IMAD.MOV.U32 R213, RZ, RZ, R74 ;  /* 0x000000ffffd57224 */ /* 0x000fe200078e004a */
[----:B------:R-:W2:Y:S01]  /*50750*/  LDL.LU.64 R72, [R1+0x1ee0] ;  /* 0x001ee00001487983 */ /* 0x000ea20000300a00 */
[----:B------:R-:W-:-:S03]  /*50760*/  IMAD.MOV.U32 R212, RZ, RZ, R75 ;  /* 0x000000ffffd47224 */ /* 0x000fc600078e004b */
[----:B------:R-:W2:Y:S04]  /*50770*/  LDL.LU.64 R74, [R1+0x1ee8] ;  /* 0x001ee800014a7983 */ /* 0x000ea80000300a00 */
        /* <DEDUP_REMOVED lines=10> */
[----:B---3--:R-:W-:Y:S03]  /*50820*/  HMMA.1688.F32.TF32 R76, R232, R204, R76 ;  /* 0x000000cce84c723c */ /* 0x008fe6000008104c */
[----:B------:R-:W-:Y:S04]  /*50830*/  STL [R1+0x5fd4], R208 ;  /* 0x005fd4d001007387 */ /* 0x000fe80000100800 */
[----:B------:R-:W-:Y:S04]  /*50840*/  STL [R1+0x5fd0], R209 ;  /* 0x005fd0d101007387 */ /* 0x000fe80000100800 */
[----:B------:R3:W-:Y:S04]  /*50850*/  STL [R1+0x5fcc], R221 ;  /* 0x005fccdd01007387 */ /* 0x0007e80000100800 */
[----:B------:R3:W-:Y:S09]  /*50860*/  STL [R1+0x5fc8], R220 ;  /* 0x005fc8dc01007387 */ /* 0x0007f20000100800 */
[----:B------:R-:W-:-:S02]  /*50870*/  IMAD.MOV.U32 R28, RZ, RZ, R76 ;  /* 0x000000ffff1c7224 */ /* 0x000fc400078e004c */
[----:B------:R-:W-:Y:S02]  /*50880*/  IMAD.MOV.U32 R25, RZ, RZ, R77 ;  /* 0x000000ffff197224 */ /* 0x000fe400078e004d */
[----:B------:R-:W-:Y:S01]  /*50890*/  IMAD.MOV.U32 R24, RZ, RZ, R78 ;  /* 0x000000ffff187224 */ /* 0x000fe200078e004e */
[----:B------:R-:W3:Y:S01]  /*508a0*/  LDL.LU.64 R76, [R1+0x1ec0] ;  /* 0x001ec000014c7983 */ /* 0x000ee20000300a00 */
[----:B------:R-:W-:-:S03]  /*508b0*/  IMAD.MOV.U32 R21, RZ, RZ, R79 ;  /* 0x000000ffff157224 */ /* 0x000fc600078e004f */
[----:B------:R-:W3:Y:S04]  /*508c0*/  LDL.LU.64 R78, [R1+0x1ec8] ;  /* 0x001ec800014e7983 */ /* 0x000ee80000300a00 */
[----:B------:R-:W-:Y:S04]  /*508d0*/  STL [R1+0x5fe4], R21 ;  /* 0x005fe41501007387 */ /* 0x000fe80000100800 */
[----:B------:R-:W-:Y:S04]  /*508e0*/  STL [R1+0x5fe0], R24 ;  /* 0x005fe01801007387 */ /* 0x000fe80000100800 */
[----:B------:R-:W-:Y:S04]  /*508f0*/  STL [R1+0x5fdc], R25 ;  /* 0x005fdc1901007387 */ /* 0x000fe80000100800 */
[----:B------:R-:W-:Y:S01]  /*50900*/  STL [R1+0x5fd8], R28 ;  /* 0x005fd81c01007387 */ /* 0x000fe20000100800 */
[C---:B--2---:R-:W-:Y:S06]  /*50910*/  HMMA.1688.F32.TF32 R72, R232.reuse, R200, R72 ;  /* 0x000000c8e848723c */ /* 0x044fec0000081048 */
[----:B----4-:R-:W-:-:S15]  /*50920*/  HMMA.1688.F32.TF32 R68, R232, R196, R68 ;  /* 0x000000c4e844723c */ /* 0x010fde0000081044 */
[----:B------:R-:W-:-:S03]  /*50930*/  NOP ;  /* 0x0000000000007918 */ /* 0x000fc60000000000 */
[----:B------:R-:W-:Y:S02]  /*50940*/  IMAD.MOV.U32 R205, RZ, RZ, R72 ;  /* 0x000000ffffcd7224 */ /* 0x000fe400078e0048 */
        /* <DEDUP_REMOVED lines=9> */
[----:B------:R-:W-:Y:S01]  /*509e0*/  STL [R1+0x5fe8], R205 ;  /* 0x005fe8cd01007387 */ /* 0x000fe20000100800 */
        /* <DEDUP_REMOVED lines=9> */
[----:B------:R3:W-:Y:S04]  /*50a80*/  STL [R1+0x5ff8], R29 ;  /* 0x005ff81d01007387 */ /* 0x0007e80000100800 */
[----:B------:R-:W3:Y:S04]  /*50a90*/  LDL.LU.64 R84, [R1+0x1e90] ;  /* 0x001e900001547983 */ /* 0x000ee80000300a00 */
[----:B------:R-:W3:Y:S01]  /*50aa0*/  LDL.LU.64 R86, [R1+0x1e98] ;  /* 0x001e980001567983 */ /* 0x000ee20000300a00 */
[----:B------:R-:W-:-:S02]  /*50ab0*/  IMAD.MOV.U32 R192, RZ, RZ, R79 ;  /* 0x000000ffffc07224 */ /* 0x000fc400078e004f */
[----:B------:R-:W-:Y:S02]  /*50ac0*/  IMAD.MOV.U32 R193, RZ, RZ, R78 ;  /* 0x000000ffffc17224 */ /* 0x000fe400078e004e */
[----:B------:R-:W-:Y:S02]  /*50ad0*/  IMAD.MOV.U32 R228, RZ, RZ, R77 ;  /* 0x000000ffffe47224 */ /* 0x000fe400078e004d */
[----:B------:R-:W-:Y:S01]  /*50ae0*/  IMAD.MOV.U32 R229, RZ, RZ, R76 ;  /* 0x000000ffffe57224 */ /* 0x000fe200078e004c */
[----:B------:R-:W-:Y:S04]  /*50af0*/  STL [R1+0x6014], R192 ;  /* 0x006014c001007387 */ /* 0x000fe80000100800 */
[----:B------:R-:W-:Y:S04]  /*50b00*/  STL [R1+0x6010], R193 ;  /* 0x006010c101007387 */ /* 0x000fe80000100800 */
[----:B------:R1:W-:Y:S04]  /*50b10*/  STL [R1+0x600c], R228 ;  /* 0x00600ce401007387 */ /* 0x0003e80000100800 */
[----:B------:R1:W-:Y:S04]  /*50b20*/  STL [R1+0x6008], R229 ;  /* 0x006008e501007387 */ /* 0x0003e80000100800 */
[----:B------:R-:W3:Y:S04]  /*50b30*/  LDL.LU.64 R80, [R1+0x1e70] ;  /* 0x001e700001507983 */ /* 0x000ee80000300a00 */
[----:B------:R-:W3:Y:S01]  /*50b40*/  LDL.LU.64 R82, [R1+0x1e78] ;  /* 0x001e780001527983 */ /* 0x000ee20000300a00 */
[C---:B--2---:R-:W-:Y:S06]  /*50b50*/  HMMA.1688.F32.TF32 R72, R232.reuse, R188, R72 ;  /* 0x000000bce848723c */ /* 0x044fec0000081048 */
        /* <DEDUP_REMOVED lines=8> */
[----:B------:R2:W-:Y:S04]  /*50be0*/  STL [R1+0x601c], R17 ;  /* 0x00601c1101007387 */ /* 0x0005e80000100800 */
[----:B------:R4:W-:Y:S01]  /*50bf0*/  STL [R1+0x6018], R20 ;  /* 0x0060181401007387 */ /* 0x0009e20000100800 */
[----:B---3--:R-:W-:Y:S03]  /*50c00*/  HMMA.1688.F32.TF32 R84, R232, R180, R84 ;  /* 0x000000b4e854723c */ /* 0x008fe60000081054 */
[----:B------:R-:W3:Y:S01]  /*50c10*/  LDL.LU.64 R76, [R1+0x1e50] ;  /* 0x001e5000014c7983 */ /* 0x000ee20000300a00 */
[----:B------:R-:W-:-:S03]  /*50c20*/  IMAD.MOV.U32 R189, RZ, RZ, R68 ;  /* 0x000000ffffbd7224 */ /* 0x000fc600078e0044 */
[----:B------:R-:W3:Y:S01]  /*50c30*/  LDL.LU.64 R78, [R1+0x1e58] ;  /* 0x001e5800014e7983 */ /* 0x000ee20000300a00 */
[----:B------:R-:W-:-:S03]  /*50c40*/  IMAD.MOV.U32 R188, RZ, RZ, R69 ;  /* 0x000000ffffbc7224 */ /* 0x000fc600078e0045 */
[----:B------:R-:W2:Y:S01]  /*50c50*/  LDL.LU.64 R72, [R1+0x1e40] ;  /* 0x001e400001487983 */ /* 0x000ea20000300a00 */
[----:B------:R-:W-:Y:S02]  /*50c60*/  IMAD.MOV.U32 R185, RZ, RZ, R70 ;  /* 0x000000ffffb97224 */ /* 0x000fe400078e0046 */
[----:B------:R-:W-:Y:S01]  /*50c70*/  IMAD.MOV.U32 R184, RZ, RZ, R71 ;  /* 0x000000ffffb87224 */ /* 0x000fe200078e0047 */
[----:B------:R-:W2:Y:S04]  /*50c80*/  LDL.LU.64 R74, [R1+0x1e48] ;  /* 0x001e4800014a7983 */ /* 0x000ea80000300a00 */
[----:B------:R-:W4:Y:S04]  /*50c90*/  LDL.LU.64 R68, [R1+0x1e00] ;  /* 0x001e000001447983 */ /* 0x000f280000300a00 */
[----:B------:R-:W4:Y:S04]  /*50ca0*/  LDL.LU.64 R70, [R1+0x1e08] ;  /* 0x001e080001467983 */ /* 0x000f280000300a00 */
[----:B------:R-:W-:Y:S01]  /*50cb0*/  STL [R1+0x6034], R184 ;  /* 0x006034b801007387 */ /* 0x000fe20000100800 */
[----:B-1----:R-:W-:-:S03]  /*50cc0*/  IMAD.MOV.U32 R224, RZ, RZ, R85 ;  /* 0x000000ffffe07224 */ /* 0x002fc600078e0055 */
[----:B------:R-:W-:Y:S01]  /*50cd0*/  STL [R1+0x6030], R185 ;  /* 0x006030b901007387 */ /* 0x000fe20000100800 */
[----:B------:R-:W-:-:S03]  /*50ce0*/  IMAD.MOV.U32 R225, RZ, RZ, R84 ;  /* 0x000000ffffe17224 */ /* 0x000fc600078e0054 */
[----:B------:R-:W-:Y:S04]  /*50cf0*/  STL [R1+0x602c], R188 ;  /* 0x00602cbc01007387 */ /* 0x000fe80000100800 */
[----:B------:R-:W-:Y:S04]  /*50d00*/  STL [R1+0x6028], R189 ;  /* 0x006028bd01007387 */ /* 0x000fe80000100800 */
[----:B------:R-:W2:Y:S04]  /*50d10*/  LDL.LU R244, [R1+0x2880] ;  /* 0x0028800001f47983 */ /* 0x000ea80000300800 */
[----:B------:R-:W2:Y:S04]  /*50d20*/  LDL.LU R245, [R1+0x2884] ;  /* 0x0028840001f57983 */ /* 0x000ea80000300800 */
[----:B------:R-:W2:Y:S04]  /*50d30*/  LDL.LU R246, [R1+0x2888] ;  /* 0x0028880001f67983 */ /* 0x000ea80000300800 */
[----:B------:R-:W2:Y:S01]  /*50d40*/  LDL.LU R247, [R1+0x288c] ;  /* 0x00288c0001f77983 */ /* 0x000ea20000300800 */
[----:B------:R-:W-:Y:S03]  /*50d50*/  HMMA.1688.F32.TF32 R80, R232, R176, R80 ;  /* 0x000000b0e850723c */ /* 0x000fe60000081050 */
[----:B------:R-:W-:Y:S04]  /*50d60*/  STL [R1+0x603c], R224 ;  /* 0x00603ce001007387 */ /* 0x000fe80000100800 */
[----:B------:R-:W-:Y:S04]  /*50d70*/  STL [R1+0x6038], R225 ;  /* 0x006038e101007387 */ /* 0x000fe80000100800 */
[----:B------:R-:W2:Y:S04]  /*50d80*/  LDL.LU R240, [R1+0x2870] ;  /* 0x0028700001f07983 */ /* 0x000ea80000300800 */
[----:B------:R-:W2:Y:S04]  /*50d90*/  LDL.LU R241, [R1+0x2874] ;  /* 0x0028740001f17983 */ /* 0x000ea80000300800 */
[----:B------:R-:W2:Y:S04]  /*50da0*/  LDL.LU R66, [R1+0x65d8] ;  /* 0x0065d80001427983 */ /* 0x000ea80000300800 */
[----:B------:R-:W2:Y:S01]  /*50db0*/  LDL.LU R67, [R1+0x65d4] ;  /* 0x0065d40001437983 */ /* 0x000ea20000300800 */
[----:B------:R-:W-:-:S02]  /*50dc0*/  IMAD.MOV.U32 R221, RZ, RZ, R80 ;  /* 0x000000ffffdd7224 */ /* 0x000fc400078e0050 */
[----:B------:R-:W-:Y:S01]  /*50dd0*/  IMAD.MOV.U32 R220, RZ, RZ, R81 ;  /* 0x000000ffffdc7224 */ /* 0x000fe200078e0051 */
[----:B------:R-:W2:Y:S01]  /*50de0*/  LDL.LU R80, [R1+0x2860] ;  /* 0x0028600001507983 */ /* 0x000ea20000300800 */
[----:B------:R-:W-:Y:S02]  /*50df0*/  IMAD.MOV.U32 R212, RZ, RZ, R82 ;  /* 0x000000ffffd47224 */ /* 0x000fe400078e0052 */
[----:B------:R-:W-:Y:S02]  /*50e00*/  IMAD.MOV.U32 R81, RZ, RZ, R62 ;  /* 0x000000ffff517224 */ /* 0x000fe400078e003e */
[----:B------:R-:W2:Y:S01]  /*50e10*/  LDL.LU R62, [R1+0x65d0] ;  /* 0x0065d000013e7983 */ /* 0x000ea20000300800 */
[----:B------:R-:W-:-:S03]  /*50e20*/  IMAD.MOV.U32 R82, RZ, RZ, R63 ;  /* 0x000000ffff527224 */ /* 0x000fc600078e003f */
[----:B------:R-:W2:Y:S01]  /*50e30*/  LDL.LU R63, [R1+0x65cc] ;  /* 0x0065cc00013f7983 */ /* 0x000ea20000300800 */
[----:B------:R-:W-:-:S03]  /*50e40*/  IMAD.MOV.U32 R213, RZ, RZ, R83 ;  /* 0x000000ffffd57224 */ /* 0x000fc600078e0053 */
[----:B------:R-:W2:Y:S01]  /*50e50*/  LDL.LU R83, [R1+0x286c] ;  /* 0x00286c0001537983 */ /* 0x000ea20000300800 */
        /* <DEDUP_REMOVED lines=8> */
[C---:B----4-:R-:W-:Y:S06]  /*50ee0*/  HMMA.1688.F32.TF32 R68, R232.reuse, R164, R68 ;  /* 0x000000a4e844723c */ /* 0x050fec0000081044 */
[----:B---3--:R-:W-:-:S15]  /*50ef0*/  HMMA.1688.F32.TF32 R76, R232, R172, R76 ;  /* 0x000000ace84c723c */ /* 0x008fde000008104c */
[----:B------:R-:W-:-:S03]  /*50f00*/  NOP ;  /* 0x0000000000007918 */ /* 0x000fc60000000000 */
[----:B------:R-:W-:Y:S02]  /*50f10*/  IMAD.MOV.U32 R33, RZ, RZ, R68 ;  /* 0x000000ffff217224 */ /* 0x000fe400078e0044 */
[----:B------:R-:W-:Y:S02]  /*50f20*/  IMAD.MOV.U32 R29, RZ, RZ, R69 ;  /* 0x000000ffff1d7224 */ /* 0x000fe400078e0045 */
[----:B------:R-:W-:Y:S02]  /*50f30*/  IMAD.MOV.U32 R200, RZ, RZ, R70 ;  /* 0x000000ffffc87224 */ /* 0x000fe400078e0046 */
[----:B------:R-:W-:Y:S01]  /*50f40*/  IMAD.MOV.U32 R201, RZ, RZ, R71 ;  /* 0x000000ffffc97224 */ /* 0x000fe200078e0047 */
[----:B--2---:R-:W-:Y:S01]  /*50f50*/  HMMA.1688.F32.TF32 R72, R232, R168, R72 ;  /* 0x000000a8e848723c */ /* 0x004fe20000081048 */
[----:B------:R-:W-:Y:S01]  /*50f60*/  IMAD.MOV.U32 R25, RZ, RZ, R76 ;  /* 0x000000ffff197224 */ /* 0x000fe200078e004c */
[----:B------:R-:W-:Y:S01]  /*50f70*/  LDS R232, [R2+UR7+0x4080] ;  /* 0x0040800702e87984 */ /* 0x000fe20008000800 */
[----:B------:R-:W-:-:S02]  /*50f80*/  IMAD.MOV.U32 R28, RZ, RZ, R77 ;  /* 0x000000ffff1c7224 */ /* 0x000fc400078e004d */
[----:B------:R-:W-:Y:S01]  /*50f90*/  IMAD.MOV.U32 R208, RZ, RZ, R78 ;  /* 0x000000ffffd07224 */ /* 0x000fe200078e004e */
[----:B------:R-:W2:Y:S01]  /*50fa0*/  LDL.LU R76, [R1+0x2850] ;  /* 0x00285000014c7983 */ /* 0x000ea20000300800 */
[----:B------:R-:W-:-:S03]  /*50fb0*/  IMAD.MOV.U32 R209, RZ, RZ, R79 ;  /* 0x000000ffffd17224 */ /* 0x000fc600078e004f */
[----:B------:R-:W2:Y:S04]  /*50fc0*/  LDL.LU R77, [R1+0x2854] ;  /* 0x00285400014d7983 */ /* 0x000ea80000300800 */
[----:B------:R-:W2:Y:S04]  /*50fd0*/  LDL.LU R78, [R1+0x2858] ;  /* 0x00285800014e7983 */ /* 0x000ea80000300800 */
[----:B------:R-:W2:Y:S01]  /*50fe0*/  LDL.LU R79, [R1+0x285c] ;  /* 0x00285c00014f7983 */ /* 0x000ea20000300800 */
[----:B------:R-:W-:Y:S02]  /*50ff0*/  IMAD.MOV.U32 R84, RZ, RZ, R171 ;  /* 0x000000ffff547224 */ /* 0x000fe400078e00ab */
[----:B------:R-:W-:Y:S01]  /*51000*/  IMAD.MOV.U32 R216, RZ, RZ, R86 ;  /* 0x000000ffffd87224 */ /* 0x000fe200078e0056 */
[----:B------:R-:W-:Y:S01]  /*51010*/  LDS R234, [R2+UR7+0x6080] ;  /* 0x0060800702ea7984 */ /* 0x000fe20008000800 */
[----:B------:R-:W-:Y:S01]  /*51020*/  HMMA.1688.F32.TF32 R68, R236, R66, R244 ;  /* 0x00000042ec44723c */ /* 0x000fe200000810f4 */
[----:B------:R-:W-:-:S02]  /*51030*/  IMAD.MOV.U32 R204, RZ, RZ, R72 ;  /* 0x000000ffffcc7224 */ /* 0x000fc400078e0048 */
[----:B------:R-:W-:Y:S01]  /*51040*/  LDS R233, [R4+UR7+0x4080] ;  /* 0x0040800704e97984 */ /* 0x000fe20008000800 */
[----:B------:R-:W-:Y:S02]  /*51050*/  IMAD.MOV.U32 R205, RZ, RZ, R73 ;  /* 0x000000ffffcd7224 */ /* 0x000fe400078e0049 */
[----:B------:R-:W-:Y:S01]  /*51060*/  IMAD.MOV.U32 R21, RZ, RZ, R74 ;  /* 0x000000ffff157224 */ /* 0x000fe200078e004a */
[----:B------:R-:W3:Y:S01]  /*51070*/  LDL.LU R72, [R1+0x2840] ;  /* 0x0028400001487983 */ /* 0x000ee20000300800 */
[----:B------:R-:W-:-:S03]  /*51080*/  IMAD.MOV.U32 R24, RZ, RZ, R75 ;  /* 0x000000ffff187224 */ /* 0x000fc600078e004b */
[----:B------:R-:W3:Y:S04]  /*51090*/  LDL.LU R73, [R1+0x2844] ;  /* 0x0028440001497983 */ /* 0x000ee80000300800 */
[----:B------:R-:W3:Y:S04]  /*510a0*/  LDL.LU R74, [R1+0x2848] ;  /* 0x00284800014a7983 */ /* 0x000ee80000300800 */
[----:B------:R-:W3:Y:S01]  /*510b0*/  LDL.LU R75, [R1+0x284c] ;  /* 0x00284c00014b7983 */ /* 0x000ee20000300800 */
[----:B------:R-:W-:Y:S02]  /*510c0*/  IMAD.MOV.U32 R85, RZ, RZ, R182 ;  /* 0x000000ffff557224 */ /* 0x000fe400078e00b6 */
[----:B------:R-:W-:Y:S01]  /*510d0*/  IMAD.MOV.U32 R217, RZ, RZ, R87 ;  /* 0x000000ffffd97224 */ /* 0x000fe200078e0057 */
[----:B------:R-:W1:Y:S01]  /*510e0*/  LDS R235, [R4+UR7+0x6080] ;  /* 0x0060800704eb7984 */ /* 0x000e620008000800 */
[----:B------:R-:W-:-:S02]  /*510f0*/  IMAD.MOV.U32 R228, RZ, RZ, R68 ;  /* 0x000000ffffe47224 */ /* 0x000fc400078e0044 */
[----:B------:R-:W-:Y:S02]  /*51100*/  IMAD.MOV.U32 R229, RZ, RZ, R69 ;  /* 0x000000ffffe57224 */ /* 0x000fe400078e0045 */
[----:B------:R-:W-:Y:S02]  /*51110*/  IMAD.MOV.U32 R196, RZ, RZ, R70 ;  /* 0x000000ffffc47224 */ /* 0x000fe400078e0046 */
[----:B------:R-:W-:Y:S02]  /*51120*/  IMAD.MOV.U32 R197, RZ, RZ, R71 ;  /* 0x000000ffffc57224 */ /* 0x000fe400078e0047 */
[----:B------:R-:W-:Y:S01]  /*51130*/  HMMA.1688.F32.TF32 R68, R236, R62, R240 ;  /* 0x0000003eec44723c */ /* 0x000fe200000810f0 */
[----:B------:R-:W-:-:S06]  /*51140*/  IMAD.MOV.U32 R244, RZ, RZ, R55 ;  /* 0x000000fffff47224 */ /* 0x000fcc00078e0037 */
[----:B------:R-:W-:Y:S02]  /*51150*/  IMAD.MOV.U32 R240, RZ, RZ, R46 ;  /* 0x000000fffff07224 */ /* 0x000fe400078e002e */
[----:B------:R-:W-:-:S15]  /*51160*/  IMAD.MOV.U32 R241, RZ, RZ, R58 ;  /* 0x000000fffff17224 */ /* 0x000fde00078e003a */
[----:B------:R-:W-:Y:S02]  /*51170*/  IMAD.MOV.U32 R17, RZ, RZ, R68 ;  /* 0x000000ffff117224 */ /* 0x000fe400078e0044 */
[----:B------:R-:W-:Y:S01]  /*51180*/  IMAD.MOV.U32 R20, RZ, RZ, R69 ;  /* 0x000000ffff147224 */ /* 0x000fe200078e0045 */
[----:B------:R-:W4:Y:S01]  /*51190*/  LDL.LU R68, [R1+0x2830] ;  /* 0x0028300001447983 */ /* 0x000f220000300800 */
[----:B------:R-:W-:Y:S02]  /*511a0*/  IMAD.MOV.U32 R192, RZ, RZ, R70 ;  /* 0x000000ffffc07224 */ /* 0x000fe400078e0046 */
[----:B------:R-:W-:Y:S01]  /*511b0*/  IMAD.MOV.U32 R193, RZ, RZ, R71 ;  /* 0x000000ffffc17224 */ /* 0x000fe200078e0047 */
[----:B------:R-:W4:Y:S04]  /*511c0*/  LDL.LU R69, [R1+0x2834] ;  /* 0x0028340001457983 */ /* 0x000f280000300800 */
[----:B------:R-:W4:Y:S04]  /*511d0*/  LDL.LU R70, [R1+0x2838] ;  /* 0x0028380001467983 */ /* 0x000f280000300800 */
[----:B------:R-:W4:Y:S04]  /*511e0*/  LDL.LU R71, [R1+0x283c] ;  /* 0x00283c0001477983 */ /* 0x000f280000300800 */
[----:B------:R-:W2:Y:S04]  /*511f0*/  LDL.LU R30, [R1+0x65c8] ;  /* 0x0065c800011e7983 */ /* 0x000ea80000300800 */
[----:B------:R-:W2:Y:S04]  /*51200*/  LDL.LU R31, [R1+0x65c4] ;  /* 0x0065c400011f7983 */ /* 0x000ea80000300800 */
[----:B------:R-:W2:Y:S04]  /*51210*/  LDL.LU R34, [R1+0x65c0] ;  /* 0x0065c00001227983 */ /* 0x000ea80000300800 */
[----:B------:R-:W2:Y:S04]  /*51220*/  LDL.LU R35, [R1+0x65bc] ;  /* 0x0065bc0001237983 */ /* 0x000ea80000300800 */
[----:B------:R-:W2:Y:S04]  /*51230*/  LDL.LU R38, [R1+0x65b8] ;  /* 0x0065b80001267983 */ /* 0x000ea80000300800 */
[----:B------:R-:W2:Y:S01]  /*51240*/  LDL.LU R39, [R1+0x65b4] ;  /* 0x0065b40001277983 */ /* 0x000ea20000300800 */
[----:B------:R-:W-:-:S03]  /*51250*/  IMAD.MOV.U32 R242, RZ, RZ, R59 ;  /* 0x000000fffff27224 */ /* 0x000fc600078e003b */
[----:B------:R-:W3:Y:S01]  /*51260*/  LDL.LU R42, [R1+0x65b0] ;  /* 0x0065b000012a7983 */ /* 0x000ee20000300800 */
[----:B------:R-:W-:-:S03]  /*51270*/  IMAD.MOV.U32 R243, RZ, RZ, R54 ;  /* 0x000000fffff37224 */ /* 0x000fc600078e0036 */
[----:B------:R-:W3:Y:S04]  /*51280*/  LDL.LU R43, [R1+0x65ac] ;  /* 0x0065ac00012b7983 */ /* 0x000ee80000300800 */
[----:B------:R-:W4:Y:S01]  /*51290*/  LDL.LU R46, [R1+0x65a8] ;  /* 0x0065a800012e7983 */ /* 0x000f220000300800 */
[----:B------:R-:W-:-:S03]  /*512a0*/  IMAD.MOV.U32 R245, RZ, RZ, R47 ;  /* 0x000000fffff57224 */ /* 0x000fc600078e002f */
[----:B------:R-:W2:Y:S04]  /*512b0*/  LDL.LU R58, [R1+0x65a4] ;  /* 0x0065a400013a7983 */ /* 0x000ea80000300800 */
[----:B------:R-:W2:Y:S04]  /*512c0*/  LDL.LU R59, [R1+0x65a0] ;  /* 0x0065a000013b7983 */ /* 0x000ea80000300800 */
[----:B------:R-:W2:Y:S04]  /*512d0*/  LDL.LU R54, [R1+0x659c] ;  /* 0x00659c0001367983 */ /* 0x000ea80000300800 */
[----:B------:R-:W2:Y:S04]  /*512e0*/  LDL.LU R55, [R1+0x6598] ;  /* 0x0065980001377983 */ /* 0x000ea80000300800 */
[----:B------:R-:W4:Y:S01]  /*512f0*/  LDL.LU R47, [R1+0x6594] ;  /* 0x00659400012f7983 */ /* 0x000f220000300800 */
[----:B------:R-:W-:-:S02]  /*51300*/  IMAD.MOV.U32 R246, RZ, RZ, R50 ;  /* 0x000000fffff67224 */ /* 0x000fc400078e0032 */
[----:B------:R-:W-:Y:S01]  /*51310*/  IMAD.MOV.U32 R247, RZ, RZ, R51 ;  /* 0x000000fffff77224 */ /* 0x000fe200078e0033 */
[----:B------:R-:W2:Y:S04]  /*51320*/  LDL.LU R50, [R1+0x6590] ;  /* 0x0065900001327983 */ /* 0x000ea80000300800 */
[----:B------:R-:W2:Y:S01]  /*51330*/  LDL.LU R51, [R1+0x658c] ;  /* 0x00658c0001337983 */ /* 0x000ea20000300800 */
[----:B----4-:R-:W-:-:S15]  /*51340*/  HMMA.1688.F32.TF32 R68, R236, R46, R68 ;  /* 0x0000002eec44723c */ /* 0x010fde0000081044 */
[----:B------:R-:W-:-:S09]  /*51350*/  NOP ;  /* 0x0000000000007918 */ /* 0x000fd20000000000 */
[----:B------:R-:W-:Y:S02]  /*51360*/  IMAD.MOV.U32 R165, RZ, RZ, R68 ;  /* 0x000000ffffa57224 */ /* 0x000fe400078e0044 */
[----:B------:R-:W-:Y:S02]  /*51370*/  IMAD.MOV.U32 R164, RZ, RZ, R69 ;  /* 0x000000ffffa47224 */ /* 0x000fe400078e0045 */
[----:B------:R-:W-:Y:S02]  /*51380*/  IMAD.MOV.U32 R37, RZ, RZ, R70 ;  /* 0x000000ffff257224 */ /* 0x000fe400078e0046 */
[----:B------:R-:W-:Y:S02]  /*51390*/  IMAD.MOV.U32 R36, RZ, RZ, R71 ;  /* 0x000000ffff247224 */ /* 0x000fe400078e0047 */
[C---:B---3--:R-:W-:Y:S06]  /*513a0*/  HMMA.1688.F32.TF32 R68, R236.reuse, R42, R160 ;  /* 0x0000002aec44723c */ /* 0x048fec00000810a0 */
[----:B--2---:R-:W-:-:S15]  /*513b0*/  HMMA.1688.F32.TF32 R72, R236, R50, R72 ;  /* 0x00000032ec48723c */ /* 0x004fde0000081048 */
[----:B------:R-:W-:-:S03]  /*513c0*/  NOP ;  /* 0x0000000000007918 */ /* 0x000fc60000000000 */
[----:B------:R-:W-:Y:S02]  /*513d0*/  IMAD.MOV.U32 R173, RZ, RZ, R68 ;  /* 0x000000ffffad7224 */ /* 0x000fe400078e0044 */
[----:B------:R-:W-:Y:S02]  /*513e0*/  IMAD.MOV.U32 R172, RZ, RZ, R69 ;  /* 0x000000ffffac7224 */ /* 0x000fe400078e0045 */
[----:B------:R-:W-:Y:S02]  /*513f0*/  IMAD.MOV.U32 R169, RZ, RZ, R70 ;  /* 0x000000ffffa97224 */ /* 0x000fe400078e0046 */
[----:B------:R-:W-:Y:S02]  /*51400*/  IMAD.MOV.U32 R168, RZ, RZ, R71 ;  /* 0x000000ffffa87224 */ /* 0x000fe400078e0047 */
[----:B------:R-:W-:Y:S01]  /*51410*/  HMMA.1688.F32.TF32 R68, R236, R38, R248 ;  /* 0x00000026ec44723c */ /* 0x000fe200000810f8 */
[----:B------:R-:W-:Y:S02]  /*51420*/  IMAD.MOV.U32 R13, RZ, RZ, R72 ;  /* 0x000000ffff0d7224 */ /* 0x000fe400078e0048 */
[----:B------:R-:W-:-:S02]  /*51430*/  IMAD.MOV.U32 R12, RZ, RZ, R73 ;  /* 0x000000ffff0c7224 */ /* 0x000fc400078e0049 */
[----:B------:R-:W-:Y:S02]  /*51440*/  IMAD.MOV.U32 R9, RZ, RZ, R74 ;  /* 0x000000ffff097224 */ /* 0x000fe400078e004a */
[----:B------:R-:W-:Y:S02]  /*51450*/  IMAD.MOV.U32 R8, RZ, RZ, R75 ;  /* 0x000000ffff087224 */ /* 0x000fe400078e004b */
[----:B------:R-:W-:-:S15]  /*51460*/  HMMA.1688.F32.TF32 R72, R236, R34, R244 ;  /* 0x00000022ec48723c */ /* 0x000fde00000810f4 */
[----:B------:R-:W-:Y:S02]  /*51470*/  IMAD.MOV.U32 R181, RZ, RZ, R68 ;  /* 0x000000ffffb57224 */ /* 0x000fe400078e0044 */
[----:B------:R-:W-:Y:S02]  /*51480*/  IMAD.MOV.U32 R180, RZ, RZ, R69 ;  /* 0x000000ffffb47224 */ /* 0x000fe400078e0045 */
[----:B------:R-:W-:Y:S02]  /*51490*/  IMAD.MOV.U32 R177, RZ, RZ, R70 ;  /* 0x000000ffffb17224 */ /* 0x000fe400078e0046 */
[----:B------:R-:W-:Y:S02]  /*514a0*/  IMAD.MOV.U32 R176, RZ, RZ, R71 ;  /* 0x000000ffffb07224 */ /* 0x000fe400078e0047 */
[----:B------:R-:W-:Y:S01]  /*514b0*/  HMMA.1688.F32.TF32 R68, R236, R30, R240 ;  /* 0x0000001eec44723c */ /* 0x000fe200000810f0 */
[----:B------:R-:W-:Y:S04]  /*514c0*/  STL.64 [R1+0x3330], R72 ;  /* 0x0033304801007387 */ /* 0x000fe80000100a00 */
[----:B------:R-:W-:Y:S02]  /*514d0*/  STL.64 [R1+0x3338], R74 ;  /* 0x0033384a01007387 */ /* 0x000fe40000100a00 */
[----:B------:R-:W-:-:S02]  /*514e0*/  IMAD.MOV.U32 R240, RZ, RZ, R227 ;  /* 0x000000fffff07224 */ /* 0x000fc400078e00e3 */
[----:B------:R-:W2:Y:S01]  /*514f0*/  LDL.LU R227, [R1+0x6588] ;  /* 0x0065880001e37983 */ /* 0x000ea20000300800 */
[----:B------:R-:W-:Y:S02]  /*51500*/  IMAD.MOV.U32 R241, RZ, RZ, R194 ;  /* 0x000000fffff17224 */ /* 0x000fe400078e00c2 */
[----:B------:R-:W-:Y:S02]  /*51510*/  IMAD.MOV.U32 R242, RZ, RZ, R191 ;  /* 0x000000fffff27224 */ /* 0x000fe400078e00bf */
[----:B------:R-:W-:Y:S02]  /*51520*/  IMAD.MOV.U32 R243, RZ, RZ, R190 ;  /* 0x000000fffff37224 */ /* 0x000fe400078e00be */
[----:B------:R-:W-:Y:S02]  /*51530*/  IMAD.MOV.U32 R248, RZ, RZ, R211 ;  /* 0x000000fffff87224 */ /* 0x000fe400078e00d3 */
[----:B------:R-:W-:-:S05]  /*51540*/  IMAD.MOV.U32 R249, RZ, RZ, R166 ;  /* 0x000000fffff97224 */ /* 0x000fca00078e00a6 */
[----:B------:R3:W-:Y:S04]  /*51550*/  STL.64 [R1+0x3320], R68 ;  /* 0x0033204401007387 */ /* 0x0007e80000100a00 */
[----:B------:R4:W-:Y:S04]  /*51560*/  STL.64 [R1+0x3328], R70 ;  /* 0x0033284601007387 */ /* 0x0009e80000100a00 */
[----:B------:R-:W2:Y:S01]  /*51570*/  LDL.LU R194, [R1+0x6584] ;  /* 0x0065840001c27983 */ /* 0x000ea20000300800 */
[----:B------:R-:W-:-:S03]  /*51580*/  IMAD.MOV.U32 R250, RZ, RZ, R167 ;  /* 0x000000fffffa7224 */ /* 0x000fc600078e00a7 */
[----:B------:R-:W2:Y:S01]  /*51590*/  LDL.LU R191, [R1+0x6580] ;  /* 0x0065800001bf7983 */ /* 0x000ea20000300800 */
[----:B------:R-:W-:-:S03]  /*515a0*/  IMAD.MOV.U32 R251, RZ, RZ, R170 ;  /* 0x000000fffffb7224 */ /* 0x000fc600078e00aa */
[----:B------:R-:W2:Y:S01]  /*515b0*/  LDL.LU R190, [R1+0x657c] ;  /* 0x00657c0001be7983 */ /* 0x000ea20000300800 */
[----:B---3--:R-:W-:-:S03]  /*515c0*/  IMAD.MOV.U32 R68, RZ, RZ, R195 ;  /* 0x000000ffff447224 */ /* 0x008fc600078e00c3 */
[----:B------:R-:W3:Y:S01]  /*515d0*/  LDL.LU R211, [R1+0x6578] ;  /* 0x0065780001d37983 */ /* 0x000ee20000300800 */
[----:B------:R-:W-:-:S03]  /*515e0*/  IMAD.MOV.U32 R69, RZ, RZ, R174 ;  /* 0x000000ffff457224 */ /* 0x000fc600078e00ae */
[----:B------:R-:W3:Y:S01]  /*515f0*/  LDL.LU R166, [R1+0x6574] ;  /* 0x0065740001a67983 */ /* 0x000ee20000300800 */
[----:B----4-:R-:W-:-:S03]  /*51600*/  IMAD.MOV.U32 R70, RZ, RZ, R175 ;  /* 0x000000ffff467224 */ /* 0x010fc600078e00af */
[----:B------:R-:W4:Y:S01]  /*51610*/  LDL.LU R167, [R1+0x6570] ;  /* 0x0065700001a77983 */ /* 0x000f220000300800 */
[----:B------:R-:W-:-:S03]  /*51620*/  IMAD.MOV.U32 R71, RZ, RZ, R178 ;  /* 0x000000ffff477224 */ /* 0x000fc600078e00b2 */
[----:B------:R-:W4:Y:S01]  /*51630*/  LDL.LU R170, [R1+0x656c] ;  /* 0x00656c0001aa7983 */ /* 0x000f220000300800 */
[----:B------:R-:W-:-:S03]  /*51640*/  IMAD.MOV.U32 R72, RZ, RZ, R187 ;  /* 0x000000ffff487224 */ /* 0x000fc600078e00bb */
[----:B------:R-:W4:Y:S04]  /*51650*/  LDL.LU R195, [R1+0x6568] ;  /* 0x0065680001c37983 */ /* 0x000f280000300800 */
[----:B------:R-:W4:Y:S04]  /*51660*/  LDL.LU R174, [R1+0x6564] ;  /* 0x0065640001ae7983 */ /* 0x000f280000300800 */
[----:B------:R-:W4:Y:S04]  /*51670*/  LDL.LU R175, [R1+0x6560] ;  /* 0x0065600001af7983 */ /* 0x000f280000300800 */
[----:B------:R-:W4:Y:S04]  /*51680*/  LDL.LU R178, [R1+0x655c] ;  /* 0x00655c0001b27983 */ /* 0x000f280000300800 */
[----:B------:R-:W4:Y:S01]  /*51690*/  LDL.LU R187, [R1+0x6558] ;  /* 0x0065580001bb7983 */ /* 0x000f220000300800 */
[----:B------:R-:W-:Y:S01]  /*516a0*/  HMMA.1688.F32.TF32 R76, R236, R54, R76 ;  /* 0x00000036ec4c723c */ /* 0x000fe2000008104c */
[----:B------:R-:W-:-:S02]  /*516b0*/  IMAD.MOV.U32 R73, RZ, RZ, R226 ;  /* 0x000000ffff497224 */ /* 0x000fc400078e00e2 */
[----:B------:R-:W4:Y:S01]  /*516c0*/  LDL.LU R226, [R1+0x6554] ;  /* 0x0065540001e27983 */ /* 0x000f220000300800 */
[----:B------:R-:W-:Y:S02]  /*516d0*/  IMAD.MOV.U32 R74, RZ, RZ, R223 ;  /* 0x000000ffff4a7224 */ /* 0x000fe400078e00df */
[----:B------:R-:W-:Y:S01]  /*516e0*/  IMAD.MOV.U32 R75, RZ, RZ, R222 ;  /* 0x000000ffff4b7224 */ /* 0x000fe200078e00de */
[----:B------:R-:W4:Y:S04]  /*516f0*/  LDL.LU R223, [R1+0x6550] ;  /* 0x0065500001df7983 */ /* 0x000f280000300800 */
[----:B------:R-:W4:Y:S01]  /*51700*/  LDL.LU R222, [R1+0x654c] ;  /* 0x00654c0001de7983 */ /* 0x000f220000300800 */
[----:B------:R-:W-:Y:S02]  /*51710*/  IMAD.MOV.U32 R86, RZ, RZ, R183 ;  /* 0x000000ffff567224 */ /* 0x000fe400078e00b7 */
[----:B------:R-:W-:-:S10]  /*51720*/  IMAD.MOV.U32 R87, RZ, RZ, R186 ;  /* 0x000000ffff577224 */ /* 0x000fd400078e00ba */
[----:B------:R-:W-:Y:S02]  /*51730*/  IMAD.MOV.U32 R224, RZ, RZ, R76 ;  /* 0x000000ffffe07224 */ /* 0x000fe400078e004c */
[----:B------:R-:W-:Y:S02]  /*51740*/  IMAD.MOV.U32 R225, RZ, RZ, R77 ;  /* 0x000000ffffe17224 */ /* 0x000fe400078e004d */
[----:B------:R-:W-:Y:S02]  /*51750*/  IMAD.MOV.U32 R76, RZ, RZ, R219 ;  /* 0x000000ffff4c7224 */ /* 0x000fe400078e00db */
[----:B------:R-:W-:Y:S01]  /*51760*/  IMAD.MOV.U32 R184, RZ, RZ, R78 ;  /* 0x000000ffffb87224 */ /* 0x000fe200078e004e */
[----:B------:R-:W4:Y:S01]  /*51770*/  LDL.LU R219, [R1+0x6548] ;  /* 0x0065480001db7983 */ /* 0x000f220000300800 */
[----:B------:R-:W-:Y:S02]  /*51780*/  IMAD.MOV.U32 R77, RZ, RZ, R206 ;  /* 0x000000ffff4d7224 */ /* 0x000fe400078e00ce */
[----:B------:R-:W-:Y:S01]  /*51790*/  IMAD.MOV.U32 R185, RZ, RZ, R79 ;  /* 0x000000ffffb97224 */ /* 0x000fe200078e004f */
[----:B------:R-:W4:Y:S01]  /*517a0*/  LDL.LU R206, [R1+0x6544] ;  /* 0x0065440001ce7983 */ /* 0x000f220000300800 */
[----:B------:R-:W-:-:S02]  /*517b0*/  IMAD.MOV.U32 R78, RZ, RZ, R207 ;  /* 0x000000ffff4e7224 */ /* 0x000fc400078e00cf */
[----:B------:R-:W-:Y:S01]  /*517c0*/  IMAD.MOV.U32 R79, RZ, RZ, R210 ;  /* 0x000000ffff4f7224 */ /* 0x000fe200078e00d2 */
[----:B------:R-:W4:Y:S04]  /*517d0*/  LDL.LU R207, [R1+0x6540] ;  /* 0x0065400001cf7983 */ /* 0x000f280000300800 */
[----:B------:R-:W4:Y:S01]  /*517e0*/  LDL.LU R210, [R1+0x653c] ;  /* 0x00653c0001d27983 */ /* 0x000f220000300800 */
[----:B------:R-:W-:-:S03]  /*517f0*/  IMAD.MOV.U32 R88, RZ, RZ, R203 ;  /* 0x000000ffff587224 */ /* 0x000fc600078e00cb */
        /* <DEDUP_REMOVED lines=19> */
[----:B--2---:R-:W-:-:S02]  /*51930*/  IMAD.MOV.U32 R103, RZ, RZ, R194 ;  /* 0x000000ffff677224 */ /* 0x004fc400078e00c2 */
[----:B------:R-:W-:Y:S02]  /*51940*/  IMAD.MOV.U32 R102, RZ, RZ, R191 ;  /* 0x000000ffff667224 */ /* 0x000fe400078e00bf */
[----:B------:R-:W-:Y:S02]  /*51950*/  IMAD.MOV.U32 R101, RZ, RZ, R190 ;  /* 0x000000ffff657224 */ /* 0x000fe400078e00be */
[----:B---3--:R-:W-:Y:S02]  /*51960*/  IMAD.MOV.U32 R100, RZ, RZ, R211 ;  /* 0x000000ffff647224 */ /* 0x008fe400078e00d3 */
[----:B------:R-:W2:Y:S04]  /*51970*/  LDL.LU R211, [R1+0x6508] ;  /* 0x0065080001d37983 */ /* 0x000ea80000300800 */
[----:B------:R-:W3:Y:S04]  /*51980*/  LDL.LU R190, [R1+0x6504] ;  /* 0x0065040001be7983 */ /* 0x000ee80000300800 */
[----:B------:R-:W2:Y:S01]  /*51990*/  LDL.LU R191, [R1+0x6500] ;  /* 0x0065000001bf7983 */ /* 0x000ea20000300800 */
[----:B----4-:R-:W-:-:S02]  /*519a0*/  IMAD.MOV.U32 R106, RZ, RZ, R167 ;  /* 0x000000ffff6a7224 */ /* 0x010fc400078e00a7 */
[----:B------:R-:W-:Y:S01]  /*519b0*/  IMAD.MOV.U32 R105, RZ, RZ, R170 ;  /* 0x000000ffff697224 */ /* 0x000fe200078e00aa */
[----:B------:R-:W4:Y:S01]  /*519c0*/  LDL.LU R194, [R1+0x64fc] ;  /* 0x0064fc0001c27983 */ /* 0x000f220000300800 */
[----:B------:R-:W-:-:S03]  /*519d0*/  IMAD.MOV.U32 R104, RZ, RZ, R195 ;  /* 0x000000ffff687224 */ /* 0x000fc600078e00c3 */
[----:B------:R-:W4:Y:S01]  /*519e0*/  LDL.LU R195, [R1+0x64f8] ;  /* 0x0064f80001c37983 */ /* 0x000f220000300800 */
[----:B------:R-:W-:-:S03]  /*519f0*/  IMAD.MOV.U32 R107, RZ, RZ, R166 ;  /* 0x000000ffff6b7224 */ /* 0x000fc600078e00a6 */
[----:B------:R-:W4:Y:S04]  /*51a00*/  LDL.LU R170, [R1+0x64f4] ;  /* 0x0064f40001aa7983 */ /* 0x000f280000300800 */
[----:B------:R-:W4:Y:S04]  /*51a10*/  LDL.LU R167, [R1+0x64f0] ;  /* 0x0064f00001a77983 */ /* 0x000f280000300800 */
[----:B------:R-:W4:Y:S01]  /*51a20*/  LDL.LU R166, [R1+0x64ec] ;  /* 0x0064ec0001a67983 */ /* 0x000f220000300800 */
[----:B------:R-:W-:-:S03]  /*51a30*/  IMAD.MOV.U32 R108, RZ, RZ, R187 ;  /* 0x000000ffff6c7224 */ /* 0x000fc600078e00bb */
[----:B------:R-:W4:Y:S01]  /*51a40*/  LDL.LU R187, [R1+0x64e8] ;  /* 0x0064e80001bb7983 */ /* 0x000f220000300800 */
[----:B------:R-:W-:Y:S02]  /*51a50*/  IMAD.MOV.U32 R109, RZ, RZ, R178 ;  /* 0x000000ffff6d7224 */ /* 0x000fe400078e00b2 */
[----:B------:R-:W-:Y:S01]  /*51a60*/  IMAD.MOV.U32 R110, RZ, RZ, R175 ;  /* 0x000000ffff6e7224 */ /* 0x000fe200078e00af */
[----:B------:R-:W4:Y:S01]  /*51a70*/  LDL.LU R178, [R1+0x64e4] ;  /* 0x0064e40001b27983 */ /* 0x000f220000300800 */
[----:B------:R-:W-:-:S03]  /*51a80*/  IMAD.MOV.U32 R111, RZ, RZ, R174 ;  /* 0x000000ffff6f7224 */ /* 0x000fc600078e00ae */
[----:B------:R-:W4:Y:S04]  /*51a90*/  LDL.LU R175, [R1+0x64e0] ;  /* 0x0064e00001af7983 */ /* 0x000f280000300800 */
[----:B------:R-:W4:Y:S01]  /*51aa0*/  LDL.LU R174, [R1+0x64dc] ;  /* 0x0064dc0001ae7983 */ /* 0x000f220000300800 */
[----:B------:R-:W-:Y:S02]  /*51ab0*/  IMAD.MOV.U32 R119, RZ, RZ, R206 ;  /* 0x000000ffff777224 */ /* 0x000fe400078e00ce */
[----:B------:R-:W-:Y:S02]  /*51ac0*/  IMAD.MOV.U32 R118, RZ, RZ, R207 ;  /* 0x000000ffff767224 */ /* 0x000fe400078e00cf */
[----:B------:R-:W-:Y:S02]  /*51ad0*/  IMAD.MOV.U32 R117, RZ, RZ, R210 ;  /* 0x000000ffff757224 */ /* 0x000fe400078e00d2 */
[----:B------:R-:W-:-:S02]  /*51ae0*/  IMAD.MOV.U32 R116, RZ, RZ, R171 ;  /* 0x000000ffff747224 */ /* 0x000fc400078e00ab */
[----:B------:R-:W4:Y:S04]  /*51af0*/  LDL.LU R171, [R1+0x64d8] ;  /* 0x0064d80001ab7983 */ /* 0x000f280000300800 */
[----:B------:R-:W4:Y:S04]  /*51b00*/  LDL.LU R210, [R1+0x64d4] ;  /* 0x0064d40001d27983 */ /* 0x000f280000300800 */
[----:B------:R-:W4:Y:S01]  /*51b10*/  LDL.LU R207, [R1+0x64d0] ;  /* 0x0064d00001cf7983 */ /* 0x000f220000300800 */
[----:B------:R-:W-:Y:S02]  /*51b20*/  IMAD.MOV.U32 R122, RZ, RZ, R183 ;  /* 0x000000ffff7a7224 */ /* 0x000fe400078e00b7 */
[----:B------:R-:W-:Y:S01]  /*51b30*/  IMAD.MOV.U32 R121, RZ, RZ, R186 ;  /* 0x000000ffff797224 */ /* 0x000fe200078e00ba */
[----:B------:R-:W4:Y:S01]  /*51b40*/  LDL.LU R206, [R1+0x64cc] ;  /* 0x0064cc0001ce7983 */ /* 0x000f220000300800 */
[----:B------:R-:W-:-:S03]  /*51b50*/  IMAD.MOV.U32 R120, RZ, RZ, R203 ;  /* 0x000000ffff787224 */ /* 0x000fc600078e00cb */
[----:B------:R-:W4:Y:S01]  /*51b60*/  LDL.LU R203, [R1+0x64c8] ;  /* 0x0064c80001cb7983 */ /* 0x000f220000300800 */
[----:B------:R-:W-:-:S03]  /*51b70*/  IMAD.MOV.U32 R123, RZ, RZ, R182 ;  /* 0x000000ffff7b7224 */ /* 0x000fc600078e00b6 */
        /* <DEDUP_REMOVED lines=11> */
[----:B---3--:R-:W-:Y:S02]  /*51c30*/  IMAD.MOV.U32 R151, RZ, RZ, R190 ;  /* 0x000000ffff977224 */ /* 0x008fe400078e00be */
[----:B--2---:R-:W-:-:S02]  /*51c40*/  IMAD.MOV.U32 R150, RZ, RZ, R191 ;  /* 0x000000ffff967224 */ /* 0x004fc400078e00bf */
[----:B----4-:R-:W-:Y:S02]  /*51c50*/  IMAD.MOV.U32 R149, RZ, RZ, R194 ;  /* 0x000000ffff957224 */ /* 0x010fe400078e00c2 */
[----:B------:R-:W-:Y:S02]  /*51c60*/  IMAD.MOV.U32 R148, RZ, RZ, R195 ;  /* 0x000000ffff947224 */ /* 0x000fe400078e00c3 */
[----:B------:R-:W2:Y:S04]  /*51c70*/  LDL.LU R195, [R1+0x64a8] ;  /* 0x0064a80001c37983 */ /* 0x000ea80000300800 */
[----:B------:R-:W3:Y:S04]  /*51c80*/  LDL.LU R194, [R1+0x64a4] ;  /* 0x0064a40001c27983 */ /* 0x000ee80000300800 */
        /* <DEDUP_REMOVED lines=8> */
[----:B------:R-:W4:Y:S01]  /*51d10*/  LDL.LU R167, [R1+0x6490] ;  /* 0x0064900001a77983 */ /* 0x000f220000300800 */
[----:B------:R-:W-:Y:S02]  /*51d20*/  IMAD.MOV.U32 R158, RZ, RZ, R175 ;  /* 0x000000ffff9e7224 */ /* 0x000fe400078e00af */
[----:B------:R-:W-:Y:S01]  /*51d30*/  IMAD.MOV.U32 R157, RZ, RZ, R174 ;  /* 0x000000ffff9d7224 */ /* 0x000fe200078e00ae */
[----:B------:R-:W4:Y:S01]  /*51d40*/  LDL.LU R170, [R1+0x648c] ;  /* 0x00648c0001aa7983 */ /* 0x000f220000300800 */
[----:B------:R-:W-:Y:S01]  /*51d50*/  IMAD.MOV.U32 R159, RZ, RZ, R178 ;  /* 0x000000ffff9f7224 */ /* 0x000fe200078e00b2 */
[----:B------:R-:W-:Y:S01]  /*51d60*/  HMMA.1688.F32.TF32 R80, R236, R58, R80 ;  /* 0x0000003aec50723c */ /* 0x000fe20000081050 */
[----:B------:R-:W-:Y:S02]  /*51d70*/  IMAD.MOV.U32 R144, RZ, RZ, R211 ;  /* 0x000000ffff907224 */ /* 0x000fe400078e00d3 */
[----:B------:R-:W-:Y:S02]  /*51d80*/  IMAD.MOV.U32 R145, RZ, RZ, R214 ;  /* 0x000000ffff917224 */ /* 0x000fe400078e00d6 */
[----:B------:R-:W-:-:S02]  /*51d90*/  IMAD.MOV.U32 R146, RZ, RZ, R215 ;  /* 0x000000ffff927224 */ /* 0x000fc400078e00d7 */
[----:B------:R-:W-:Y:S02]  /*51da0*/  IMAD.MOV.U32 R147, RZ, RZ, R218 ;  /* 0x000000ffff937224 */ /* 0x000fe400078e00da */
[----:B------:R-:W-:Y:S02]  /*51db0*/  IMAD.MOV.U32 R156, RZ, RZ, R171 ;  /* 0x000000ffff9c7224 */ /* 0x000fe400078e00ab */
[----:B------:R-:W4:Y:S04]  /*51dc0*/  LDL.LU R171, [R1+0x6488] ;  /* 0x0064880001ab7983 */ /* 0x000f280000300800 */
[----:B------:R-:W4:Y:S04]  /*51dd0*/  LDL.LU R174, [R1+0x6484] ;  /* 0x0064840001ae7983 */ /* 0x000f280000300800 */
[----:B------:R-:W4:Y:S04]  /*51de0*/  LDL.LU R175, [R1+0x6480] ;  /* 0x0064800001af7983 */ /* 0x000f280000300800 */
[----:B------:R-:W4:Y:S01]  /*51df0*/  LDL.LU R178, [R1+0x647c] ;  /* 0x00647c0001b27983 */ /* 0x000f220000300800 */
[----:B------:R-:W-:-:S02]  /*51e00*/  IMAD.MOV.U32 R139, RZ, RZ, R186 ;  /* 0x000000ffff8b7224 */ /* 0x000fc400078e00ba */
[----:B------:R-:W-:Y:S02]  /*51e10*/  IMAD.MOV.U32 R138, RZ, RZ, R183 ;  /* 0x000000ffff8a7224 */ /* 0x000fe400078e00b7 */
        /* <DEDUP_REMOVED lines=34> */
[----:B--2---:R-:W-:Y:S02]  /*52040*/  IMAD.MOV.U32 R132, RZ, RZ, R195 ;  /* 0x000000ffff847224 */ /* 0x004fe400078e00c3 */
[----:B---3--:R-:W-:Y:S02]  /*52050*/  IMAD.MOV.U32 R131, RZ, RZ, R194 ;  /* 0x000000ffff837224 */ /* 0x008fe400078e00c2 */
[----:B----4-:R-:W-:-:S02]  /*52060*/  IMAD.MOV.U32 R130, RZ, RZ, R191 ;  /* 0x000000ffff827224 */ /* 0x010fc400078e00bf */
[----:B------:R-:W-:Y:S02]  /*52070*/  IMAD.MOV.U32 R129, RZ, RZ, R190 ;  /* 0x000000ffff817224 */ /* 0x000fe400078e00be */
[----:B------:R-:W-:Y:S02]  /*52080*/  IMAD.MOV.U32 R128, RZ, RZ, R187 ;  /* 0x000000ffff807224 */ /* 0x000fe400078e00bb */
[----:B------:R-:W2:Y:S04]  /*52090*/  LDL.LU R187, [R1+0x6468] ;  /* 0x0064680001bb7983 */ /* 0x000ea80000300800 */
[----:B------:R-:W3:Y:S04]  /*520a0*/  LDL.LU R190, [R1+0x6464] ;  /* 0x0064640001be7983 */ /* 0x000ee80000300800 */
[----:B------:R-:W3:Y:S04]  /*520b0*/  LDL.LU R191, [R1+0x6460] ;  /* 0x0064600001bf7983 */ /* 0x000ee80000300800 */
[----:B------:R-:W4:Y:S04]  /*520c0*/  LDL.LU R194, [R1+0x645c] ;  /* 0x00645c0001c27983 */ /* 0x000f280000300800 */
[----:B------:R-:W4:Y:S04]  /*520d0*/  LDL.LU R195, [R1+0x6458] ;  /* 0x0064580001c37983 */ /* 0x000f280000300800 */
[----:B------:R-:W2:Y:S04]  /*520e0*/  LDL.LU R198, [R1+0x6454] ;  /* 0x0064540001c67983 */ /* 0x000ea80000300800 */
        /* <DEDUP_REMOVED lines=20> */
[----:B------:R-:W4:Y:S04]  /*52230*/  LDL.LU R18, [R1+0x6400] ;  /* 0x0064000001127983 */ /* 0x000f280000300800 */
[----:B------:R-:W2:Y:S04]  /*52240*/  LDL.LU R26, [R1+0x63fc] ;  /* 0x0063fc00011a7983 */ /* 0x000ea80000300800 */
[----:B------:R-:W2:Y:S04]  /*52250*/  LDL.LU R27, [R1+0x63f8] ;  /* 0x0063f800011b7983 */ /* 0x000ea80000300800 */
[----:B------:R-:W4:Y:S04]  /*52260*/  LDL.LU R19, [R1+0x63f4] ;  /* 0x0063f40001137983 */ /* 0x000f280000300800 */
[----:B------:R-:W3:Y:S04]  /*52270*/  LDL.LU R22, [R1+0x63f0] ;  /* 0x0063f00001167983 */ /* 0x000ee80000300800 */
[----:B------:R-:W3:Y:S04]  /*52280*/  LDL.LU R23, [R1+0x63ec] ;  /* 0x0063ec0001177983 */ /* 0x000ee80000300800 */
[----:B------:R-:W4:Y:S01]  /*52290*/  LDL.LU R11, [R1+0x63e8] ;  /* 0x0063e800010b7983 */ /* 0x000f220000300800 */
[----:B------:R-:W-:-:S02]  /*522a0*/  IMAD.MOV.U32 R245, RZ, RZ, R7 ;  /* 0x000000fffff57224 */ /* 0x000fc400078e0007 */
[----:B------:R-:W-:Y:S02]  /*522b0*/  IMAD.MOV.U32 R246, RZ, RZ, R6 ;  /* 0x000000fffff67224 */ /* 0x000fe400078e0006 */
[----:B------:R-:W-:Y:S01]  /*522c0*/  IMAD.MOV.U32 R247, RZ, RZ, R5 ;  /* 0x000000fffff77224 */ /* 0x000fe200078e0005 */
[C---:B--2---:R-:W-:Y:S06]  /*522d0*/  HMMA.1688.F32.TF32 R128, R236.reuse, R26, R128 ;  /* 0x0000001aec80723c */ /* 0x044fec0000081080 */
[C---:B---3--:R-:W-:Y:S06]  /*522e0*/  HMMA.1688.F32.TF32 R132, R236.reuse, R22, R132 ;  /* 0x00000016ec84723c */ /* 0x048fec0000081084 */
[----:B----4-:R-:W-:Y:S11]  /*522f0*/  HMMA.1688.F32.TF32 R124, R236, R10, R124 ;  /* 0x0000000aec7c723c */ /* 0x010ff6000008107c */
[----:B------:R2:W-:Y:S01]  /*52300*/  STL [R1+0x3310], R128 ;  /* 0x0033108001007387 */ /* 0x0005e20000100800 */
[----:B------:R-:W-:-:S02]  /*52310*/  IMAD.MOV.U32 R7, RZ, RZ, R129 ;  /* 0x000000ffff077224 */ /* 0x000fc400078e0081 */
[----:B------:R-:W-:Y:S02]  /*52320*/  IMAD.MOV.U32 R6, RZ, RZ, R130 ;  /* 0x000000ffff067224 */ /* 0x000fe400078e0082 */
[----:B------:R-:W-:Y:S02]  /*52330*/  IMAD.MOV.U32 R5, RZ, RZ, R131 ;  /* 0x000000ffff057224 */ /* 0x000fe400078e0083 */
[C---:B--2---:R-:W-:Y:S01]  /*52340*/  HMMA.1688.F32.TF32 R128, R236.reuse, R18, R136 ;  /* 0x00000012ec80723c */ /* 0x044fe20000081088 */
[----:B------:R-:W-:Y:S04]  /*52350*/  STL.64 [R1+0x3300], R132 ;  /* 0x0033008401007387 */ /* 0x000fe80000100a00 */
[----:B------:R2:W-:Y:S02]  /*52360*/  STL.64 [R1+0x3308], R134 ;  /* 0x0033088601007387 */ /* 0x0005e40000100a00 */
[----:B--2---:R-:W-:-:S15]  /*52370*/  HMMA.1688.F32.TF32 R132, R236, R14, R156 ;  /* 0x0000000eec84723c */ /* 0x004fde000008109c */
[----:B------:R-:W-:-:S01]  /*52380*/  NOP ;  /* 0x0000000000007918 */ /* 0x000fc20000000000 */
[----:B------:R-:W-:Y:S04]  /*52390*/  STL.64 [R1+0x32f0], R128 ;  /* 0x0032f08001007387 */ /* 0x000fe80000100a00 */
[----:B------:R2:W-:Y:S04]  /*523a0*/  STL.64 [R1+0x32f8], R130 ;  /* 0x0032f88201007387 */ /* 0x0005e80000100a00 */
[----:B------:R-:W-:Y:S04]  /*523b0*/  STL.64 [R1+0x32e0], R124 ;  /* 0x0032e07c01007387 */ /* 0x000fe80000100a00 */
[----:B------:R3:W-:Y:S01]  /*523c0*/  STL.64 [R1+0x32e8], R126 ;  /* 0x0032e87e01007387 */ /* 0x0007e20000100a00 */
[C---:B--2---:R-:W-:Y:S06]  /*523d0*/  HMMA.1688.F32.TF32 R128, R236.reuse, R230, R152 ;  /* 0x000000e6ec80723c */ /* 0x044fec0000081098 */
[----:B---3--:R-:W-:Y:S01]  /*523e0*/  HMMA.1688.F32.TF32 R124, R236, R226, R148 ;  /* 0x000000e2ec7c723c */ /* 0x008fe20000081094 */
[----:B------:R-:W-:Y:S04]  /*523f0*/  STL.64 [R1+0x32d0], R132 ;  /* 0x0032d08401007387 */ /* 0x000fe80000100a00 */
[----:B------:R2:W-:-:S12]  /*52400*/  STL.64 [R1+0x32d8], R134 ;  /* 0x0032d88601007387 */ /* 0x0005d80000100a00 */
[----:B------:R-:W-:Y:S01]  /*52410*/  STL.64 [R1+0x32c0], R128 ;  /* 0x0032c08001007387 */ /* 0x000fe20000100a00 */
[C---:B--2---:R-:W-:Y:S03]  /*52420*/  HMMA.1688.F32.TF32 R132, R236.reuse, R222, R144 ;  /* 0x000000deec84723c */ /* 0x044fe60000081090 */
[----:B------:R2:W-:Y:S04]  /*52430*/  STL.64 [R1+0x32c8], R130 ;  /* 0x0032c88201007387 */ /* 0x0005e80000100a00 */
[----:B------:R-:W-:Y:S04]  /*52440*/  STL.64 [R1+0x32b0], R124 ;  /* 0x0032b07c01007387 */ /* 0x000fe80000100a00 */
[----:B------:R3:W-:Y:S01]  /*52450*/  STL.64 [R1+0x32b8], R126 ;  /* 0x0032b87e01007387 */ /* 0x0007e20000100a00 */
[C---:B--2---:R-:W-:Y:S06]  /*52460*/  HMMA.1688.F32.TF32 R128, R236.reuse, R218, R140 ;  /* 0x000000daec80723c */ /* 0x044fec000008108c */
[C---:B---3--:R-:W-:Y:S06]  /*52470*/  HMMA.1688.F32.TF32 R124, R236.reuse, R214, R120 ;  /* 0x000000d6ec7c723c */ /* 0x048fec0000081078 */
        /* <DEDUP_REMOVED lines=16> */
[----:B------:R-:W-:Y:S04]  /*52580*/  STL.64 [R1+0x3288], R126 ;  /* 0x0032887e01007387 */ /* 0x000fe80000100a00 */
[----:B------:R-:W-:Y:S01]  /*52590*/  STL.64 [R1+0x3270], R120 ;  /* 0x0032707801007387 */ /* 0x000fe20000100a00 */
[----:B------:R-:W-:Y:S03]  /*525a0*/  HMMA.1688.F32.TF32 R76, R236, R166, R72 ;  /* 0x000000a6ec4c723c */ /* 0x000fe60000081048 */
        /* <DEDUP_REMOVED lines=16> */
[C---:B-1----:R-:W-:Y:S03]  /*526b0*/  HMMA.1688.F32.TF32 R72, R232.reuse, R66, R68 ;  /* 0x00000042e848723c */ /* 0x042fe60000081044 */
[----:B------:R-:W-:Y:S04]  /*526c0*/  STL.64 [R1+0x31f8], R90 ;  /* 0x0031f85a01007387 */ /* 0x000fe80000100a00 */
[----:B------:R-:W-:Y:S01]  /*526d0*/  STL.64 [R1+0x31e0], R84 ;  /* 0x0031e05401007387 */ /* 0x000fe20000100a00 */
[C---:B------:R-:W-:Y:S03]  /*526e0*/  HMMA.1688.F32.TF32 R68, R232.reuse, R62, R160 ;  /* 0x0000003ee844723c */ /* 0x040fe600000810a0 */
[----:B------:R-:W-:Y:S04]  /*526f0*/  STL.64 [R1+0x31e8], R86 ;  /* 0x0031e85601007387 */ /* 0x000fe80000100a00 */
[----:B------:R-:W-:Y:S04]  /*52700*/  STL.64 [R1+0x31d0], R80 ;  /* 0x0031d05001007387 */ /* 0x000fe80000100a00 */
[----:B------:R-:W-:Y:S04]  /*52710*/  STL.64 [R1+0x31d8], R82 ;  /* 0x0031d85201007387 */ /* 0x000fe80000100a00 */
[----:B------:R-:W-:Y:S04]  /*52720*/  STL.64 [R1+0x2370], R76 ;  /* 0x0023704c01007387 */ /* 0x000fe80000100a00 */
[----:B------:R-:W-:Y:S04]  /*52730*/  STL.64 [R1+0x2378], R78 ;  /* 0x0023784e01007387 */ /* 0x000fe80000100a00 */
[----:B------:R1:W-:Y:S04]  /*52740*/  STL.64 [R1+0x63e0], R62 ;  /* 0x0063e03e01007387 */ /* 0x0003e80000100a00 */
[----:B------:R-:W-:Y:S04]  /*52750*/  LDS R236, [R2+UR7+0x4100] ;  /* 0x0041000702ec7984 */ /* 0x000fe80008000800 */
[----:B------:R-:W-:Y:S01]  /*52760*/  LDS R238, [R2+UR7+0x6100] ;  /* 0x0061000702ee7984 */ /* 0x000fe20008000800 */
[C---:B-1----:R-:W-:Y:S03]  /*52770*/  HMMA.1688.F32.TF32 R60, R232.reuse, R58, R248 ;  /* 0x0000003ae83c723c */ /* 0x042fe600000810f8 */
[----:B------:R-:W-:Y:S04]  /*52780*/  STL.64 [R1+0x2360], R72 ;  /* 0x0023604801007387 */ /* 0x000fe80000100a00 */
[----:B------:R-:W-:Y:S04]  /*52790*/  STL.64 [R1+0x2368], R74 ;  /* 0x0023684a01007387 */ /* 0x000fe80000100a00 */
[----:B------:R-:W-:Y:S04]  /*527a0*/  STL.64 [R1+0x2350], R68 ;  /* 0x0023504401007387 */ /* 0x000fe80000100a00 */
[----:B------:R-:W-:Y:S04]  /*527b0*/  STL.64 [R1+0x2358], R70 ;  /* 0x0023584601007387 */ /* 0x000fe80000100a00 */
[----:B------:R1:W-:Y:S04]  /*527c0*/  STL.64 [R1+0x63d8], R58 ;  /* 0x0063d83a01007387 */ /* 0x0003e80000100a00 */
[----:B------:R-:W-:Y:S04]  /*527d0*/  LDS R237, [R4+UR7+0x4100] ;  /* 0x0041000704ed7984 */ /* 0x000fe80008000800 */
[----:B------:R-:W-:Y:S01]  /*527e0*/  STL.64 [R1+0x2340], R60 ;  /* 0x0023403c01007387 */ /* 0x000fe20000100a00 */
[C---:B-1----:R-:W-:Y:S03]  /*527f0*/  HMMA.1688.F32.TF32 R56, R232.reuse, R54, R244 ;  /* 0x00000036e838723c */ /* 0x042fe600000810f4 */
[----:B------:R-:W-:Y:S04]  /*52800*/  STL.64 [R1+0x2348], R62 ;  /* 0x0023483e01007387 */ /* 0x000fe80000100a00 */
[----:B------:R1:W-:Y:S04]  /*52810*/  STL.64 [R1+0x63d0], R54 ;  /* 0x0063d03601007387 */ /* 0x0003e80000100a00 */
[----:B------:R-:W2:Y:S01]  /*52820*/  LDS R239, [R4+UR7+0x6100] ;  /* 0x0061000704ef7984 */ /* 0x000ea20008000800 */
[C---:B-1----:R-:W-:Y:S11]  /*52830*/  HMMA.1688.F32.TF32 R52, R232.reuse, R50, R240 ;  /* 0x00000032e834723c */ /* 0x042ff600000810f0 */
[----:B------:R-:W-:Y:S04]  /*52840*/  STL.64 [R1+0x2330], R56 ;  /* 0x0023303801007387 */ /* 0x000fe80000100a00 */
[----:B------:R-:W-:Y:S04]  /*52850*/  STL.64 [R1+0x2338], R58 ;  /* 0x0023383a01007387 */ /* 0x000fe80000100a00 */
[----:B------:R-:W3:Y:S04]  /*52860*/  LDL.LU R240, [R1+0x1a10] ;  /* 0x001a100001f07983 */ /* 0x000ee80000300800 */
[----:B------:R-:W-:Y:S04]  /*52870*/  STL.64 [R1+0x2320], R52 ;  /* 0x0023203401007387 */ /* 0x000fe80000100a00 */
[----:B------:R1:W-:Y:S04]  /*52880*/  STL.64 [R1+0x2328], R54 ;  /* 0x0023283601007387 */ /* 0x0003e80000100a00 */
[----:B------:R-:W3:Y:S04]  /*52890*/  LDL.LU R241, [R1+0x1a14] ;  /* 0x001a140001f17983 */ /* 0x000ee80000300800 */
[----:B------:R-:W3:Y:S04]  /*528a0*/  LDL.LU R242, [R1+0x1a18] ;  /* 0x001a180001f27983 */ /* 0x000ee80000300800 */
[----:B------:R-:W3:Y:S04]  /*528b0*/  LDL.LU R243, [R1+0x1a1c] ;  /* 0x001a1c0001f37983 */ /* 0x000ee80000300800 */
[----:B------:R-:W4:Y:S04]  /*528c0*/  LDL.LU R248, [R1+0x1a70] ;  /* 0x001a700001f87983 */ /* 0x000f280000300800 */
[----:B------:R-:W4:Y:S04]  /*528d0*/  LDL.LU R249, [R1+0x1a74] ;  /* 0x001a740001f97983 */ /* 0x000f280000300800 */
[----:B------:R-:W4:Y:S04]  /*528e0*/  LDL.LU R250, [R1+0x1a78] ;  /* 0x001a780001fa7983 */ /* 0x000f280000300800 */
[----:B------:R-:W4:Y:S04]  /*528f0*/  LDL.LU R251, [R1+0x1a7c] ;  /* 0x001a7c0001fb7983 */ /* 0x000f280000300800 */
[----:B------:R-:W2:Y:S04]  /*52900*/  LDL.LU R160, [R1+0x1a80] ;  /* 0x001a800001a07983 */ /* 0x000ea80000300800 */
[----:B------:R-:W2:Y:S04]  /*52910*/  LDL.LU R161, [R1+0x1a84] ;  /* 0x001a840001a17983 */ /* 0x000ea80000300800 */
[----:B------:R-:W2:Y:S04]  /*52920*/  LDL.LU R162, [R1+0x1a88] ;  /* 0x001a880001a27983 */ /* 0x000ea80000300800 */
[----:B------:R-:W2:Y:S04]  /*52930*/  LDL.LU R163, [R1+0x1a8c] ;  /* 0x001a8c0001a37983 */ /* 0x000ea80000300800 */
[----:B------:R-:W3:Y:S04]  /*52940*/  LDL.LU R68, [R1+0x1a90] ;  /* 0x001a900001447983 */ /* 0x000ee80000300800 */
        /* <DEDUP_REMOVED lines=59> */
[----:B------:R-:W1:Y:S04]  /*52d00*/  LDL.LU R128, [R1+0x1c20] ;  /* 0x001c200001807983 */ /* 0x000e680000300800 */
[----:B------:R-:W1:Y:S04]  /*52d10*/  LDL.LU R129, [R1+0x1c24] ;  /* 0x001c240001817983 */ /* 0x000e680000300800 */
[----:B------:R-:W1:Y:S04]  /*52d20*/  LDL.LU R130, [R1+0x1c28] ;  /* 0x001c280001827983 */ /* 0x000e680000300800 */
[----:B------:R-:W1:Y:S04]  /*52d30*/  LDL.LU R131, [R1+0x1c2c] ;  /* 0x001c2c0001837983 */ /* 0x000e680000300800 */
        /* <DEDUP_REMOVED lines=32> */
[----:B------:R3:W-:Y:S01]  /*52f40*/  STL.64 [R1+0x63c8], R50 ;  /* 0x0063c83201007387 */ /* 0x0007e20000100a00 */
[C---:B-1----:R-:W-:Y:S06]  /*52f50*/  HMMA.1688.F32.TF32 R52, R232.reuse, R46, R128 ;  /* 0x0000002ee834723c */ /* 0x042fec0000081080 */
[C---:B---3--:R-:W-:Y:S06]  /*52f60*/  HMMA.1688.F32.TF32 R48, R232.reuse, R42, R132 ;  /* 0x0000002ae830723c */ /* 0x048fec0000081084 */
[C---:B--2---:R-:W-:Y:S11]  /*52f70*/  HMMA.1688.F32.TF32 R56, R232.reuse, R38, R136 ;  /* 0x00000026e838723c */ /* 0x044ff60000081088 */
[----:B------:R-:W-:Y:S04]  /*52f80*/  STL.64 [R1+0x2310], R52 ;  /* 0x0023103401007387 */ /* 0x000fe80000100a00 */
[----:B------:R4:W-:Y:S02]  /*52f90*/  STL.64 [R1+0x2318], R54 ;  /* 0x0023183601007387 */ /* 0x0009e40000100a00 */
[C---:B----4-:R-:W-:Y:S02]  /*52fa0*/  HMMA.1688.F32.TF32 R52, R232.reuse, R34, R124 ;  /* 0x00000022e834723c */ /* 0x050fe4000008107c */
[----:B------:R-:W-:Y:S04]  /*52fb0*/  STL.64 [R1+0x2300], R48 ;  /* 0x0023003001007387 */ /* 0x000fe80000100a00 */
[----:B------:R1:W-:Y:S02]  /*52fc0*/  STL.64 [R1+0x2308], R50 ;  /* 0x0023083201007387 */ /* 0x0003e40000100a00 */
[C---:B-1----:R-:W-:Y:S02]  /*52fd0*/  HMMA.1688.F32.TF32 R48, R232.reuse, R30, R156 ;  /* 0x0000001ee830723c */ /* 0x042fe4000008109c */
[----:B------:R-:W-:Y:S04]  /*52fe0*/  STL.64 [R1+0x22f0], R56 ;  /* 0x0022f03801007387 */ /* 0x000fe80000100a00 */
[----:B------:R-:W-:Y:S09]  /*52ff0*/  STL.64 [R1+0x22f8], R58 ;  /* 0x0022f83a01007387 */ /* 0x000ff20000100a00 */
[----:B------:R-:W-:Y:S04]  /*53000*/  STL.64 [R1+0x22e0], R52 ;  /* 0x0022e03401007387 */ /* 0x000fe80000100a00 */
[----:B------:R-:W-:Y:S04]  /*53010*/  STL.64 [R1+0x22e8], R54 ;  /* 0x0022e83601007387 */ /* 0x000fe80000100a00 */
[----:B------:R-:W-:Y:S04]  /*53020*/  STL.64 [R1+0x22d0], R48 ;  /* 0x0022d03001007387 */ /* 0x000fe80000100a00 */
[----:B------:R1:W-:Y:S02]  /*53030*/  STL.64 [R1+0x22d8], R50 ;  /* 0x0022d83201007387 */ /* 0x0003e40000100a00 */
[C---:B-1----:R-:W-:Y:S06]  /*53040*/  HMMA.1688.F32.TF32 R48, R232.reuse, R26, R152 ;  /* 0x0000001ae830723c */ /* 0x042fec0000081098 */
[C---:B------:R-:W-:Y:S06]  /*53050*/  HMMA.1688.F32.TF32 R56, R232.reuse, R22, R148 ;  /* 0x00000016e838723c */ /* 0x040fec0000081094 */
[C---:B------:R-:W-:Y:S11]  /*53060*/  HMMA.1688.F32.TF32 R52, R232.reuse, R18, R144 ;  /* 0x00000012e834723c */ /* 0x040ff60000081090 */
[----:B------:R-:W-:Y:S04]  /*53070*/  STL.64 [R1+0x31c0], R48 ;  /* 0x0031c03001007387 */ /* 0x000fe80000100a00 */
[----:B------:R1:W-:Y:S02]  /*53080*/  STL.64 [R1+0x31c8], R50 ;  /* 0x0031c83201007387 */ /* 0x0003e40000100a00 */
[C---:B-1----:R-:W-:Y:S02]  /*53090*/  HMMA.1688.F32.TF32 R48, R232.reuse, R10, R140 ;  /* 0x0000000ae830723c */ /* 0x042fe4000008108c */
[----:B------:R-:W-:Y:S04]  /*530a0*/  STL.64 [R1+0x31b0], R56 ;  /* 0x0031b03801007387 */ /* 0x000fe80000100a00 */
[----:B------:R1:W-:Y:S04]  /*530b0*/  STL.64 [R1+0x31b8], R58 ;  /* 0x0031b83a01007387 */ /* 0x0003e80000100a00 */
[----:B------:R-:W-:Y:S04]  /*530c0*/  STL.64 [R1+0x31a0], R52 ;  /* 0x0031a03401007387 */ /* 0x000fe80000100a00 */
[----:B------:R2:W-:Y:S01]  /*530d0*/  STL.64 [R1+0x31a8], R54 ;  /* 0x0031a83601007387 */ /* 0x0005e20000100a00 */
[C---:B-1----:R-:W-:Y:S08]  /*530e0*/  HMMA.1688.F32.TF32 R56, R232.reuse, R14, R120 ;  /* 0x0000000ee838723c */ /* 0x042ff00000081078 */
[----:B------:R-:W-:Y:S01]  /*530f0*/  STL.64 [R1+0x3190], R48 ;  /* 0x0031903001007387 */ /* 0x000fe20000100a00 */
[C---:B--2---:R-:W-:Y:S03]  /*53100*/  HMMA.1688.F32.TF32 R52, R232.reuse, R230, R116 ;  /* 0x000000e6e834723c */ /* 0x044fe60000081074 */
[----:B------:R1:W-:Y:S03]  /*53110*/  STL.64 [R1+0x3198], R50 ;  /* 0x0031983201007387 */ /* 0x0003e60000100a00 */
[C---:B-1----:R-:W-:Y:S08]  /*53120*/  HMMA.1688.F32.TF32 R48, R232.reuse, R226, R112 ;  /* 0x000000e2e830723c */ /* 0x042ff00000081070 */
[----:B------:R-:W-:Y:S04]  /*53130*/  STL.64 [R1+0x3180], R56 ;  /* 0x0031803801007387 */ /* 0x000fe80000100a00 */
[----:B------:R1:W-:Y:S05]  /*53140*/  STL.64 [R1+0x3188], R58 ;  /* 0x0031883a01007387 */ /* 0x0003ea0000100a00 */
[----:B------:R-:W-:Y:S04]  /*53150*/  STL.64 [R1+0x3170], R52 ;  /* 0x0031703401007387 */ /* 0x000fe80000100a00 */
[----:B------:R2:W-:Y:S01]  /*53160*/  STL.64 [R1+0x3178], R54 ;  /* 0x0031783601007387 */ /* 0x0005e20000100a00 */
[C---:B-1----:R-:W-:Y:S03]  /*53170*/  HMMA.1688.F32.TF32 R56, R232.reuse, R222, R108 ;  /* 0x000000dee838723c */ /* 0x042fe6000008106c */
[----:B------:R-:W-:Y:S03]  /*53180*/  STL.64 [R1+0x3160], R48 ;  /* 0x0031603001007387 */ /* 0x000fe60000100a00 */
[C---:B--2---:R-:W-:Y:S01]  /*53190*/  HMMA.1688.F32.TF32 R52, R232.reuse, R218, R104 ;  /* 0x000000dae834723c */ /* 0x044fe20000081068 */
[----:B------:R1:W-:Y:S05]  /*531a0*/  STL.64 [R1+0x3168], R50 ;  /* 0x0031683201007387 */ /* 0x0003ea0000100a00 */
[C---:B-1----:R-:W-:Y:S11]  /*531b0*/  HMMA.1688.F32.TF32 R48, R232.reuse, R214, R100 ;  /* 0x000000d6e830723c */ /* 0x042ff60000081064 */
[----:B------:R-:W-:Y:S04]  /*531c0*/  STL.64 [R1+0x3150], R56 ;  /* 0x0031503801007387 */ /* 0x000fe80000100a00 */
[----:B------:R1:W-:Y:S04]  /*531d0*/  STL.64 [R1+0x3158], R58 ;  /* 0x0031583a01007387 */ /* 0x0003e80000100a00 */
        /* <DEDUP_REMOVED lines=33> */
[----:B-1----:R-:W-:Y:S11]  /*533f0*/  HMMA.1688.F32.TF32 R48, R232, R166, R240 ;  /* 0x000000a6e830723c */ /* 0x002ff600000810f0 */
[----:B------:R-:W-:Y:S04]  /*53400*/  STL.64 [R1+0x3090], R56 ;  /* 0x0030903801007387 */ /* 0x000fe80000100a00 */
[----:B------:R-:W-:Y:S04]  /*53410*/  STL.64 [R1+0x3098], R58 ;  /* 0x0030983a01007387 */ /* 0x000fe80000100a00 */
[----:B------:R-:W2:Y:S04]  /*53420*/  LDL.LU R240, [R1+0x17d0] ;  /* 0x0017d00001f07983 */ /* 0x000ea80000300800 */
[----:B------:R-:W-:Y:S04]  /*53430*/  STL.64 [R1+0x3080], R52 ;  /* 0x0030803401007387 */ /* 0x000fe80000100a00 */
[----:B------:R-:W-:Y:S04]  /*53440*/  STL.64 [R1+0x3088], R54 ;  /* 0x0030883601007387 */ /* 0x000fe80000100a00 */
[----:B------:R-:W-:Y:S04]  /*53450*/  LDS R232, [R2+UR7+0x4180] ;  /* 0x0041800702e87984 */ /* 0x000fe80008000800 */
[----:B------:R1:W-:Y:S04]  /*53460*/  STL.64 [R1+0x22c0], R48 ;  /* 0x0022c03001007387 */ /* 0x0003e80000100a00 */
[----:B------:R3:W-:Y:S04]  /*53470*/  STL.64 [R1+0x22c8], R50 ;  /* 0x0022c83201007387 */ /* 0x0007e80000100a00 */
[----:B------:R-:W2:Y:S04]  /*53480*/  LDL.LU R241, [R1+0x17d4] ;  /* 0x0017d40001f17983 */ /* 0x000ea80000300800 */
[----:B------:R-:W2:Y:S04]  /*53490*/  LDL.LU R242, [R1+0x17d8] ;  /* 0x0017d80001f27983 */ /* 0x000ea80000300800 */
[----:B------:R-:W2:Y:S04]  /*534a0*/  LDL.LU R243, [R1+0x17dc] ;  /* 0x0017dc0001f37983 */ /* 0x000ea80000300800 */
        /* <DEDUP_REMOVED lines=80> */
[----:B-1----:R-:W4:Y:S04]  /*539b0*/  LDL.LU R48, [R1+0x19d0] ;  /* 0x0019d00001307983 */ /* 0x002f280000300800 */
[----:B------:R-:W4:Y:S04]  /*539c0*/  LDL.LU R49, [R1+0x19d4] ;  /* 0x0019d40001317983 */ /* 0x000f280000300800 */
[----:B---3--:R-:W4:Y:S04]  /*539d0*/  LDL.LU R50, [R1+0x19d8] ;  /* 0x0019d80001327983 */ /* 0x008f280000300800 */
[----:B------:R-:W4:Y:S04]  /*539e0*/  LDL.LU R51, [R1+0x19dc] ;  /* 0x0019dc0001337983 */ /* 0x000f280000300800 */
[----:B------:R-:W3:Y:S04]  /*539f0*/  LDL.LU R56, [R1+0x19f0] ;  /* 0x0019f00001387983 */ /* 0x000ee80000300800 */
[----:B------:R-:W3:Y:S04]  /*53a00*/  LDL.LU R57, [R1+0x19f4] ;  /* 0x0019f40001397983 */ /* 0x000ee80000300800 */
[----:B------:R-:W3:Y:S04]  /*53a10*/  LDL.LU R58, [R1+0x19f8] ;  /* 0x0019f800013a7983 */ /* 0x000ee80000300800 */
[----:B------:R-:W3:Y:S04]  /*53a20*/  LDL.LU R59, [R1+0x19fc] ;  /* 0x0019fc00013b7983 */ /* 0x000ee80000300800 */
        /* <DEDUP_REMOVED lines=32> */
[----:B------:R-:W-:Y:S04]  /*53c30*/  LDS R234, [R2+UR7+0x6180] ;  /* 0x0061800702ea7984 */ /* 0x000fe80008000800 */
[----:B------:R-:W-:Y:S04]  /*53c40*/  LDS R233, [R4+UR7+0x4180] ;  /* 0x0041800704e97984 */ /* 0x000fe80008000800 */
[----:B------:R-:W1:Y:S01]  /*53c50*/  LDS R235, [R4+UR7+0x6180] ;  /* 0x0061800704eb7984 */ /* 0x000e620008000800 */
[----:B--2---:R-:W-:-:S15]  /*53c60*/  HMMA.1688.F32.TF32 R60, R236, R66, R60 ;  /* 0x00000042ec3c723c */ /* 0x004fde000008103c */
[----:B------:R-:W-:-:S08]  /*53c70*/  NOP ;  /* 0x0000000000007918 */ /* 0x000fd00000000000 */
[----:B------:R-:W-:Y:S04]  /*53c80*/  STL.64 [R1+0x3070], R60 ;  /* 0x0030703c01007387 */ /* 0x000fe80000100a00 */
[----:B------:R2:W-:Y:S04]  /*53c90*/  STL.64 [R1+0x3078], R62 ;  /* 0x0030783e01007387 */ /* 0x0005e80000100a00 */
[----:B--2---:R-:W3:Y:S02]  /*53ca0*/  LDL.LU.64 R62, [R1+0x63e0] ;  /* 0x0063e000013e7983 */ /* 0x004ee40000300a00 */
[----:B---3--:R-:W-:-:S15]  /*53cb0*/  HMMA.1688.F32.TF32 R56, R236, R62, R56 ;  /* 0x0000003eec38723c */ /* 0x008fde0000081038 */
[----:B------:R-:W-:-:S08]  /*53cc0*/  NOP ;  /* 0x0000000000007918 */ /* 0x000fd00000000000 */
[----:B------:R-:W-:Y:S04]  /*53cd0*/  STL.64 [R1+0x3060], R56 ;  /* 0x0030603801007387 */ /* 0x000fe80000100a00 */
[----:B------:R2:W-:Y:S04]  /*53ce0*/  STL.64 [R1+0x3068], R58 ;  /* 0x0030683a01007387 */ /* 0x0005e80000100a00 */
[----:B--2---:R-:W4:Y:S02]  /*53cf0*/  LDL.LU.64 R58, [R1+0x63d8] ;  /* 0x0063d800013a7983 */ /* 0x004f240000300a00 */
[----:B----4-:R-:W-:-:S15]  /*53d00*/  HMMA.1688.F32.TF32 R52, R236, R58, R52 ;  /* 0x0000003aec34723c */ /* 0x010fde0000081034 */
[----:B------:R-:W-:-:S08]  /*53d10*/  NOP ;  /* 0x0000000000007918 */ /* 0x000fd00000000000 */
[----:B------:R-:W-:Y:S04]  /*53d20*/  STL.64 [R1+0x3050], R52 ;  /* 0x0030503401007387 */ /* 0x000fe80000100a00 */
[----:B------:R2:W-:Y:S04]  /*53d30*/  STL.64 [R1+0x3058], R54 ;  /* 0x0030583601007387 */ /* 0x0005e80000100a00 */
[----:B--2---:R-:W2:Y:S02]  /*53d40*/  LDL.LU.64 R54, [R1+0x63d0] ;  /* 0x0063d00001367983 */ /* 0x004ea40000300a00 */
[----:B--2---:R-:W-:-:S15]  /*53d50*/  HMMA.1688.F32.TF32 R48, R236, R54, R48 ;  /* 0x00000036ec30723c */ /* 0x004fde0000081030 */
[----:B------:R-:W-:-:S08]  /*53d60*/  NOP ;  /* 0x0000000000007918 */ /* 0x000fd00000000000 */
[----:B------:R-:W-:Y:S04]  /*53d70*/  STL.64 [R1+0x3040], R48 ;  /* 0x0030403001007387 */ /* 0x000fe80000100a00 */
[----:B------:R2:W-:Y:S04]  /*53d80*/  STL.64 [R1+0x3048], R50 ;  /* 0x0030483201007387 */ /* 0x0005e80000100a00 */
[----:B--2---:R-:W2:Y:S01]  /*53d90*/  LDL.LU.64 R50, [R1+0x63c8] ;  /* 0x0063c80001327983 */ /* 0x004ea20000300a00 */
[C---:B------:R-:W-:Y:S06]  /*53da0*/  HMMA.1688.F32.TF32 R128, R236.reuse, R46, R128 ;  /* 0x0000002eec80723c */ /* 0x040fec0000081080 */
        /* <DEDUP_REMOVED lines=15> */
[----:B--2---:R-:W-:-:S15]  /*53ea0*/  HMMA.1688.F32.TF32 R160, R236, R50, R160 ;  /* 0x00000032eca0723c */ /* 0x004fde00000810a0 */
[----:B------:R-:W-:-:S08]  /*53eb0*/  NOP ;  /* 0x0000000000007918 */ /* 0x000fd00000000000 */
[----:B------:R-:W-:Y:S04]  /*53ec0*/  STL.64 [R1+0x3030], R160 ;  /* 0x003030a001007387 */ /* 0x000fe80000100a00 */
[----:B------:R2:W-:Y:S04]  /*53ed0*/  STL.64 [R1+0x3038], R162 ;  /* 0x003038a201007387 */ /* 0x0005e80000100a00 */
[----:B--2---:R-:W2:Y:S04]  /*53ee0*/  LDL.LU.64 R162, [R1+0x63c0] ;  /* 0x0063c00001a27983 */ /* 0x004ea80000300a00 */
[----:B------:R-:W3:Y:S04]  /*53ef0*/  LDL.LU.64 R160, [R1+0x63b8] ;  /* 0x0063b80001a07983 */ /* 0x000ee80000300a00 */
[----:B------:R-:W-:Y:S04]  /*53f00*/  STL.64 [R1+0x3020], R128 ;  /* 0x0030208001007387 */ /* 0x000fe80000100a00 */
[----:B------:R4:W-:Y:S02]  /*53f10*/  STL.64 [R1+0x3028], R130 ;  /* 0x0030288201007387 */ /* 0x0009e40000100a00 */
[C---:B----4-:R-:W-:Y:S06]  /*53f20*/  HMMA.1688.F32.TF32 R128, R236.reuse, R42, R132 ;  /* 0x0000002aec80723c */ /* 0x050fec0000081084 */
[C---:B------:R-:W-:Y:S06]  /*53f30*/  HMMA.1688.F32.TF32 R132, R236.reuse, R34, R124 ;  /* 0x00000022ec84723c */ /* 0x040fec000008107c */
[C---:B------:R-:W-:Y:S11]  /*53f40*/  HMMA.1688.F32.TF32 R124, R236.reuse, R26, R152 ;  /* 0x0000001aec7c723c */ /* 0x040ff60000081098 */
[----:B------:R-:W-:Y:S04]  /*53f50*/  STL.64 [R1+0x3010], R128 ;  /* 0x0030108001007387 */ /* 0x000fe80000100a00 */
[----:B------:R4:W-:Y:S02]  /*53f60*/  STL.64 [R1+0x3018], R130 ;  /* 0x0030188201007387 */ /* 0x0009e40000100a00 */
[C---:B----4-:R-:W-:Y:S02]  /*53f70*/  HMMA.1688.F32.TF32 R128, R236.reuse, R30, R156 ;  /* 0x0000001eec80723c */ /* 0x050fe4000008109c */
[----:B------:R-:W-:Y:S04]  /*53f80*/  STL.64 [R1+0x3000], R136 ;  /* 0x0030008801007387 */ /* 0x000fe80000100a00 */
[----:B------:R-:W-:Y:S04]  /*53f90*/  STL.64 [R1+0x3008], R138 ;  /* 0x0030088a01007387 */ /* 0x000fe80000100a00 */
[----:B------:R-:W-:Y:S04]  /*53fa0*/  STL.64 [R1+0x2ff0], R132 ;  /* 0x002ff08401007387 */ /* 0x000fe80000100a00 */
[----:B------:R4:W-:Y:S09]  /*53fb0*/  STL.64 [R1+0x2ff8], R134 ;  /* 0x002ff88601007387 */ /* 0x0009f20000100a00 */
[----:B------:R-:W-:Y:S01]  /*53fc0*/  STL.64 [R1+0x2fe0], R128 ;  /* 0x002fe08001007387 */ /* 0x000fe20000100a00 */
[C---:B----4-:R-:W-:Y:S03]  /*53fd0*/  HMMA.1688.F32.TF32 R132, R236.reuse, R22, R148 ;  /* 0x00000016ec84723c */ /* 0x050fe60000081094 */
[----:B------:R4:W-:Y:S04]  /*53fe0*/  STL.64 [R1+0x2fe8], R130 ;  /* 0x002fe88201007387 */ /* 0x0009e80000100a00 */
[----:B------:R-:W-:Y:S04]  /*53ff0*/  STL.64 [R1+0x2fd0], R124 ;  /* 0x002fd07c01007387 */ /* 0x000fe80000100a00 */
[----:B------:R1:W-:Y:S01]  /*54000*/  STL.64 [R1+0x2fd8], R126 ;  /* 0x002fd87e01007387 */ /* 0x0003e20000100a00 */
[C---:B----4-:R-:W-:Y:S06]  /*54010*/  HMMA.1688.F32.TF32 R128, R236.reuse, R18, R144 ;  /* 0x00000012ec80723c */ /* 0x050fec0000081090 */
[C---:B-1----:R-:W-:Y:S05]  /*54020*/  HMMA.1688.F32.TF32 R124, R236.reuse, R10, R140 ;  /* 0x0000000aec7c723c */ /* 0x042fea000008108c */
[----:B------:R-:W-:Y:S04]  /*54030*/  STL.64 [R1+0x2fc0], R132 ;  /* 0x002fc08401007387 */ /* 0x000fe80000100a00 */
[----:B------:R-:W-:Y:S08]  /*54040*/  STL.64 [R1+0x2fc8], R134 ;  /* 0x002fc88601007387 */ /* 0x000ff00000100a00 */
        /* <DEDUP_REMOVED lines=29> */
[----:B------:R4:W-:Y:S01]  /*54220*/  STL.64 [R1+0x2ed8], R74 ;  /* 0x002ed84a01007387 */ /* 0x0009e20000100a00 */
[C---:B-1----:R-:W-:Y:S03]  /*54230*/  HMMA.1688.F32.TF32 R76, R236.reuse, R178, R248 ;  /* 0x000000b2ec4c723c */ /* 0x042fe600000810f8 */
[----:B------:R-:W-:Y:S04]  /*54240*/  STL.64 [R1+0x2ec0], R68 ;  /* 0x002ec04401007387 */ /* 0x000fe80000100a00 */
[----:B------:R1:W-:Y:S01]  /*54250*/  STL.64 [R1+0x2ec8], R70 ;  /* 0x002ec84601007387 */ /* 0x0003e20000100a00 */
[C---:B----4-:R-:W-:Y:S06]  /*54260*/  HMMA.1688.F32.TF32 R72, R236.reuse, R174, R244 ;  /* 0x000000aeec48723c */ /* 0x050fec00000810f4 */
[C---:B-1----:R-:W-:Y:S09]  /*54270*/  HMMA.1688.F32.TF32 R68, R236.reuse, R170, R240 ;  /* 0x000000aaec44723c */ /* 0x042ff200000810f0 */
[----:B------:R-:W-:Y:S04]  /*54280*/  STL.64 [R1+0x2eb0], R76 ;  /* 0x002eb04c01007387 */ /* 0x000fe80000100a00 */
[----:B------:R-:W-:Y:S04]  /*54290*/  STL.64 [R1+0x2eb8], R78 ;  /* 0x002eb84e01007387 */ /* 0x000fe80000100a00 */
[----:B------:R-:W4:Y:S04]  /*542a0*/  LDL.LU R248, [R1+0x1550] ;  /* 0x0015500001f87983 */ /* 0x000f280000300800 */
[----:B------:R-:W-:Y:S04]  /*542b0*/  STL.64 [R1+0x2ea0], R72 ;  /* 0x002ea04801007387 */ /* 0x000fe80000100a00 */
[----:B------:R-:W-:Y:S04]  /*542c0*/  STL.64 [R1+0x2ea8], R74 ;  /* 0x002ea84a01007387 */ /* 0x000fe80000100a00 */
[----:B------:R1:W-:Y:S04]  /*542d0*/  STL.64 [R1+0x2e90], R68 ;  /* 0x002e904401007387 */ /* 0x0003e80000100a00 */
[----:B------:R2:W-:Y:S04]  /*542e0*/  STL.64 [R1+0x2e98], R70 ;  /* 0x002e984601007387 */ /* 0x0005e80000100a00 */
[----:B------:R-:W4:Y:S04]  /*542f0*/  LDL.LU R249, [R1+0x1554] ;  /* 0x0015540001f97983 */ /* 0x000f280000300800 */
[----:B------:R-:W4:Y:S04]  /*54300*/  LDL.LU R250, [R1+0x1558] ;  /* 0x0015580001fa7983 */ /* 0x000f280000300800 */
[----:B------:R-:W4:Y:S04]  /*54310*/  LDL.LU R251, [R1+0x155c] ;  /* 0x00155c0001fb7983 */ /* 0x000f280000300800 */
[----:B-1----:R-:W3:Y:S04]  /*54320*/  LDL.LU R68, [R1+0x1560] ;  /* 0x0015600001447983 */ /* 0x002ee80000300800 */
[----:B------:R-:W3:Y:S04]  /*54330*/  LDL.LU R69, [R1+0x1564] ;  /* 0x0015640001457983 */ /* 0x000ee80000300800 */
[----:B--2---:R-:W3:Y:S04]  /*54340*/  LDL.LU R70, [R1+0x1568] ;  /* 0x0015680001467983 */ /* 0x004ee80000300800 */
        /* <DEDUP_REMOVED lines=96> */
[----:B------:R-:W3:Y:S01]  /*54950*/  LDL.LU R247, [R1+0x154c] ;  /* 0x00154c0001f77983 */ /* 0x000ee20000300800 */
[----:B--2---:R-:W-:Y:S03]  /*54960*/  HMMA.1688.F32.TF32 R236, R236, R166, R240 ;  /* 0x000000a6ecec723c */ /* 0x004fe600000810f0 */
[----:B------:R-:W2:Y:S04]  /*54970*/  LDL.LU.64 R242, [R1+0x63b0] ;  /* 0x0063b00001f27983 */ /* 0x000ea80000300a00 */
[----:B------:R-:W2:-:S15]  /*54980*/  LDL.LU.64 R240, [R1+0x63a8] ;  /* 0x0063a80001f07983 */ /* 0x000e9e0000300a00 */
[----:B------:R-:W-:-:S01]  /*54990*/  NOP ;  /* 0x0000000000007918 */ /* 0x000fc20000000000 */
[----:B------:R1:W-:Y:S04]  /*549a0*/  STL.64 [R1+0x22b0], R236 ;  /* 0x0022b0ec01007387 */ /* 0x0003e80000100a00 */
[----:B------:R4:W-:Y:S04]  /*549b0*/  STL.64 [R1+0x22b8], R238 ;  /* 0x0022b8ee01007387 */ /* 0x0009e80000100a00 */
[----:B-1----:R-:W2:Y:S04]  /*549c0*/  LDL.LU R236, [R1+0x17b0] ;  /* 0x0017b00001ec7983 */ /* 0x002ea80000300800 */
[----:B------:R-:W2:Y:S04]  /*549d0*/  LDL.LU R237, [R1+0x17b4] ;  /* 0x0017b40001ed7983 */ /* 0x000ea80000300800 */
[----:B----4-:R-:W2:Y:S04]  /*549e0*/  LDL.LU R238, [R1+0x17b8] ;  /* 0x0017b80001ee7983 */ /* 0x010ea80000300800 */
[----:B------:R-:W2:Y:S01]  /*549f0*/  LDL.LU R239, [R1+0x17bc] ;  /* 0x0017bc0001ef7983 */ /* 0x000ea20000300800 */
[C---:B------:R-:W-:Y:S06]  /*54a00*/  HMMA.1688.F32.TF32 R136, R232.reuse, R54, R136 ;  /* 0x00000036e888723c */ /* 0x040fec0000081088 */
[C---:B---3--:R-:W-:Y:S06]  /*54a10*/  HMMA.1688.F32.TF32 R76, R232.reuse, R206, R76 ;  /* 0x000000cee84c723c */ /* 0x048fec000008104c */
[----:B--2---:R-:W-:-:S15]  /*54a20*/  HMMA.1688.F32.TF32 R236, R232, R66, R236 ;  /* 0x00000042e8ec723c */ /* 0x004fde00000810ec */
[----:B------:R-:W-:-:S08]  /*54a30*/  NOP ;  /* 0x0000000000007918 */ /* 0x000fd00000000000 */
[----:B------:R-:W-:Y:S04]  /*54a40*/  STL.64 [R1+0x22a0], R236 ;  /* 0x0022a0ec01007387 */ /* 0x000fe80000100a00 */
[----:B------:R1:W-:Y:S02]  /*54a50*/  STL.64 [R1+0x22a8], R238 ;  /* 0x0022a8ee01007387 */ /* 0x0003e40000100a00 */
[C---:B-1----:R-:W-:Y:S06]  /*54a60*/  HMMA.1688.F32.TF32 R236, R232.reuse, R62, R128 ;  /* 0x0000003ee8ec723c */ /* 0x042fec0000081080 */
[C---:B------:R-:W-:Y:S06]  /*54a70*/  HMMA.1688.F32.TF32 R128, R232.reuse, R58, R132 ;  /* 0x0000003ae880723c */ /* 0x040fec0000081084 */
[C---:B------:R-:W-:Y:S11]  /*54a80*/  HMMA.1688.F32.TF32 R132, R232.reuse, R50, R124 ;  /* 0x00000032e884723c */ /* 0x040ff6000008107c */
[----:B------:R-:W-:Y:S04]  /*54a90*/  STL.64 [R1+0x2290], R236 ;  /* 0x002290ec01007387 */ /* 0x000fe80000100a00 */
[----:B------:R-:W-:Y:S04]  /*54aa0*/  STL.64 [R1+0x2298], R238 ;  /* 0x002298ee01007387 */ /* 0x000fe80000100a00 */
[----:B------:R-:W-:Y:S01]  /*54ab0*/  STL.64 [R1+0x2280], R128 ;  /* 0x0022808001007387 */ /* 0x000fe20000100a00 */
[C---:B------:R-:W-:Y:S03]  /*54ac0*/  HMMA.1688.F32.TF32 R124, R232.reuse, R42, R152 ;  /* 0x0000002ae87c723c */ /* 0x040fe60000081098 */
[----:B------:R1:W-:Y:S04]  /*54ad0*/  STL.64 [R1+0x2288], R130 ;  /* 0x0022888201007387 */ /* 0x0003e80000100a00 */
[----:B------:R-:W-:Y:S04]  /*54ae0*/  LDS R236, [R2+UR7+0x4200] ;  /* 0x0042000702ec7984 */ /* 0x000fe80008000800 */
[----:B------:R-:W-:Y:S01]  /*54af0*/  LDS R238, [R2+UR7+0x6200] ;  /* 0x0062000702ee7984 */ /* 0x000fe20008000800 */
[C---:B-1----:R-:W-:Y:S03]  /*54b00*/  HMMA.1688.F32.TF32 R128, R232.reuse, R46, R156 ;  /* 0x0000002ee880723c */ /* 0x042fe6000008109c */
[----:B------:R-:W-:Y:S04]  /*54b10*/  STL.64 [R1+0x2270], R136 ;  /* 0x0022708801007387 */ /* 0x000fe80000100a00 */
[----:B------:R-:W-:Y:S04]  /*54b20*/  STL.64 [R1+0x2278], R138 ;  /* 0x0022788a01007387 */ /* 0x000fe80000100a00 */
[----:B------:R-:W-:Y:S04]  /*54b30*/  STL.64 [R1+0x2260], R132 ;  /* 0x0022608401007387 */ /* 0x000fe80000100a00 */
[----:B------:R1:W-:Y:S04]  /*54b40*/  STL.64 [R1+0x2268], R134 ;  /* 0x0022688601007387 */ /* 0x0003e80000100a00 */
[----:B------:R-:W-:Y:S04]  /*54b50*/  LDS R237, [R4+UR7+0x4200] ;  /* 0x0042000704ed7984 */ /* 0x000fe80008000800 */
[----:B------:R-:W2:Y:S01]  /*54b60*/  LDS R239, [R4+UR7+0x6200] ;  /* 0x0062000704ef7984 */ /* 0x000ea20008000800 */
[C---:B-1----:R-:W-:Y:S03]  /*54b70*/  HMMA.1688.F32.TF32 R132, R232.reuse, R38, R148 ;  /* 0x00000026e884723c */ /* 0x042fe60000081094 */
[----:B------:R-:W-:Y:S04]  /*54b80*/  STL.64 [R1+0x2250], R128 ;  /* 0x0022508001007387 */ /* 0x000fe80000100a00 */
[----:B------:R1:W-:Y:S04]  /*54b90*/  STL.64 [R1+0x2258], R130 ;  /* 0x0022588201007387 */ /* 0x0003e80000100a00 */
[----:B------:R-:W-:Y:S04]  /*54ba0*/  STL.64 [R1+0x2240], R124 ;  /* 0x0022407c01007387 */ /* 0x000fe80000100a00 */
[----:B------:R3:W-:Y:S01]  /*54bb0*/  STL.64 [R1+0x2248], R126 ;  /* 0x0022487e01007387 */ /* 0x0007e20000100a00 */
[C---:B-1----:R-:W-:Y:S06]  /*54bc0*/  HMMA.1688.F32.TF32 R128, R232.reuse, R34, R144 ;  /* 0x00000022e880723c */ /* 0x042fec0000081090 */
[----:B---3--:R-:W-:Y:S01]  /*54bd0*/  HMMA.1688.F32.TF32 R124, R232, R30, R140 ;  /* 0x0000001ee87c723c */ /* 0x008fe2000008108c */
[----:B------:R-:W-:Y:S04]  /*54be0*/  STL.64 [R1+0x2230], R132 ;  /* 0x0022308401007387 */ /* 0x000fe80000100a00 */
[----:B------:R-:W-:-:S12]  /*54bf0*/  STL.64 [R1+0x2238], R134 ;  /* 0x0022388601007387 */ /* 0x000fd80000100a00 */
[----:B------:R-:W-:Y:S04]  /*54c00*/  STL.64 [R1+0x2220], R128 ;  /* 0x0022208001007387 */ /* 0x000fe80000100a00 */
[----:B------:R-:W-:Y:S04]  /*54c10*/  STL.64 [R1+0x2228], R130 ;  /* 0x0022288201007387 */ /* 0x000fe80000100a00 */
        /* <DEDUP_REMOVED lines=31> */
[----:B------:R-:W-:Y:S01]  /*54e10*/  STL.64 [R1+0x2e08], R94 ;  /* 0x002e085e01007387 */ /* 0x000fe20000100a00 */
[C---:B------:R-:W-:Y:S03]  /*54e20*/  HMMA.1688.F32.TF32 R72, R232.reuse, R198, R68 ;  /* 0x000000c6e848723c */ /* 0x040fe60000081044 */
[----:B------:R-:W-:Y:S04]  /*54e30*/  STL.64 [R1+0x2df0], R88 ;  /* 0x002df05801007387 */ /* 0x000fe80000100a00 */
[----:B------:R-:W-:Y:S04]  /*54e40*/  STL.64 [R1+0x2df8], R90 ;  /* 0x002df85a01007387 */ /* 0x000fe80000100a00 */
[----:B------:R-:W-:Y:S04]  /*54e50*/  STL.64 [R1+0x2de0], R84 ;  /* 0x002de05401007387 */ /* 0x000fe80000100a00 */
[----:B------:R-:W-:Y:S04]  /*54e60*/  STL.64 [R1+0x2de8], R86 ;  /* 0x002de85601007387 */ /* 0x000fe80000100a00 */
[----:B------:R-:W-:Y:S01]  /*54e70*/  STL.64 [R1+0x2dd0], R76 ;  /* 0x002dd04c01007387 */ /* 0x000fe20000100a00 */
[C---:B------:R-:W-:Y:S03]  /*54e80*/  HMMA.1688.F32.TF32 R68, R232.reuse, R190, R244 ;  /* 0x000000bee844723c */ /* 0x040fe600000810f4 */
[----:B------:R1:W-:Y:S03]  /*54e90*/  STL.64 [R1+0x2dd8], R78 ;  /* 0x002dd84e01007387 */ /* 0x0003e60000100a00 */
[----:B-1----:R-:W-:Y:S01]  /*54ea0*/  HMMA.1688.F32.TF32 R76, R232, R194, R248 ;  /* 0x000000c2e84c723c */ /* 0x002fe200000810f8 */
[----:B------:R-:W-:Y:S04]  /*54eb0*/  STL.64 [R1+0x2dc0], R80 ;  /* 0x002dc05001007387 */ /* 0x000fe80000100a00 */
[----:B------:R-:W-:Y:S04]  /*54ec0*/  STL.64 [R1+0x2dc8], R82 ;  /* 0x002dc85201007387 */ /* 0x000fe80000100a00 */
[----:B------:R1:W-:Y:S04]  /*54ed0*/  STL.64 [R1+0x2db0], R72 ;  /* 0x002db04801007387 */ /* 0x0003e80000100a00 */
[----:B------:R3:W-:Y:S04]  /*54ee0*/  STL.64 [R1+0x2db8], R74 ;  /* 0x002db84a01007387 */ /* 0x0007e80000100a00 */
[----:B-1----:R-:W4:Y:S06]  /*54ef0*/  LDL.LU R72, [R1+0x13b0] ;  /* 0x0013b00001487983 */ /* 0x002f2c0000300800 */
[----:B------:R-:W-:Y:S01]  /*54f00*/  STL.64 [R1+0x2da0], R76 ;  /* 0x002da04c01007387 */ /* 0x000fe20000100a00 */
[----:B---3--:R-:W-:-:S03]  /*54f10*/  IMAD.MOV.U32 R74, RZ, RZ, R240 ;  /* 0x000000ffff4a7224 */ /* 0x008fc600078e00f0 */
[----:B------:R1:W-:Y:S01]  /*54f20*/  STL.64 [R1+0x2da8], R78 ;  /* 0x002da84e01007387 */ /* 0x0003e20000100a00 */
[----:B------:R-:W-:-:S03]  /*54f30*/  IMAD.MOV.U32 R75, RZ, RZ, R242 ;  /* 0x000000ffff4b7224 */ /* 0x000fc600078e00f2 */
[----:B------:R3:W-:Y:S04]  /*54f40*/  STL.64 [R1+0x2d90], R68 ;  /* 0x002d904401007387 */ /* 0x0007e80000100a00 */
[----:B------:R2:W-:Y:S04]  /*54f50*/  STL.64 [R1+0x2d98], R70 ;  /* 0x002d984601007387 */ /* 0x0005e80000100a00 */
[----:B------:R-:W4:Y:S04]  /*54f60*/  LDL.LU R73, [R1+0x13b4] ;  /* 0x0013b40001497983 */ /* 0x000f280000300800 */
[----:B------:R-:W3:Y:S04]  /*54f70*/  LDL.LU R240, [R1+0x63a4] ;  /* 0x0063a40001f07983 */ /* 0x000ee80000300800 */
[----:B------:R-:W2:Y:S01]  /*54f80*/  LDL.LU R242, [R1+0x63a0] ;  /* 0x0063a00001f27983 */ /* 0x000ea20000300800 */
[----:B-1----:R-:W-:-:S03]  /*54f90*/  IMAD.MOV.U32 R78, RZ, RZ, R241 ;  /* 0x000000ffff4e7224 */ /* 0x002fc600078e00f1 */
[----:B------:R-:W4:Y:S01]  /*54fa0*/  LDL.LU R76, [R1+0x13c0] ;  /* 0x0013c000014c7983 */ /* 0x000f220000300800 */
[----:B------:R-:W-:-:S03]  /*54fb0*/  IMAD.MOV.U32 R79, RZ, RZ, R243 ;  /* 0x000000ffff4f7224 */ /* 0x000fc600078e00f3 */
[----:B------:R-:W4:Y:S04]  /*54fc0*/  LDL.LU R77, [R1+0x13c4] ;  /* 0x0013c400014d7983 */ /* 0x000f280000300800 */
[----:B------:R-:W4:Y:S04]  /*54fd0*/  LDL.LU R241, [R1+0x639c] ;  /* 0x00639c0001f17983 */ /* 0x000f280000300800 */
[----:B------:R-:W4:Y:S01]  /*54fe0*/  LDL.LU R243, [R1+0x6398] ;  /* 0x0063980001f37983 */ /* 0x000f220000300800 */
[----:B---3--:R-:W-:-:S03]  /*54ff0*/  IMAD.MOV.U32 R80, RZ, RZ, R240 ;  /* 0x000000ffff507224 */ /* 0x008fc600078e00f0 */
[----:B------:R-:W3:Y:S01]  /*55000*/  LDL.LU R240, [R1+0x6394] ;  /* 0x0063940001f07983 */ /* 0x000ee20000300800 */
[----:B--2---:R-:W-:-:S03]  /*55010*/  IMAD.MOV.U32 R81, RZ, RZ, R242 ;  /* 0x000000ffff517224 */ /* 0x004fc600078e00f2 */
[----:B------:R-:W2:Y:S04]  /*55020*/  LDL.LU R242, [R1+0x6390] ;  /* 0x0063900001f27983 */ /* 0x000ea80000300800 */
[----:B------:R-:W2:Y:S04]  /*55030*/  LDL.LU R82, [R1+0x13d8] ;  /* 0x0013d80001527983 */ /* 0x000ea80000300800 */
[----:B------:R-:W2:Y:S01]  /*55040*/  LDL.LU R83, [R1+0x13dc] ;  /* 0x0013dc0001537983 */ /* 0x000ea20000300800 */
[----:B----4-:R-:W-:-:S03]  /*55050*/  IMAD.MOV.U32 R88, RZ, RZ, R241 ;  /* 0x000000ffff587224 */ /* 0x010fc600078e00f1 */
[----:B------:R-:W4:Y:S01]  /*55060*/  LDL.LU R241, [R1+0x638c] ;  /* 0x00638c0001f17983 */ /* 0x000f220000300800 */
[----:B------:R-:W-:-:S03]  /*55070*/  IMAD.MOV.U32 R89, RZ, RZ, R243 ;  /* 0x000000ffff597224 */ /* 0x000fc600078e00f3 */
[----:B------:R-:W4:Y:S01]  /*55080*/  LDL.LU R243, [R1+0x6388] ;  /* 0x0063880001f37983 */ /* 0x000f220000300800 */
[----:B---3--:R-:W-:-:S03]  /*55090*/  IMAD.MOV.U32 R90, RZ, RZ, R240 ;  /* 0x000000ffff5a7224 */ /* 0x008fc600078e00f0 */
[----:B------:R-:W3:Y:S01]  /*550a0*/  LDL.LU R240, [R1+0x6384] ;  /* 0x0063840001f07983 */ /* 0x000ee20000300800 */
[----:B--2---:R-:W-:-:S03]  /*550b0*/  IMAD.MOV.U32 R91, RZ, RZ, R242 ;  /* 0x000000ffff5b7224 */ /* 0x004fc600078e00f2 */
[----:B------:R-:W2:Y:S04]  /*550c0*/  LDL.LU R242, [R1+0x6380] ;  /* 0x0063800001f27983 */ /* 0x000ea80000300800 */
[----:B------:R-:W4:Y:S04]  /*550d0*/  LDL.LU R92, [R1+0x1400] ;  /* 0x00140000015c7983 */ /* 0x000f280000300800 */
[----:B------:R-:W4:Y:S04]  /*550e0*/  LDL.LU R93, [R1+0x1404] ;  /* 0x00140400015d7983 */ /* 0x000f280000300800 */
[----:B------:R-:W4:Y:S04]  /*550f0*/  LDL.LU R94, [R1+0x1408] ;  /* 0x00140800015e7983 */ /* 0x000f280000300800 */
[----:B------:R-:W4:Y:S01]  /*55100*/  LDL.LU R95, [R1+0x140c] ;  /* 0x00140c00015f7983 */ /* 0x000f220000300800 */
[----:B---3--:R-:W-:-:S03]  /*55110*/  IMAD.MOV.U32 R96, RZ, RZ, R240 ;  /* 0x000000ffff607224 */ /* 0x008fc600078e00f0 */
[----:B------:R-:W3:Y:S01]  /*55120*/  LDL.LU R240, [R1+0x637c] ;  /* 0x00637c0001f07983 */ /* 0x000ee20000300800 */
[----:B--2---:R-:W-:-:S03]  /*55130*/  IMAD.MOV.U32 R97, RZ, RZ, R242 ;  /* 0x000000ffff617224 */ /* 0x004fc600078e00f2 */
[----:B------:R-:W2:Y:S01]  /*55140*/  LDL.LU R242, [R1+0x6378] ;  /* 0x0063780001f27983 */ /* 0x000ea20000300800 */
[----:B----4-:R-:W-:Y:S02]  /*55150*/  IMAD.MOV.U32 R98, RZ, RZ, R243 ;  /* 0x000000ffff627224 */ /* 0x010fe400078e00f3 */
[----:B------:R-:W-:Y:S01]  /*55160*/  IMAD.MOV.U32 R99, RZ, RZ, R241 ;  /* 0x000000ffff637224 */ /* 0x000fe200078e00f1 */
        /* <DEDUP_REMOVED lines=8> */
[----:B----4-:R-:W-:-:S03]  /*551f0*/  IMAD.MOV.U32 R111, RZ, RZ, R243 ;  /* 0x000000ffff6f7224 */ /* 0x010fc600078e00f3 */
        /* <DEDUP_REMOVED lines=19> */
[----:B------:R-:W2:Y:S04]  /*55330*/  LDL.LU R140, [R1+0x1480] ;  /* 0x00148000018c7983 */ /* 0x000ea80000300800 */
[----:B------:R-:W2:Y:S04]  /*55340*/  LDL.LU R141, [R1+0x1484] ;  /* 0x00148400018d7983 */ /* 0x000ea80000300800 */
[----:B------:R-:W2:Y:S01]  /*55350*/  LDL.LU R142, [R1+0x1488] ;  /* 0x00148800018e7983 */ /* 0x000ea20000300800 */
[----:B----4-:R-:W-:-:S03]  /*55360*/  IMAD.MOV.U32 R147, RZ, RZ, R241 ;  /* 0x000000ffff937224 */ /* 0x010fc600078e00f1 */
[----:B------:R-:W4:Y:S01]  /*55370*/  LDL.LU R143, [R1+0x148c] ;  /* 0x00148c00018f7983 */ /* 0x000f220000300800 */
[----:B------:R-:W-:Y:S02]  /*55380*/  IMAD.MOV.U32 R146, RZ, RZ, R243 ;  /* 0x000000ffff927224 */ /* 0x000fe400078e00f3 */
[----:B---3--:R-:W-:Y:S02]  /*55390*/  IMAD.MOV.U32 R144, RZ, RZ, R240 ;  /* 0x000000ffff907224 */ /* 0x008fe400078e00f0 */
[----:B------:R-:W3:Y:S01]  /*553a0*/  LDL.LU R240, [R1+0x6344] ;  /* 0x0063440001f07983 */ /* 0x000ee20000300800 */
[----:B--2---:R-:W-:-:S03]  /*553b0*/  IMAD.MOV.U32 R145, RZ, RZ, R242 ;  /* 0x000000ffff917224 */ /* 0x004fc600078e00f2 */
        /* <DEDUP_REMOVED lines=23> */
[----:B---3--:R-:W-:-:S03]  /*55530*/  IMAD.MOV.U32 R159, RZ, RZ, R240 ;  /* 0x000000ffff9f7224 */ /* 0x008fc600078e00f0 */
[----:B------:R-:W3:Y:S01]  /*55540*/  LDL.LU R240, [R1+0x1510] ;  /* 0x0015100001f07983 */ /* 0x000ee20000300800 */
[----:B--2---:R-:W-:Y:S02]  /*55550*/  IMAD.MOV.U32 R157, RZ, RZ, R242 ;  /* 0x000000ffff9d7224 */ /* 0x004fe400078e00f2 */
[----:B----4-:R-:W-:Y:S02]  /*55560*/  IMAD.MOV.U32 R156, RZ, RZ, R243 ;  /* 0x000000ffff9c7224 */ /* 0x010fe400078e00f3 */
[----:B------:R-:W-:Y:S02]  /*55570*/  IMAD.MOV.U32 R158, RZ, RZ, R241 ;  /* 0x000000ffff9e7224 */ /* 0x000fe400078e00f1 */
        /* <DEDUP_REMOVED lines=16> */
[C---:B------:R-:W-:Y:S03]  /*55680*/  HMMA.1688.F32.TF32 R244, R232.reuse, R182, R244 ;  /* 0x000000b6e8f4723c */ /* 0x040fe600000810f4 */
        /* <DEDUP_REMOVED lines=16> */
[----:B------:R-:W-:Y:S04]  /*55790*/  STL.64 [R1+0x2d80], R248 ;  /* 0x002d80f801007387 */ /* 0x000fe80000100a00 */
[----:B------:R1:W-:Y:S04]  /*557a0*/  STL.64 [R1+0x2d88], R250 ;  /* 0x002d88fa01007387 */ /* 0x0003e80000100a00 */
[----:B-1----:R-:W4:Y:S04]  /*557b0*/  LDL.LU.64 R250, [R1+0x6330] ;  /* 0x0063300001fa7983 */ /* 0x002f280000300a00 */
[----:B------:R-:W4:Y:S04]  /*557c0*/  LDL.LU.64 R248, [R1+0x6328] ;  /* 0x0063280001f87983 */ /* 0x000f280000300a00 */
[----:B------:R-:W-:Y:S04]  /*557d0*/  STL.64 [R1+0x2d70], R244 ;  /* 0x002d70f401007387 */ /* 0x000fe80000100a00 */
[----:B------:R1:W-:Y:S04]  /*557e0*/  STL.64 [R1+0x2d78], R246 ;  /* 0x002d78f601007387 */ /* 0x0003e80000100a00 */
[----:B-1----:R-:W4:Y:S04]  /*557f0*/  LDL.LU.64 R246, [R1+0x6320] ;  /* 0x0063200001f67983 */ /* 0x002f280000300a00 */
[----:B------:R-:W4:Y:S01]  /*55800*/  LDL.LU.64 R244, [R1+0x6318] ;  /* 0x0063180001f47983 */ /* 0x000f220000300a00 */
[----:B---3--:R-:W-:-:S15]  /*55810*/  HMMA.1688.F32.TF32 R240, R232, R178, R240 ;  /* 0x000000b2e8f0723c */ /* 0x008fde00000810f0 */
[----:B------:R-:W-:-:S08]  /*55820*/  NOP ;  /* 0x0000000000007918 */ /* 0x000fd00000000000 */
[----:B------:R-:W-:Y:S04]  /*55830*/  STL.64 [R1+0x2d60], R240 ;  /* 0x002d60f001007387 */ /* 0x000fe80000100a00 */
[----:B------:R1:W-:Y:S04]  /*55840*/  STL.64 [R1+0x2d68], R242 ;  /* 0x002d68f201007387 */ /* 0x0003e80000100a00 */
[----:B-1----:R-:W3:Y:S04]  /*55850*/  LDL.LU.64 R242, [R1+0x6310] ;  /* 0x0063100001f27983 */ /* 0x002ee80000300a00 */
[----:B------:R-:W3:Y:S01]  /*55860*/  LDL.LU.64 R240, [R1+0x6308] ;  /* 0x0063080001f07983 */ /* 0x000ee20000300a00 */
[C---:B------:R-:W-:Y:S06]  /*55870*/  HMMA.1688.F32.TF32 R128, R232.reuse, R174, R128 ;  /* 0x000000aee880723c */ /* 0x040fec0000081080 */
[----:B------:R-:W-:-:S15]  /*55880*/  HMMA.1688.F32.TF32 R132, R232, R170, R132 ;  /* 0x000000aae884723c */ /* 0x000fde0000081084 */
[----:B------:R-:W-:-:S02]  /*55890*/  NOP ;  /* 0x0000000000007918 */ /* 0x000fc40000000000 */
[----:B------:R-:W-:Y:S04]  /*558a0*/  STL.64 [R1+0x2d50], R128 ;  /* 0x002d508001007387 */ /* 0x000fe80000100a00 */
[----:B------:R-:W-:Y:S04]  /*558b0*/  STL.64 [R1+0x2d58], R130 ;  /* 0x002d588201007387 */ /* 0x000fe80000100a00 */
[----:B------:R-:W-:Y:S04]  /*558c0*/  STL.64 [R1+0x2d40], R132 ;  /* 0x002d408401007387 */ /* 0x000fe80000100a00 */
[----:B------:R1:W-:Y:S01]  /*558d0*/  STL.64 [R1+0x2d48], R134 ;  /* 0x002d488601007387 */ /* 0x0003e20000100a00 */
[C---:B--2---:R-:W-:Y:S06]  /*558e0*/  HMMA.1688.F32.TF32 R124, R236.reuse, R62, R124 ;  /* 0x0000003eec7c723c */ /* 0x044fec000008107c */
[C---:B-1----:R-:W-:Y:S06]  /*558f0*/  HMMA.1688.F32.TF32 R132, R236.reuse, R58, R156 ;  /* 0x0000003aec84723c */ /* 0x042fec000008109c */
[----:B----4-:R-:W-:Y:S06]  /*55900*/  HMMA.1688.F32.TF32 R68, R236, R210, R68 ;  /* 0x000000d2ec44723c */ /* 0x010fec0000081044 */
[----:B---3--:R-:W-:Y:S01]  /*55910*/  HMMA.1688.F32.TF32 R128, R232, R166, R240 ;  /* 0x000000a6e880723c */ /* 0x008fe200000810f0 */
[----:B------:R-:W-:Y:S04]  /*55920*/  LDS R232, [R2+UR7+0x4280] ;  /* 0x0042800702e87984 */ /* 0x000fe80008000800 */
[----:B------:R-:W-:Y:S04]  /*55930*/  LDS R234, [R2+UR7+0x6280] ;  /* 0x0062800702ea7984 */ /* 0x000fe80008000800 */
[----:B------:R-:W-:Y:S04]  /*55940*/  LDS R233, [R4+UR7+0x4280] ;  /* 0x0042800704e97984 */ /* 0x000fe80008000800 */
[----:B------:R-:W1:Y:S10]  /*55950*/  LDS R235, [R4+UR7+0x6280] ;  /* 0x0062800704eb7984 */ /* 0x000e740008000800 */
[----:B------:R-:W-:Y:S04]  /*55960*/  STL.64 [R1+0x2200], R128 ;  /* 0x0022008001007387 */ /* 0x000fe80000100a00 */
[----:B------:R2:W-:Y:S02]  /*55970*/  STL.64 [R1+0x2208], R130 ;  /* 0x0022088201007387 */ /* 0x0005e40000100a00 */
[----:B--2---:R-:W-:-:S15]  /*55980*/  HMMA.1688.F32.TF32 R128, R236, R66, R136 ;  /* 0x00000042ec80723c */ /* 0x004fde0000081088 */
[----:B------:R-:W-:-:S08]  /*55990*/  NOP ;  /* 0x0000000000007918 */ /* 0x000fd00000000000 */
        /* <DEDUP_REMOVED lines=50> */
[----:B------:R3:W-:Y:S04]  /*55cc0*/  STL.64 [R1+0x2c38], R90 ;  /* 0x002c385a01007387 */ /* 0x0007e80000100a00 */
[----:B------:R4:W-:Y:S04]  /*55cd0*/  STL.64 [R1+0x2c20], R84 ;  /* 0x002c205401007387 */ /* 0x0009e80000100a00 */
[----:B------:R1:W-:Y:S04]  /*55ce0*/  STL.64 [R1+0x2c28], R86 ;  /* 0x002c285601007387 */ /* 0x0003e80000100a00 */
[----:B------:R-:W-:Y:S04]  /*55cf0*/  STL.64 [R1+0x2c10], R80 ;  /* 0x002c105001007387 */ /* 0x000fe80000100a00 */
[----:B------:R-:W-:Y:S04]  /*55d00*/  STL.64 [R1+0x2c18], R82 ;  /* 0x002c185201007387 */ /* 0x000fe80000100a00 */
[----:B------:R-:W4:Y:S04]  /*55d10*/  LDL.LU R72, [R1+0x1340] ;  /* 0x0013400001487983 */ /* 0x000f280000300800 */
[----:B------:R1:W-:Y:S04]  /*55d20*/  STL.64 [R1+0x2c00], R76 ;  /* 0x002c004c01007387 */ /* 0x0003e80000100a00 */
[----:B------:R1:W-:Y:S04]  /*55d30*/  STL.64 [R1+0x2c08], R78 ;  /* 0x002c084e01007387 */ /* 0x0003e80000100a00 */
[----:B------:R1:W-:Y:S04]  /*55d40*/  STL.64 [R1+0x2bf0], R68 ;  /* 0x002bf04401007387 */ /* 0x0003e80000100a00 */
[----:B------:R1:W-:Y:S04]  /*55d50*/  STL.64 [R1+0x2bf8], R70 ;  /* 0x002bf84601007387 */ /* 0x0003e80000100a00 */
[----:B------:R-:W4:Y:S04]  /*55d60*/  LDL.LU R73, [R1+0x1344] ;  /* 0x0013440001497983 */ /* 0x000f280000300800 */
[----:B------:R-:W4:Y:S04]  /*55d70*/  LDL.LU R74, [R1+0x1348] ;  /* 0x00134800014a7983 */ /* 0x000f280000300800 */
[----:B------:R-:W4:Y:S04]  /*55d80*/  LDL.LU R75, [R1+0x134c] ;  /* 0x00134c00014b7983 */ /* 0x000f280000300800 */
[----:B--2---:R-:W2:Y:S04]  /*55d90*/  LDL.LU R88, [R1+0x10] ;  /* 0x0000100001587983 */ /* 0x004ea80000300800 */
[----:B------:R-:W2:Y:S04]  /*55da0*/  LDL.LU R89, [R1+0x14] ;  /* 0x0000140001597983 */ /* 0x000ea80000300800 */
[----:B---3--:R-:W2:Y:S04]  /*55db0*/  LDL.LU R90, [R1+0x18] ;  /* 0x00001800015a7983 */ /* 0x008ea80000300800 */
[----:B------:R-:W2:Y:S04]  /*55dc0*/  LDL.LU R91, [R1+0x1c] ;  /* 0x00001c00015b7983 */ /* 0x000ea80000300800 */
        /* <DEDUP_REMOVED lines=68> */
[----:B----4-:R-:W4:Y:S04]  /*56210*/  LDL.LU R84, [R1] ;  /* 0x0000000001547983 */ /* 0x010f280000300800 */
[----:B------:R-:W4:Y:S04]  /*56220*/  LDL.LU R85, [R1+0x4] ;  /* 0x0000040001557983 */ /* 0x000f280000300800 */
[----:B-1----:R-:W4:Y:S04]  /*56230*/  LDL.LU R86, [R1+0x8] ;  /* 0x0000080001567983 */ /* 0x002f280000300800 */
        /* <DEDUP_REMOVED lines=21> */
[C---:B---3--:R-:W-:Y:S06]  /*56390*/  HMMA.1688.F32.TF32 R128, R236.reuse, R206, R128 ;  /* 0x000000ceec80723c */ /* 0x048fec0000081080 */
[C---:B--2---:R-:W-:Y:S06]  /*563a0*/  HMMA.1688.F32.TF32 R240, R236.reuse, R202, R132 ;  /* 0x000000caecf0723c */ /* 0x044fec0000081084 */
[C---:B------:R-:W-:Y:S11]  /*563b0*/  HMMA.1688.F32.TF32 R132, R236.reuse, R198, R136 ;  /* 0x000000c6ec84723c */ /* 0x040ff60000081088 */
[----:B------:R-:W-:Y:S04]  /*563c0*/  STL.64 [R1+0x2be0], R128 ;  /* 0x002be08001007387 */ /* 0x000fe80000100a00 */
[----:B------:R1:W-:Y:S02]  /*563d0*/  STL.64 [R1+0x2be8], R130 ;  /* 0x002be88201007387 */ /* 0x0003e40000100a00 */
[C---:B-1----:R-:W-:Y:S06]  /*563e0*/  HMMA.1688.F32.TF32 R128, R236.reuse, R194, R124 ;  /* 0x000000c2ec80723c */ /* 0x042fec000008107c */
[C---:B------:R-:W-:Y:S01]  /*563f0*/  HMMA.1688.F32.TF32 R124, R236.reuse, R190, R156 ;  /* 0x000000beec7c723c */ /* 0x040fe2000008109c */
        /* <DEDUP_REMOVED lines=9> */
[C---:B--2---:R-:W-:Y:S06]  /*56490*/  HMMA.1688.F32.TF32 R128, R236.reuse, R182, R148 ;  /* 0x000000b6ec80723c */ /* 0x044fec0000081094 */
[C---:B-1----:R-:W-:Y:S09]  /*564a0*/  HMMA.1688.F32.TF32 R124, R236.reuse, R178, R144 ;  /* 0x000000b2ec7c723c */ /* 0x042ff20000081090 */
[----:B------:R-:W-:Y:S04]  /*564b0*/  STL.64 [R1+0x2b90], R132 ;  /* 0x002b908401007387 */ /* 0x000fe80000100a00 */
[----:B------:R1:W-:Y:S04]  /*564c0*/  STL.64 [R1+0x2b98], R134 ;  /* 0x002b988601007387 */ /* 0x0003e80000100a00 */
[----:B------:R-:W-:Y:S04]  /*564d0*/  STL.64 [R1+0x2b80], R128 ;  /* 0x002b808001007387 */ /* 0x000fe80000100a00 */
[----:B------:R2:W-:Y:S01]  /*564e0*/  STL.64 [R1+0x2b88], R130 ;  /* 0x002b888201007387 */ /* 0x0005e20000100a00 */
[C---:B-1----:R-:W-:Y:S03]  /*564f0*/  HMMA.1688.F32.TF32 R132, R236.reuse, R174, R140 ;  /* 0x000000aeec84723c */ /* 0x042fe6000008108c */
[----:B------:R-:W-:Y:S04]  /*56500*/  STL.64 [R1+0x2b70], R124 ;  /* 0x002b707c01007387 */ /* 0x000fe80000100a00 */
[----:B------:R1:W-:Y:S01]  /*56510*/  STL.64 [R1+0x2b78], R126 ;  /* 0x002b787e01007387 */ /* 0x0003e20000100a00 */
[----:B--2---:R-:W-:Y:S06]  /*56520*/  HMMA.1688.F32.TF32 R128, R236, R170, R120 ;  /* 0x000000aaec80723c */ /* 0x004fec0000081078 */
[----:B------:R-:W-:Y:S06]  /*56530*/  HMMA.1688.F32.TF32 R120, R232, R66, R112 ;  /* 0x00000042e878723c */ /* 0x000fec0000081070 */
[----:B-1----:R-:W-:Y:S01]  /*56540*/  HMMA.1688.F32.TF32 R124, R236, R166, R116 ;  /* 0x000000a6ec7c723c */ /* 0x002fe20000081074 */
[----:B------:R-:W-:Y:S04]  /*56550*/  LDS R236, [R2+UR7+0x4300] ;  /* 0x0043000702ec7984 */ /* 0x000fe80008000800 */
[----:B------:R-:W-:Y:S01]  /*56560*/  STL.64 [R1+0x2b60], R132 ;  /* 0x002b608401007387 */ /* 0x000fe20000100a00 */
[C---:B------:R-:W-:Y:S03]  /*56570*/  HMMA.1688.F32.TF32 R116, R232.reuse, R62, R108 ;  /* 0x0000003ee874723c */ /* 0x040fe6000008106c */
[----:B------:R-:W-:Y:S03]  /*56580*/  LDS R238, [R2+UR7+0x6300] ;  /* 0x0063000702ee7984 */ /* 0x000fe60008000800 */
[C---:B------:R-:W-:Y:S01]  /*56590*/  HMMA.1688.F32.TF32 R112, R232.reuse, R58, R104 ;  /* 0x0000003ae870723c */ /* 0x040fe20000081068 */
[----:B------:R-:W-:Y:S04]  /*565a0*/  LDS R237, [R4+UR7+0x4300] ;  /* 0x0043000704ed7984 */ /* 0x000fe80008000800 */
[----:B------:R-:W1:Y:S01]  /*565b0*/  LDS R239, [R4+UR7+0x6300] ;  /* 0x0063000704ef7984 */ /* 0x000e620008000800 */
[C---:B------:R-:W-:Y:S06]  /*565c0*/  HMMA.1688.F32.TF32 R108, R232.reuse, R54, R100 ;  /* 0x00000036e86c723c */ /* 0x040fec0000081064 */
[C---:B------:R-:W-:Y:S06]  /*565d0*/  HMMA.1688.F32.TF32 R104, R232.reuse, R50, R96 ;  /* 0x00000032e868723c */ /* 0x040fec0000081060 */
[C---:B------:R-:W-:Y:S06]  /*565e0*/  HMMA.1688.F32.TF32 R100, R232.reuse, R46, R92 ;  /* 0x0000002ee864723c */ /* 0x040fec000008105c */
[C---:B------:R-:W-:Y:S01]  /*565f0*/  HMMA.1688.F32.TF32 R96, R232.reuse, R42, R88 ;  /* 0x0000002ae860723c */ /* 0x040fe20000081058 */
[----:B------:R-:W-:Y:S05]  /*56600*/  STL.64 [R1+0x2b68], R134 ;  /* 0x002b688601007387 */ /* 0x000fea0000100a00 */
[C---:B----4-:R-:W-:Y:S01]  /*56610*/  HMMA.1688.F32.TF32 R92, R232.reuse, R38, R84 ;  /* 0x00000026e85c723c */ /* 0x050fe20000081054 */
[----:B------:R-:W-:Y:S05]  /*56620*/  STL.64 [R1+0x2b50], R128 ;  /* 0x002b508001007387 */ /* 0x000fea0000100a00 */
[C---:B------:R-:W-:Y:S01]  /*56630*/  HMMA.1688.F32.TF32 R88, R232.reuse, R34, R248 ;  /* 0x00000022e858723c */ /* 0x040fe200000810f8 */
[----:B------:R-:W-:Y:S05]  /*56640*/  STL.64 [R1+0x2b58], R130 ;  /* 0x002b588201007387 */ /* 0x000fea0000100a00 */
[C---:B------:R-:W-:Y:S01]  /*56650*/  HMMA.1688.F32.TF32 R84, R232.reuse, R30, R244 ;  /* 0x0000001ee854723c */ /* 0x040fe200000810f4 */
        /* <DEDUP_REMOVED lines=27> */
[C---:B--2---:R-:W-:Y:S06]  /*56810*/  HMMA.1688.F32.TF32 R24, R232.reuse, R10, R68 ;  /* 0x0000000ae818723c */ /* 0x044fec0000081044 */
[C---:B---3--:R-:W-:Y:S06]  /*56820*/  HMMA.1688.F32.TF32 R80, R232.reuse, R22, R76 ;  /* 0x00000016e850723c */ /* 0x048fec000008104c */
[----:B------:R-:W-:-:S15]  /*56830*/  HMMA.1688.F32.TF32 R76, R232, R18, R72 ;  /* 0x00000012e84c723c */ /* 0x000fde0000081048 */
[----:B------:R-:W-:-:S02]  /*56840*/  NOP ;  /* 0x0000000000007918 */ /* 0x000fc40000000000 */
[----:B------:R-:W-:Y:S04]  /*56850*/  STL.64 [R1+0x2b30], R80 ;  /* 0x002b305001007387 */ /* 0x000fe80000100a00 */
[----:B------:R-:W-:Y:S04]  /*56860*/  STL.64 [R1+0x2b38], R82 ;  /* 0x002b385201007387 */ /* 0x000fe80000100a00 */
[----:B------:R-:W2:Y:S04]  /*56870*/  LDL.LU R72, [R1+0x11f0] ;  /* 0x0011f00001487983 */ /* 0x000ea80000300800 */
[----:B------:R3:W-:Y:S04]  /*56880*/  STL.64 [R1+0x2b20], R76 ;  /* 0x002b204c01007387 */ /* 0x0007e80000100a00 */
[----:B------:R4:W-:Y:S04]  /*56890*/  STL.64 [R1+0x2b28], R78 ;  /* 0x002b284e01007387 */ /* 0x0009e80000100a00 */
[----:B------:R-:W-:Y:S04]  /*568a0*/  STL.64 [R1+0x2b10], R24 ;  /* 0x002b101801007387 */ /* 0x000fe80000100a00 */
[----:B------:R1:W-:Y:S04]  /*568b0*/  STL.64 [R1+0x2b18], R26 ;  /* 0x002b181a01007387 */ /* 0x0003e80000100a00 */
[----:B------:R-:W2:Y:S04]  /*568c0*/  LDL.LU R73, [R1+0x11f4] ;  /* 0x0011f40001497983 */ /* 0x000ea80000300800 */
[----:B------:R-:W2:Y:S04]  /*568d0*/  LDL.LU R74, [R1+0x11f8] ;  /* 0x0011f800014a7983 */ /* 0x000ea80000300800 */
[----:B------:R-:W2:Y:S04]  /*568e0*/  LDL.LU R75, [R1+0x11fc] ;  /* 0x0011fc00014b7983 */ /* 0x000ea80000300800 */
[----:B---3--:R-:W3:Y:S04]  /*568f0*/  LDL.LU R76, [R1+0x1200] ;  /* 0x00120000014c7983 */ /* 0x008ee80000300800 */
[----:B------:R-:W3:Y:S04]  /*56900*/  LDL.LU R77, [R1+0x1204] ;  /* 0x00120400014d7983 */ /* 0x000ee80000300800 */
[----:B----4-:R-:W3:Y:S04]  /*56910*/  LDL.LU R78, [R1+0x1208] ;  /* 0x00120800014e7983 */ /* 0x010ee80000300800 */
        /* <DEDUP_REMOVED lines=88> */
[----:B------:R-:W2:Y:S01]  /*56ea0*/  LDL.LU R103, [R1+0x126c] ;  /* 0x00126c0001677983 */ /* 0x000ea20000300800 */
[----:B------:R-:W-:-:S03]  /*56eb0*/  IMAD.MOV.U32 R68, RZ, RZ, R160 ;  /* 0x000000ffff447224 */ /* 0x000fc600078e00a0 */
[----:B------:R-:W2:Y:S01]  /*56ec0*/  LDL.LU R84, [R1+0x1220] ;  /* 0x0012200001547983 */ /* 0x000ea20000300800 */
[----:B------:R-:W-:-:S03]  /*56ed0*/  IMAD.MOV.U32 R69, RZ, RZ, R161 ;  /* 0x000000ffff457224 */ /* 0x000fc600078e00a1 */
[----:B------:R-:W2:Y:S01]  /*56ee0*/  LDL.LU R85, [R1+0x1224] ;  /* 0x0012240001557983 */ /* 0x000ea20000300800 */
[----:B------:R-:W-:-:S03]  /*56ef0*/  IMAD.MOV.U32 R70, RZ, RZ, R162 ;  /* 0x000000ffff467224 */ /* 0x000fc600078e00a2 */
[----:B------:R-:W2:Y:S01]  /*56f00*/  LDL.LU R86, [R1+0x1228] ;  /* 0x0012280001567983 */ /* 0x000ea20000300800 */
[----:B------:R-:W-:-:S03]  /*56f10*/  IMAD.MOV.U32 R71, RZ, RZ, R163 ;  /* 0x000000ffff477224 */ /* 0x000fc600078e00a3 */
[----:B------:R-:W2:Y:S04]  /*56f20*/  LDL.LU R87, [R1+0x122c] ;  /* 0x00122c0001577983 */ /* 0x000ea80000300800 */
[----:B------:R-:W2:Y:S04]  /*56f30*/  LDL.LU R160, [R1+0x62e4] ;  /* 0x0062e40001a07983 */ /* 0x000ea80000300800 */
[----:B------:R-:W2:Y:S04]  /*56f40*/  LDL.LU R161, [R1+0x62e0] ;  /* 0x0062e00001a17983 */ /* 0x000ea80000300800 */
[----:B------:R-:W2:Y:S04]  /*56f50*/  LDL.LU R162, [R1+0x62dc] ;  /* 0x0062dc0001a27983 */ /* 0x000ea80000300800 */
[----:B------:R-:W2:Y:S01]  /*56f60*/  LDL.LU R163, [R1+0x62d8] ;  /* 0x0062d80001a37983 */ /* 0x000ea20000300800 */
[C---:B---3--:R-:W-:Y:S06]  /*56f70*/  HMMA.1688.F32.TF32 R116, R232.reuse, R182, R116 ;  /* 0x000000b6e874723c */ /* 0x048fec0000081074 */
[C---:B----4-:R-:W-:Y:S06]  /*56f80*/  HMMA.1688.F32.TF32 R120, R232.reuse, R186, R120 ;  /* 0x000000bae878723c */ /* 0x050fec0000081078 */
[C---:B--2---:R-:W-:Y:S06]  /*56f90*/  HMMA.1688.F32.TF32 R132, R232.reuse, R218, R132 ;  /* 0x000000dae884723c */ /* 0x044fec0000081084 */
[C---:B-1----:R-:W-:Y:S06]  /*56fa0*/  HMMA.1688.F32.TF32 R24, R232.reuse, R14, R244 ;  /* 0x0000000ee818723c */ /* 0x042fec00000810f4 */
[----:B------:R-:W-:-:S15]  /*56fb0*/  HMMA.1688.F32.TF32 R244, R232, R230, R248 ;  /* 0x000000e6e8f4723c */ /* 0x000fde00000810f8 */
[----:B------:R-:W-:-:S02]  /*56fc0*/  NOP ;  /* 0x0000000000007918 */ /* 0x000fc40000000000 */
[----:B------:R-:W-:Y:S04]  /*56fd0*/  STL.64 [R1+0x2b00], R24 ;  /* 0x002b001801007387 */ /* 0x000fe80000100a00 */
[----:B------:R1:W-:Y:S02]  /*56fe0*/  STL.64 [R1+0x2b08], R26 ;  /* 0x002b081a01007387 */ /* 0x0003e40000100a00 */
[C---:B-1----:R-:W-:Y:S02]  /*56ff0*/  HMMA.1688.F32.TF32 R24, R232.reuse, R226, R240 ;  /* 0x000000e2e818723c */ /* 0x042fe400000810f0 */
[----:B------:R-:W-:Y:S04]  /*57000*/  STL.64 [R1+0x2af0], R244 ;  /* 0x002af0f401007387 */ /* 0x000fe80000100a00 */
[----:B------:R-:W-:Y:S01]  /*57010*/  STL.64 [R1+0x2af8], R246 ;  /* 0x002af8f601007387 */ /* 0x000fe20000100a00 */
[----:B------:R-:W-:-:S15]  /*57020*/  HMMA.1688.F32.TF32 R128, R232, R222, R128 ;  /* 0x000000dee880723c */ /* 0x000fde0000081080 */
[----:B------:R-:W-:-:S01]  /*57030*/  NOP ;  /* 0x0000000000007918 */ /* 0x000fc20000000000 */
[----:B------:R-:W-:Y:S04]  /*57040*/  STL.64 [R1+0x2ae0], R24 ;  /* 0x002ae01801007387 */ /* 0x000fe80000100a00 */
[----:B------:R1:W-:Y:S02]  /*57050*/  STL.64 [R1+0x2ae8], R26 ;  /* 0x002ae81a01007387 */ /* 0x0003e40000100a00 */
[C---:B-1----:R-:W-:Y:S02]  /*57060*/  HMMA.1688.F32.TF32 R24, R232.reuse, R214, R136 ;  /* 0x000000d6e818723c */ /* 0x042fe40000081088 */
[----:B------:R-:W-:Y:S04]  /*57070*/  STL.64 [R1+0x2ad0], R128 ;  /* 0x002ad08001007387 */ /* 0x000fe80000100a00 */
[----:B------:R1:W-:Y:S04]  /*57080*/  STL.64 [R1+0x2ad8], R130 ;  /* 0x002ad88201007387 */ /* 0x0003e80000100a00 */
[----:B------:R-:W-:Y:S04]  /*57090*/  STL.64 [R1+0x2ac0], R132 ;  /* 0x002ac08401007387 */ /* 0x000fe80000100a00 */
[----:B------:R-:W-:Y:S01]  /*570a0*/  STL.64 [R1+0x2ac8], R134 ;  /* 0x002ac88601007387 */ /* 0x000fe20000100a00 */
[C---:B-1----:R-:W-:Y:S06]  /*570b0*/  HMMA.1688.F32.TF32 R128, R232.reuse, R210, R124 ;  /* 0x000000d2e880723c */ /* 0x042fec000008107c */
[C---:B------:R-:W-:Y:S02]  /*570c0*/  HMMA.1688.F32.TF32 R124, R232.reuse, R206, R156 ;  /* 0x000000cee87c723c */ /* 0x040fe4000008109c */
[----:B------:R-:W-:Y:S04]  /*570d0*/  STL.64 [R1+0x2ab0], R24 ;  /* 0x002ab01801007387 */ /* 0x000fe80000100a00 */
[----:B------:R1:W-:Y:S02]  /*570e0*/  STL.64 [R1+0x2ab8], R26 ;  /* 0x002ab81a01007387 */ /* 0x0003e40000100a00 */
[C---:B-1----:R-:W-:Y:S09]  /*570f0*/  HMMA.1688.F32.TF32 R24, R232.reuse, R202, R152 ;  /* 0x000000cae818723c */ /* 0x042ff20000081098 */
        /* <DEDUP_REMOVED lines=10> */
[----:B------:R-:W-:Y:S04]  /*571a0*/  STL.64 [R1+0x2a78], R130 ;  /* 0x002a788201007387 */ /* 0x000fe80000100a00 */
[----:B------:R-:W-:Y:S04]  /*571b0*/  STL.64 [R1+0x2a60], R124 ;  /* 0x002a607c01007387 */ /* 0x000fe80000100a00 */
[----:B------:R-:W-:Y:S04]  /*571c0*/  STL.64 [R1+0x2a68], R126 ;  /* 0x002a687e01007387 */ /* 0x000fe80000100a00 */
[----:B------:R-:W-:Y:S04]  /*571d0*/  STL.64 [R1+0x2a50], R24 ;  /* 0x002a501801007387 */ /* 0x000fe80000100a00 */
[----:B------:R1:W-:Y:S02]  /*571e0*/  STL.64 [R1+0x2a58], R26 ;  /* 0x002a581a01007387 */ /* 0x0003e40000100a00 */
[C---:B-1----:R-:W-:Y:S02]  /*571f0*/  HMMA.1688.F32.TF32 R24, R232.reuse, R178, R112 ;  /* 0x000000b2e818723c */ /* 0x042fe40000081070 */
[----:B------:R-:W-:Y:S04]  /*57200*/  STL.64 [R1+0x2a40], R120 ;  /* 0x002a407801007387 */ /* 0x000fe80000100a00 */
[----:B------:R-:W-:Y:S01]  /*57210*/  STL.64 [R1+0x2a48], R122 ;  /* 0x002a487a01007387 */ /* 0x000fe20000100a00 */
[C---:B------:R-:W-:Y:S03]  /*57220*/  HMMA.1688.F32.TF32 R108, R232.reuse, R174, R108 ;  /* 0x000000aee86c723c */ /* 0x040fe6000008106c */
[----:B------:R-:W-:Y:S03]  /*57230*/  STL.64 [R1+0x2a30], R116 ;  /* 0x002a307401007387 */ /* 0x000fe60000100a00 */
[C---:B------:R-:W-:Y:S01]  /*57240*/  HMMA.1688.F32.TF32 R104, R232.reuse, R170, R104 ;  /* 0x000000aae868723c */ /* 0x040fe20000081068 */
[----:B------:R-:W-:Y:S09]  /*57250*/  STL.64 [R1+0x2a38], R118 ;  /* 0x002a387601007387 */ /* 0x000ff20000100a00 */
[----:B------:R-:W-:Y:S04]  /*57260*/  STL.64 [R1+0x2a20], R24 ;  /* 0x002a201801007387 */ /* 0x000fe80000100a00 */
[----:B------:R1:W-:Y:S02]  /*57270*/  STL.64 [R1+0x2a28], R26 ;  /* 0x002a281a01007387 */ /* 0x0003e40000100a00 */
[----:B-1----:R-:W-:Y:S02]  /*57280*/  HMMA.1688.F32.TF32 R24, R232, R166, R160 ;  /* 0x000000a6e818723c */ /* 0x002fe400000810a0 */
[----:B------:R-:W-:Y:S04]  /*57290*/  STL.64 [R1+0x2a10], R108 ;  /* 0x002a106c01007387 */ /* 0x000fe80000100a00 */
[----:B------:R-:W-:Y:S01]  /*572a0*/  STL.64 [R1+0x2a18], R110 ;  /* 0x002a186e01007387 */ /* 0x000fe20000100a00 */
[C---:B------:R-:W-:Y:S03]  /*572b0*/  HMMA.1688.F32.TF32 R100, R236.reuse, R66, R100 ;  /* 0x00000042ec64723c */ /* 0x040fe60000081064 */
[----:B------:R-:W-:Y:S03]  /*572c0*/  STL.64 [R1+0x2a00], R104 ;  /* 0x002a006801007387 */ /* 0x000fe60000100a00 */
[C---:B------:R-:W-:Y:S01]  /*572d0*/  HMMA.1688.F32.TF32 R96, R236.reuse, R62, R96 ;  /* 0x0000003eec60723c */ /* 0x040fe20000081060 */
[----:B------:R-:W-:Y:S04]  /*572e0*/  STL.64 [R1+0x2a08], R106 ;  /* 0x002a086a01007387 */ /* 0x000fe80000100a00 */
[----:B------:R-:W-:Y:S01]  /*572f0*/  LDS R160, [R2+UR7+0x4380] ;  /* 0x0043800702a07984 */ /* 0x000fe20008000800 */
[C---:B------:R-:W-:Y:S03]  /*57300*/  HMMA.1688.F32.TF32 R88, R236.reuse, R54, R88 ;  /* 0x00000036ec58723c */ /* 0x040fe60000081058 */
[----:B------:R-:W-:Y:S04]  /*57310*/  LDS R162, [R2+UR7+0x6380] ;  /* 0x0063800702a27984 */ /* 0x000fe80008000800 */
[----:B------:R-:W-:Y:S04]  /*57320*/  STL.64 [R1+0x2140], R24 ;  /* 0x0021401801007387 */ /* 0x000fe80000100a00 */
[----:B------:R1:W-:Y:S01]  /*57330*/  STL.64 [R1+0x2148], R26 ;  /* 0x0021481a01007387 */ /* 0x0003e20000100a00 */
[C---:B------:R-:W-:Y:S03]  /*57340*/  HMMA.1688.F32.TF32 R84, R236.reuse, R50, R84 ;  /* 0x00000032ec54723c */ /* 0x040fe60000081054 */
[----:B------:R-:W-:Y:S04]  /*57350*/  LDS R161, [R4+UR7+0x4380] ;  /* 0x0043800704a17984 */ /* 0x000fe80008000800 */
[----:B------:R-:W2:Y:S01]  /*57360*/  LDS R163, [R4+UR7+0x6380] ;  /* 0x0063800704a37984 */ /* 0x000ea20008000800 */
[C---:B-1----:R-:W-:Y:S03]  /*57370*/  HMMA.1688.F32.TF32 R24, R236.reuse, R58, R92 ;  /* 0x0000003aec18723c */ /* 0x042fe6000008105c */
[----:B------:R-:W-:Y:S04]  /*57380*/  STL.64 [R1+0x29f0], R100 ;  /* 0x0029f06401007387 */ /* 0x000fe80000100a00 */
[----:B------:R-:W-:Y:S04]  /*57390*/  STL.64 [R1+0x29f8], R102 ;  /* 0x0029f86601007387 */ /* 0x000fe80000100a00 */
[----:B------:R-:W-:Y:S04]  /*573a0*/  STL.64 [R1+0x29e0], R96 ;  /* 0x0029e06001007387 */ /* 0x000fe80000100a00 */
[----:B------:R-:W-:Y:S08]  /*573b0*/  STL.64 [R1+0x29e8], R98 ;  /* 0x0029e86201007387 */ /* 0x000ff00000100a00 */
        /* <DEDUP_REMOVED lines=11> */
[C---:B-1----:R-:W-:Y:S02]  /*57470*/  HMMA.1688.F32.TF32 R24, R236.reuse, R34, R68 ;  /* 0x00000022ec18723c */ /* 0x042fe40000081044 */
[----:B------:R1:W-:Y:S04]  /*57480*/  STL.64 [R1+0x2990], R80 ;  /* 0x0029905001007387 */ /* 0x0003e80000100a00 */
[----:B------:R3:W-:Y:S04]  /*57490*/  STL.64 [R1+0x2998], R82 ;  /* 0x0029985201007387 */ /* 0x0007e80000100a00 */
[----:B------:R-:W4:Y:S04]  /*574a0*/  LDL.LU R72, [R1+0x3e0] ;  /* 0x0003e00001487983 */ /* 0x000f280000300800 */
[----:B------:R-:W-:Y:S04]  /*574b0*/  STL.64 [R1+0x2980], R76 ;  /* 0x0029804c01007387 */ /* 0x000fe80000100a00 */
[----:B------:R-:W-:Y:S05]  /*574c0*/  STL.64 [R1+0x2988], R78 ;  /* 0x0029884e01007387 */ /* 0x000fea0000100a00 */
[----:B------:R2:W-:Y:S04]  /*574d0*/  STL.64 [R1+0x2970], R24 ;  /* 0x0029701801007387 */ /* 0x0005e80000100a00 */
[----:B------:R2:W-:Y:S04]  /*574e0*/  STL.64 [R1+0x2978], R26 ;  /* 0x0029781a01007387 */ /* 0x0005e80000100a00 */
[----:B------:R-:W4:Y:S04]  /*574f0*/  LDL.LU R73, [R1+0x3e4] ;  /* 0x0003e40001497983 */ /* 0x000f280000300800 */
[----:B------:R-:W4:Y:S04]  /*57500*/  LDL.LU R74, [R1+0x3e8] ;  /* 0x0003e800014a7983 */ /* 0x000f280000300800 */
[----:B------:R-:W4:Y:S04]  /*57510*/  LDL.LU R75, [R1+0x3ec] ;  /* 0x0003ec00014b7983 */ /* 0x000f280000300800 */
        /* <DEDUP_REMOVED lines=72> */
[----:B--2---:R-:W2:Y:S04]  /*579a0*/  LDL.LU R24, [R1+0x11d0] ;  /* 0x0011d00001187983 */ /* 0x004ea80000300800 */
        /* <DEDUP_REMOVED lines=35> */
[----:B--2---:R-:W-:-:S15]  /*57be0*/  HMMA.1688.F32.TF32 R24, R236, R30, R24 ;  /* 0x0000001eec18723c */ /* 0x004fde0000081018 */
[----:B------:R-:W-:-:S08]  /*57bf0*/  NOP ;  /* 0x0000000000007918 */ /* 0x000fd00000000000 */
[----:B------:R-:W-:Y:S04]  /*57c00*/  STL.64 [R1+0x2960], R24 ;  /* 0x0029601801007387 */ /* 0x000fe80000100a00 */
[----:B------:R1:W-:Y:S04]  /*57c10*/  STL.64 [R1+0x2968], R26 ;  /* 0x0029681a01007387 */ /* 0x0003e80000100a00 */
[----:B-1----:R-:W2:Y:S04]  /*57c20*/  LDL.LU.64 R26, [R1+0x62d0] ;  /* 0x0062d000011a7983 */ /* 0x002ea80000300a00 */
[----:B------:R-:W2:Y:S01]  /*57c30*/  LDL.LU.64 R24, [R1+0x62c8] ;  /* 0x0062c80001187983 */ /* 0x000ea20000300a00 */
[C---:B---3--:R-:W-:Y:S06]  /*57c40*/  HMMA.1688.F32.TF32 R240, R236.reuse, R10, R240 ;  /* 0x0000000aecf0723c */ /* 0x048fec00000810f0 */
[C---:B------:R-:W-:Y:S06]  /*57c50*/  HMMA.1688.F32.TF32 R136, R236.reuse, R226, R136 ;  /* 0x000000e2ec88723c */ /* 0x040fec0000081088 */
[C---:B------:R-:W-:Y:S06]  /*57c60*/  HMMA.1688.F32.TF32 R116, R236.reuse, R194, R116 ;  /* 0x000000c2ec74723c */ /* 0x040fec0000081074 */
[C---:B----4-:R-:W-:Y:S06]  /*57c70*/  HMMA.1688.F32.TF32 R120, R236.reuse, R198, R120 ;  /* 0x000000c6ec78723c */ /* 0x050fec0000081078 */
[C---:B------:R-:W-:Y:S06]  /*57c80*/  HMMA.1688.F32.TF32 R112, R236.reuse, R190, R112 ;  /* 0x000000beec70723c */ /* 0x040fec0000081070 */
[C---:B------:R-:W-:Y:S06]  /*57c90*/  HMMA.1688.F32.TF32 R108, R236.reuse, R186, R108 ;  /* 0x000000baec6c723c */ /* 0x040fec000008106c */
[C---:B------:R-:W-:Y:S06]  /*57ca0*/  HMMA.1688.F32.TF32 R104, R236.reuse, R182, R104 ;  /* 0x000000b6ec68723c */ /* 0x040fec0000081068 */
[C---:B------:R-:W-:Y:S06]  /*57cb0*/  HMMA.1688.F32.TF32 R100, R236.reuse, R178, R100 ;  /* 0x000000b2ec64723c */ /* 0x040fec0000081064 */
[C---:B------:R-:W-:Y:S06]  /*57cc0*/  HMMA.1688.F32.TF32 R96, R236.reuse, R174, R96 ;  /* 0x000000aeec60723c */ /* 0x040fec0000081060 */
[C---:B------:R-:W-:Y:S06]  /*57cd0*/  HMMA.1688.F32.TF32 R92, R236.reuse, R170, R92 ;  /* 0x000000aaec5c723c */ /* 0x040fec000008105c */
[----:B------:R-:W-:Y:S06]  /*57ce0*/  HMMA.1688.F32.TF32 R88, R236, R166, R88 ;  /* 0x000000a6ec58723c */ /* 0x000fec0000081058 */
[C---:B------:R-:W-:Y:S06]  /*57cf0*/  HMMA.1688.F32.TF32 R84, R160.reuse, R66, R84 ;  /* 0x00000042a054723c */ /* 0x040fec0000081054 */
[----:B------:R-:W-:Y:S06]  /*57d00*/  HMMA.1688.F32.TF32 R80, R160, R62, R80 ;  /* 0x0000003ea050723c */ /* 0x000fec0000081050 */
[----:B--2---:R-:W-:-:S15]  /*57d10*/  HMMA.1688.F32.TF32 R232, R236, R26, R232 ;  /* 0x0000001aece8723c */ /* 0x004fde00000810e8 */
[----:B------:R-:W-:-:S08]  /*57d20*/  NOP ;  /* 0x0000000000007918 */ /* 0x000fd00000000000 */
[----:B------:R-:W-:Y:S04]  /*57d30*/  STL.64 [R1+0x2950], R232 ;  /* 0x002950e801007387 */ /* 0x000fe80000100a00 */
[----:B------:R1:W-:Y:S02]  /*57d40*/  STL.64 [R1+0x2958], R234 ;  /* 0x002958ea01007387 */ /* 0x0003e40000100a00 */
[C---:B-1----:R-:W-:Y:S06]  /*57d50*/  HMMA.1688.F32.TF32 R232, R236.reuse, R22, R244 ;  /* 0x00000016ece8723c */ /* 0x042fec00000810f4 */
[----:B------:R-:W-:-:S15]  /*57d60*/  HMMA.1688.F32.TF32 R244, R236, R18, R248 ;  /* 0x00000012ecf4723c */ /* 0x000fde00000810f8 */
[----:B------:R-:W-:-:S02]  /*57d70*/  NOP ;  /* 0x0000000000007918 */ /* 0x000fc40000000000 */
[----:B------:R-:W-:Y:S04]  /*57d80*/  STL.64 [R1+0x2940], R232 ;  /* 0x002940e801007387 */ /* 0x000fe80000100a00 */
[----:B------:R1:W-:Y:S02]  /*57d90*/  STL.64 [R1+0x2948], R234 ;  /* 0x002948ea01007387 */ /* 0x0003e40000100a00 */
[C---:B-1----:R-:W-:Y:S06]  /*57da0*/  HMMA.1688.F32.TF32 R232, R236.reuse, R14, R128 ;  /* 0x0000000eece8723c */ /* 0x042fec0000081080 */
[C---:B------:R-:W-:Y:S01]  /*57db0*/  HMMA.1688.F32.TF32 R128, R236.reuse, R230, R132 ;  /* 0x000000e6ec80723c */ /* 0x040fe20000081084 */
[----:B------:R-:W-:Y:S04]  /*57dc0*/  STL.64 [R1+0x2930], R244 ;  /* 0x002930f401007387 */ /* 0x000fe80000100a00 */
[----:B------:R-:W-:Y:S04]  /*57dd0*/  STL.64 [R1+0x2938], R246 ;  /* 0x002938f601007387 */ /* 0x000fe80000100a00 */
[----:B------:R-:W-:Y:S01]  /*57de0*/  STL.64 [R1+0x2920], R240 ;  /* 0x002920f001007387 */ /* 0x000fe20000100a00 */
[C---:B------:R-:W-:Y:S03]  /*57df0*/  HMMA.1688.F32.TF32 R132, R236.reuse, R222, R124 ;  /* 0x000000deec84723c */ /* 0x040fe6000008107c */
[----:B------:R-:W-:Y:S04]  /*57e00*/  STL.64 [R1+0x2928], R242 ;  /* 0x002928f201007387 */ /* 0x000fe80000100a00 */
[----:B------:R-:W-:Y:S04]  /*57e10*/  STL.64 [R1+0x2910], R232 ;  /* 0x002910e801007387 */ /* 0x000fe80000100a00 */
[----:B------:R-:W-:Y:S04]  /*57e20*/  STL.64 [R1+0x2918], R234 ;  /* 0x002918ea01007387 */ /* 0x000fe80000100a00 */
[----:B------:R-:W-:Y:S01]  /*57e30*/  STL.64 [R1+0x2900], R128 ;  /* 0x0029008001007387 */ /* 0x000fe20000100a00 */
[C---:B------:R-:W-:Y:S03]  /*57e40*/  HMMA.1688.F32.TF32 R124, R236.reuse, R214, R152 ;  /* 0x000000d6ec7c723c */ /* 0x040fe60000081098 */
[----:B------:R1:W-:Y:S03]  /*57e50*/  STL.64 [R1+0x2908], R130 ;  /* 0x0029088201007387 */ /* 0x0003e60000100a00 */
[C---:B-1----:R-:W-:Y:S01]  /*57e60*/  HMMA.1688.F32.TF32 R128, R236.reuse, R218, R156 ;  /* 0x000000daec80723c */ /* 0x042fe2000008109c */
[----:B------:R-:W-:Y:S04]  /*57e70*/  STL.64 [R1+0x28f0], R136 ;  /* 0x0028f08801007387 */ /* 0x000fe80000100a00 */
[----:B------:R-:W-:Y:S04]  /*57e80*/  STL.64 [R1+0x28f8], R138 ;  /* 0x0028f88a01007387 */ /* 0x000fe80000100a00 */
[----:B------:R-:W-:Y:S04]  /*57e90*/  STL.64 [R1+0x28e0], R132 ;  /* 0x0028e08401007387 */ /* 0x000fe80000100a00 */
[----:B------:R1:W-:Y:S10]  /*57ea0*/  STL.64 [R1+0x28e8], R134 ;  /* 0x0028e88601007387 */ /* 0x0003f40000100a00 */
[----:B------:R-:W-:Y:S01]  /*57eb0*/  STL.64 [R1+0x28d0], R128 ;  /* 0x0028d08001007387 */ /* 0x000fe20000100a00 */
[C---:B-1----:R-:W-:Y:S03]  /*57ec0*/  HMMA.1688.F32.TF32 R132, R236.reuse, R210, R148 ;  /* 0x000000d2ec84723c */ /* 0x042fe60000081094 */
[----:B------:R1:W-:Y:S04]  /*57ed0*/  STL.64 [R1+0x28d8], R130 ;  /* 0x0028d88201007387 */ /* 0x0003e80000100a00 */
[----:B------:R-:W-:Y:S04]  /*57ee0*/  STL.64 [R1+0x28c0], R124 ;  /* 0x0028c07c01007387 */ /* 0x000fe80000100a00 */
[----:B------:R2:W-:Y:S01]  /*57ef0*/  STL.64 [R1+0x28c8], R126 ;  /* 0x0028c87e01007387 */ /* 0x0005e20000100a00 */
[C---:B-1----:R-:W-:Y:S06]  /*57f00*/  HMMA.1688.F32.TF32 R128, R236.reuse, R206, R144 ;  /* 0x000000ceec80723c */ /* 0x042fec0000081090 */
[----:B--2---:R-:W-:Y:S05]  /*57f10*/  HMMA.1688.F32.TF32 R124, R236, R202, R140 ;  /* 0x000000caec7c723c */ /* 0x004fea000008108c */
        /* <DEDUP_REMOVED lines=27> */
[----:B------:R-:W-:Y:S04]  /*580d0*/  STL.64 [R1+0x2128], R86 ;  /* 0x0021285601007387 */ /* 0x000fe80000100a00 */
[----:B------:R-:W-:Y:S04]  /*580e0*/  STL.64 [R1+0x2110], R80 ;  /* 0x0021105001007387 */ /* 0x000fe80000100a00 */
[----:B------:R-:W-:Y:S04]  /*580f0*/  STL.64 [R1+0x2118], R82 ;  /* 0x0021185201007387 */ /* 0x000fe80000100a00 */
[----:B------:R1:W-:Y:S05]  /*58100*/  STL.64 [R1+0x62b8], R58 ;  /* 0x0062b83a01007387 */ /* 0x0003ea0000100a00 */
[----:B------:R-:W-:Y:S04]  /*58110*/  STL.64 [R1+0x2100], R60 ;  /* 0x0021003c01007387 */ /* 0x000fe80000100a00 */
[----:B------:R-:W-:Y:S01]  /*58120*/  STL.64 [R1+0x2108], R62 ;  /* 0x0021083e01007387 */ /* 0x000fe20000100a00 */
[C---:B-1----:R-:W-:Y:S06]  /*58130*/  HMMA.1688.F32.TF32 R56, R160.reuse, R54, R72 ;  /* 0x00000036a038723c */ /* 0x042fec0000081048 */
[----:B------:R1:W-:Y:S02]  /*58140*/  STL.64 [R1+0x62b0], R54 ;  /* 0x0062b03601007387 */ /* 0x0003e40000100a00 */
[----:B-1----:R-:W-:-:S15]  /*58150*/  HMMA.1688.F32.TF32 R52, R160, R50, R68 ;  /* 0x00000032a034723c */ /* 0x002fde0000081044 */
[----:B------:R-:W-:Y:S04]  /*58160*/  STL.64 [R1+0x20f0], R56 ;  /* 0x0020f03801007387 */ /* 0x000fe80000100a00 */
[----:B------:R-:W-:Y:S04]  /*58170*/  STL.64 [R1+0x20f8], R58 ;  /* 0x0020f83a01007387 */ /* 0x000fe80000100a00 */
[----:B------:R-:W2:Y:S04]  /*58180*/  LDL.LU R68, [R1+0x370] ;  /* 0x0003700001447983 */ /* 0x000ea80000300800 */
[----:B------:R-:W-:Y:S04]  /*58190*/  STL.64 [R1+0x20e0], R52 ;  /* 0x0020e03401007387 */ /* 0x000fe80000100a00 */
[----:B------:R1:W-:Y:S04]  /*581a0*/  STL.64 [R1+0x20e8], R54 ;  /* 0x0020e83601007387 */ /* 0x0003e80000100a00 */
        /* <DEDUP_REMOVED lines=107> */
[----:B------:R2:W-:Y:S01]  /*58860*/  STL.64 [R1+0x62a8], R50 ;  /* 0x0062a83201007387 */ /* 0x0005e20000100a00 */
[C---:B-1----:R-:W-:Y:S03]  /*58870*/  HMMA.1688.F32.TF32 R52, R160.reuse, R46, R232 ;  /* 0x0000002ea034723c */ /* 0x042fe600000810e8 */
[----:B------:R-:W-:Y:S04]  /*58880*/  LDS R232, [R2+UR7+0x4400] ;  /* 0x0044000702e87984 */ /* 0x000fe80008000800 */
[----:B------:R-:W-:Y:S01]  /*58890*/  LDS R234, [R2+UR7+0x6400] ;  /* 0x0064000702ea7984 */ /* 0x000fe20008000800 */
[C---:B----4-:R-:W-:Y:S03]  /*588a0*/  HMMA.1688.F32.TF32 R56, R160.reuse, R38, R248 ;  /* 0x00000026a038723c */ /* 0x050fe600000810f8 */
[----:B------:R-:W-:Y:S04]  /*588b0*/  LDS R233, [R4+UR7+0x4400] ;  /* 0x0044000704e97984 */ /* 0x000fe80008000800 */
[----:B------:R-:W1:Y:S01]  /*588c0*/  LDS R235, [R4+UR7+0x6400] ;  /* 0x0064000704eb7984 */ /* 0x000e620008000800 */
[C---:B--2---:R-:W-:Y:S07]  /*588d0*/  HMMA.1688.F32.TF32 R48, R160.reuse, R42, R244 ;  /* 0x0000002aa030723c */ /* 0x044fee00000810f4 */
[----:B------:R-:W-:Y:S04]  /*588e0*/  STL.64 [R1+0x20d0], R52 ;  /* 0x0020d03401007387 */ /* 0x000fe80000100a00 */
[----:B------:R3:W-:Y:S02]  /*588f0*/  STL.64 [R1+0x20d8], R54 ;  /* 0x0020d83601007387 */ /* 0x0007e40000100a00 */
[C---:B---3--:R-:W-:Y:S10]  /*58900*/  HMMA.1688.F32.TF32 R52, R160.reuse, R34, R240 ;  /* 0x00000022a034723c */ /* 0x048ff400000810f0 */
[----:B------:R-:W-:Y:S04]  /*58910*/  STL.64 [R1+0x20c0], R48 ;  /* 0x0020c03001007387 */ /* 0x000fe80000100a00 */
[----:B------:R2:W-:Y:S02]  /*58920*/  STL.64 [R1+0x20c8], R50 ;  /* 0x0020c83201007387 */ /* 0x0005e40000100a00 */
[C---:B--2---:R-:W-:Y:S02]  /*58930*/  HMMA.1688.F32.TF32 R48, R160.reuse, R30, R128 ;  /* 0x0000001ea030723c */ /* 0x044fe40000081080 */
[----:B------:R-:W-:Y:S04]  /*58940*/  STL.64 [R1+0x20b0], R56 ;  /* 0x0020b03801007387 */ /* 0x000fe80000100a00 */
[----:B------:R-:W-:Y:S04]  /*58950*/  STL.64 [R1+0x20b8], R58 ;  /* 0x0020b83a01007387 */ /* 0x000fe80000100a00 */
[----:B------:R-:W-:Y:S04]  /*58960*/  STL.64 [R1+0x20a0], R52 ;  /* 0x0020a03401007387 */ /* 0x000fe80000100a00 */
[----:B------:R-:W-:Y:S09]  /*58970*/  STL.64 [R1+0x20a8], R54 ;  /* 0x0020a83601007387 */ /* 0x000ff20000100a00 */
[----:B------:R-:W-:Y:S04]  /*58980*/  STL.64 [R1+0x430], R48 ;  /* 0x0004303001007387 */ /* 0x000fe80000100a00 */
[----:B------:R2:W-:Y:S02]  /*58990*/  STL.64 [R1+0x438], R50 ;  /* 0x0004383201007387 */ /* 0x0005e40000100a00 */
[C---:B--2---:R-:W-:Y:S06]  /*589a0*/  HMMA.1688.F32.TF32 R48, R160.reuse, R26, R132 ;  /* 0x0000001aa030723c */ /* 0x044fec0000081084 */
[C---:B------:R-:W-:Y:S06]  /*589b0*/  HMMA.1688.F32.TF32 R56, R160.reuse, R22, R136 ;  /* 0x00000016a038723c */ /* 0x040fec0000081088 */
[C---:B------:R-:W-:Y:S11]  /*589c0*/  HMMA.1688.F32.TF32 R52, R160.reuse, R18, R124 ;  /* 0x00000012a034723c */ /* 0x040ff6000008107c */
[----:B------:R-:W-:Y:S04]  /*589d0*/  STL.64 [R1+0x2800], R48 ;  /* 0x0028003001007387 */ /* 0x000fe80000100a00 */
[----:B------:R2:W-:Y:S02]  /*589e0*/  STL.64 [R1+0x2808], R50 ;  /* 0x0028083201007387 */ /* 0x0005e40000100a00 */
[C---:B--2---:R-:W-:Y:S02]  /*589f0*/  HMMA.1688.F32.TF32 R48, R160.reuse, R10, R156 ;  /* 0x0000000aa030723c */ /* 0x044fe4000008109c */
[----:B------:R-:W-:Y:S04]  /*58a00*/  STL.64 [R1+0x27f0], R56 ;  /* 0x0027f03801007387 */ /* 0x000fe80000100a00 */
[----:B------:R2:W-:Y:S04]  /*58a10*/  STL.64 [R1+0x27f8], R58 ;  /* 0x0027f83a01007387 */ /* 0x0005e80000100a00 */
[----:B------:R-:W-:Y:S04]  /*58a20*/  STL.64 [R1+0x27e0], R52 ;  /* 0x0027e03401007387 */ /* 0x000fe80000100a00 */
[----:B------:R3:W-:Y:S01]  /*58a30*/  STL.64 [R1+0x27e8], R54 ;  /* 0x0027e83601007387 */ /* 0x0007e20000100a00 */
[C---:B--2---:R-:W-:Y:S08]  /*58a40*/  HMMA.1688.F32.TF32 R56, R160.reuse, R14, R152 ;  /* 0x0000000ea038723c */ /* 0x044ff00000081098 */
[----:B------:R-:W-:Y:S01]  /*58a50*/  STL.64 [R1+0x27d0], R48 ;  /* 0x0027d03001007387 */ /* 0x000fe20000100a00 */
[C---:B---3--:R-:W-:Y:S03]  /*58a60*/  HMMA.1688.F32.TF32 R52, R160.reuse, R230, R148 ;  /* 0x000000e6a034723c */ /* 0x048fe60000081094 */
[----:B------:R2:W-:Y:S03]  /*58a70*/  STL.64 [R1+0x27d8], R50 ;  /* 0x0027d83201007387 */ /* 0x0005e60000100a00 */
[C---:B--2---:R-:W-:Y:S08]  /*58a80*/  HMMA.1688.F32.TF32 R48, R160.reuse, R226, R144 ;  /* 0x000000e2a030723c */ /* 0x044ff00000081090 */
[----:B------:R-:W-:Y:S04]  /*58a90*/  STL.64 [R1+0x27c0], R56 ;  /* 0x0027c03801007387 */ /* 0x000fe80000100a00 */
[----:B------:R2:W-:Y:S05]  /*58aa0*/  STL.64 [R1+0x27c8], R58 ;  /* 0x0027c83a01007387 */ /* 0x0005ea0000100a00 */
[----:B------:R-:W-:Y:S04]  /*58ab0*/  STL.64 [R1+0x27b0], R52 ;  /* 0x0027b03401007387 */ /* 0x000fe80000100a00 */
[----:B------:R3:W-:Y:S01]  /*58ac0*/  STL.64 [R1+0x27b8], R54 ;  /* 0x0027b83601007387 */ /* 0x0007e20000100a00 */
[C---:B--2---:R-:W-:Y:S03]  /*58ad0*/  HMMA.1688.F32.TF32 R56, R160.reuse, R222, R140 ;  /* 0x000000dea038723c */ /* 0x044fe6000008108c */
[----:B------:R-:W-:Y:S03]  /*58ae0*/  STL.64 [R1+0x27a0], R48 ;  /* 0x0027a03001007387 */ /* 0x000fe60000100a00 */
[C---:B---3--:R-:W-:Y:S01]  /*58af0*/  HMMA.1688.F32.TF32 R52, R160.reuse, R218, R120 ;  /* 0x000000daa034723c */ /* 0x048fe20000081078 */
[----:B------:R2:W-:Y:S05]  /*58b00*/  STL.64 [R1+0x27a8], R50 ;  /* 0x0027a83201007387 */ /* 0x0005ea0000100a00 */
[C---:B--2---:R-:W-:Y:S11]  /*58b10*/  HMMA.1688.F32.TF32 R48, R160.reuse, R214, R116 ;  /* 0x000000d6a030723c */ /* 0x044ff60000081074 */
[----:B------:R-:W-:Y:S04]  /*58b20*/  STL.64 [R1+0x2790], R56 ;  /* 0x0027903801007387 */ /* 0x000fe80000100a00 */
[----:B------:R2:W-:Y:S04]  /*58b30*/  STL.64 [R1+0x2798], R58 ;  /* 0x0027983a01007387 */ /* 0x0005e80000100a00 */
        /* <DEDUP_REMOVED lines=33> */
[----:B--2---:R-:W-:Y:S11]  /*58d50*/  HMMA.1688.F32.TF32 R48, R160, R166, R68 ;  /* 0x000000a6a030723c */ /* 0x004ff60000081044 */
        /* <DEDUP_REMOVED lines=131> */
[----:B------:R-:W-:Y:S04]  /*59590*/  LDS R162, [R2+UR7+0x6480] ;  /* 0x0064800702a27984 */ /* 0x000fe80008000800 */
[----:B------:R-:W-:Y:S04]  /*595a0*/  LDS R161, [R4+UR7+0x4480] ;  /* 0x0044800704a17984 */ /* 0x000fe80008000800 */
[----:B------:R-:W3:Y:S01]  /*595b0*/  LDS R163, [R4+UR7+0x6480] ;  /* 0x0064800704a37984 */ /* 0x000ee20008000800 */
[----:B-1----:R-:W-:-:S15]  /*595c0*/  HMMA.1688.F32.TF32 R60, R232, R66, R60 ;  /* 0x00000042e83c723c */ /* 0x002fde000008103c */
[----:B------:R-:W-:-:S08]  /*595d0*/  NOP ;  /* 0x0000000000007918 */ /* 0x000fd00000000000 */
[----:B------:R-:W-:Y:S04]  /*595e0*/  STL.64 [R1+0x26b0], R60 ;  /* 0x0026b03c01007387 */ /* 0x000fe80000100a00 */
[----:B------:R1:W-:Y:S04]  /*595f0*/  STL.64 [R1+0x26b8], R62 ;  /* 0x0026b83e01007387 */ /* 0x0003e80000100a00 */
[----:B-1----:R-:W4:Y:S02]  /*59600*/  LDL.LU.64 R62, [R1+0x62c0] ;  /* 0x0062c000013e7983 */ /* 0x002f240000300a00 */
[----:B----4-:R-:W-:-:S15]  /*59610*/  HMMA.1688.F32.TF32 R56, R232, R62, R56 ;  /* 0x0000003ee838723c */ /* 0x010fde0000081038 */
[----:B------:R-:W-:-:S08]  /*59620*/  NOP ;  /* 0x0000000000007918 */ /* 0x000fd00000000000 */
[----:B------:R-:W-:Y:S04]  /*59630*/  STL.64 [R1+0x26a0], R56 ;  /* 0x0026a03801007387 */ /* 0x000fe80000100a00 */
[----:B------:R1:W-:Y:S04]  /*59640*/  STL.64 [R1+0x26a8], R58 ;  /* 0x0026a83a01007387 */ /* 0x0003e80000100a00 */
[----:B-1----:R-:W2:Y:S02]  /*59650*/  LDL.LU.64 R58, [R1+0x62b8] ;  /* 0x0062b800013a7983 */ /* 0x002ea40000300a00 */
[----:B--2---:R-:W-:-:S15]  /*59660*/  HMMA.1688.F32.TF32 R52, R232, R58, R52 ;  /* 0x0000003ae834723c */ /* 0x004fde0000081034 */
[----:B------:R-:W-:-:S08]  /*59670*/  NOP ;  /* 0x0000000000007918 */ /* 0x000fd00000000000 */
[----:B------:R-:W-:Y:S04]  /*59680*/  STL.64 [R1+0x2690], R52 ;  /* 0x0026903401007387 */ /* 0x000fe80000100a00 */
[----:B------:R1:W-:Y:S04]  /*59690*/  STL.64 [R1+0x2698], R54 ;  /* 0x0026983601007387 */ /* 0x0003e80000100a00 */
[----:B-1----:R-:W3:Y:S02]  /*596a0*/  LDL.LU.64 R54, [R1+0x62b0] ;  /* 0x0062b00001367983 */ /* 0x002ee40000300a00 */
[----:B---3--:R-:W-:-:S15]  /*596b0*/  HMMA.1688.F32.TF32 R48, R232, R54, R48 ;  /* 0x00000036e830723c */ /* 0x008fde0000081030 */
[----:B------:R-:W-:-:S08]  /*596c0*/  NOP ;  /* 0x0000000000007918 */ /* 0x000fd00000000000 */
[----:B------:R-:W-:Y:S04]  /*596d0*/  STL.64 [R1+0x2680], R48 ;  /* 0x0026803001007387 */ /* 0x000fe80000100a00 */
[----:B------:R1:W-:Y:S04]  /*596e0*/  STL.64 [R1+0x2688], R50 ;  /* 0x0026883201007387 */ /* 0x0003e80000100a00 */
[----:B-1----:R-:W2:Y:S01]  /*596f0*/  LDL.LU.64 R50, [R1+0x62a8] ;  /* 0x0062a80001327983 */ /* 0x002ea20000300a00 */
        /* <DEDUP_REMOVED lines=48> */
[C---:B--2---:R-:W-:Y:S05]  /*59a00*/  HMMA.1688.F32.TF32 R124, R232.reuse, R226, R140 ;  /* 0x000000e2e87c723c */ /* 0x044fea000008108c */
        /* <DEDUP_REMOVED lines=30> */
[----:B-1----:R-:W3:Y:S04]  /*59bf0*/  LDL.LU R92, [R1+0x2d0] ;  /* 0x0002d000015c7983 */ /* 0x002ee80000300800 */
[----:B------:R-:W-:Y:S04]  /*59c00*/  STL.64 [R1+0x24e0], R72 ;  /* 0x0024e04801007387 */ /* 0x000fe80000100a00 */
[----:B------:R-:W-:Y:S04]  /*59c10*/  STL.64 [R1+0x24e8], R74 ;  /* 0x0024e84a01007387 */ /* 0x000fe80000100a00 */
[----:B------:R1:W-:Y:S04]  /*59c20*/  STL.64 [R1+0x24d0], R68 ;  /* 0x0024d04401007387 */ /* 0x0003e80000100a00 */
[----:B------:R4:W-:Y:S04]  /*59c30*/  STL.64 [R1+0x24d8], R70 ;  /* 0x0024d84601007387 */ /* 0x0009e80000100a00 */
[----:B------:R-:W3:Y:S04]  /*59c40*/  LDL.LU R93, [R1+0x2d4] ;  /* 0x0002d400015d7983 */ /* 0x000ee80000300800 */
[----:B--2---:R-:W3:Y:S04]  /*59c50*/  LDL.LU R94, [R1+0x2d8] ;  /* 0x0002d800015e7983 */ /* 0x004ee80000300800 */
[----:B------:R-:W3:Y:S04]  /*59c60*/  LDL.LU R95, [R1+0x2dc] ;  /* 0x0002dc00015f7983 */ /* 0x000ee80000300800 */
[----:B------:R-:W2:Y:S04]  /*59c70*/  LDL.LU R96, [R1+0x2e0] ;  /* 0x0002e00001607983 */ /* 0x000ea80000300800 */
[----:B------:R-:W2:Y:S04]  /*59c80*/  LDL.LU R97, [R1+0x2e4] ;  /* 0x0002e40001617983 */ /* 0x000ea80000300800 */
[----:B------:R-:W2:Y:S04]  /*59c90*/  LDL.LU R98, [R1+0x2e8] ;  /* 0x0002e80001627983 */ /* 0x000ea80000300800 */
[----:B------:R-:W2:Y:S04]  /*59ca0*/  LDL.LU R99, [R1+0x2ec] ;  /* 0x0002ec0001637983 */ /* 0x000ea80000300800 */
[----:B-1----:R-:W3:Y:S04]  /*59cb0*/  LDL.LU R68, [R1+0x360] ;  /* 0x0003600001447983 */ /* 0x002ee80000300800 */
[----:B------:R-:W3:Y:S04]  /*59cc0*/  LDL.LU R69, [R1+0x364] ;  /* 0x0003640001457983 */ /* 0x000ee80000300800 */
[----:B----4-:R-:W3:Y:S04]  /*59cd0*/  LDL.LU R70, [R1+0x368] ;  /* 0x0003680001467983 */ /* 0x010ee80000300800 */
        /* <DEDUP_REMOVED lines=34> */
[----:B---3--:R-:W-:Y:S03]  /*59f00*/  HMMA.1688.F32.TF32 R68, R232, R166, R68 ;  /* 0x000000a6e844723c */ /* 0x008fe60000081044 */
[----:B------:R-:W-:Y:S04]  /*59f10*/  LDS R232, [R2+UR7+0x4500] ;  /* 0x0045000702e87984 */ /* 0x000fe80008000800 */
[----:B------:R-:W-:Y:S01]  /*59f20*/  LDS R234, [R2+UR7+0x6500] ;  /* 0x0065000702ea7984 */ /* 0x000fe20008000800 */
[C---:B--2---:R-:W-:Y:S03]  /*59f30*/  HMMA.1688.F32.TF32 R96, R160.reuse, R38, R96 ;  /* 0x00000026a060723c */ /* 0x044fe60000081060 */
[----:B------:R-:W-:Y:S03]  /*59f40*/  LDS R233, [R4+UR7+0x4500] ;  /* 0x0045000704e97984 */ /* 0x000fe60008000800 */
[C---:B------:R-:W-:Y:S01]  /*59f50*/  HMMA.1688.F32.TF32 R92, R160.reuse, R34, R92 ;  /* 0x00000022a05c723c */ /* 0x040fe2000008105c */
[----:B------:R-:W1:Y:S08]  /*59f60*/  LDS R235, [R4+UR7+0x6500] ;  /* 0x0065000704eb7984 */ /* 0x000e700008000800 */
[----:B------:R2:W-:Y:S04]  /*59f70*/  STL.64 [R1+0x2090], R68 ;  /* 0x0020904401007387 */ /* 0x0005e80000100a00 */
[----:B------:R3:W-:Y:S04]  /*59f80*/  STL.64 [R1+0x2098], R70 ;  /* 0x0020984601007387 */ /* 0x0007e80000100a00 */
        /* <DEDUP_REMOVED lines=17> */
[----:B---3--:R-:W2:Y:S04]  /*5a0a0*/  LDL.LU R70, [R1+0xcf8] ;  /* 0x000cf80001467983 */ /* 0x008ea80000300800 */
[----:B------:R-:W2:Y:S01]  /*5a0b0*/  LDL.LU R71, [R1+0xcfc] ;  /* 0x000cfc0001477983 */ /* 0x000ea20000300800 */
[C---:B----4-:R-:W-:Y:S06]  /*5a0c0*/  HMMA.1688.F32.TF32 R124, R160.reuse, R66, R140 ;  /* 0x00000042a07c723c */ /* 0x050fec000008108c */
[C---:B------:R-:W-:Y:S06]  /*5a0d0*/  HMMA.1688.F32.TF32 R120, R160.reuse, R62, R120 ;  /* 0x0000003ea078723c */ /* 0x040fec0000081078 */
        /* <DEDUP_REMOVED lines=22> */
[----:B------:R3:W-:Y:S04]  /*5a240*/  STL [R1+0x5edc], R236 ;  /* 0x005edcec01007387 */ /* 0x0007e80000100800 */
[----:B------:R-:W-:Y:S04]  /*5a250*/  STL.64 [R1+0x2000], R92 ;  /* 0x0020005c01007387 */ /* 0x000fe80000100a00 */
[----:B------:R-:W-:Y:S04]  /*5a260*/  STL.64 [R1+0x2008], R94 ;  /* 0x0020085e01007387 */ /* 0x000fe80000100a00 */
[----:B------:R-:W-:Y:S04]  /*5a270*/  STL [R1+0x5ed8], R237 ;  /* 0x005ed8ed01007387 */ /* 0x000fe80000100800 */
[----:B------:R4:W-:Y:S04]  /*5a280*/  STL [R1+0x5ed4], R238 ;  /* 0x005ed4ee01007387 */ /* 0x0009e80000100800 */
[----:B------:R1:W-:Y:S01]  /*5a290*/  STL [R1+0x5ed0], R239 ;  /* 0x005ed0ef01007387 */ /* 0x0003e20000100800 */
[C---:B------:R-:W-:Y:S06]  /*5a2a0*/  HMMA.1688.F32.TF32 R80, R160.reuse, R22, R80 ;  /* 0x00000016a050723c */ /* 0x040fec0000081050 */
[C---:B------:R-:W-:Y:S06]  /*5a2b0*/  HMMA.1688.F32.TF32 R84, R160.reuse, R26, R84 ;  /* 0x0000001aa054723c */ /* 0x040fec0000081054 */
[C---:B------:R-:W-:Y:S06]  /*5a2c0*/  HMMA.1688.F32.TF32 R76, R160.reuse, R18, R76 ;  /* 0x00000012a04c723c */ /* 0x040fec000008104c */
[C---:B------:R-:W-:Y:S06]  /*5a2d0*/  HMMA.1688.F32.TF32 R72, R160.reuse, R10, R72 ;  /* 0x0000000aa048723c */ /* 0x040fec0000081048 */
[----:B---3--:R-:W-:Y:S01]  /*5a2e0*/  IMAD.MOV.U32 R236, RZ, RZ, R82 ;  /* 0x000000ffffec7224 */ /* 0x008fe200078e0052 */
[----:B--2---:R-:W-:Y:S11]  /*5a2f0*/  HMMA.1688.F32.TF32 R68, R160, R14, R68 ;  /* 0x0000000ea044723c */ /* 0x004ff60000081044 */
[----:B----4-:R-:W-:-:S02]  /*5a300*/  IMAD.MOV.U32 R238, RZ, RZ, R76 ;  /* 0x000000ffffee7224 */ /* 0x010fc400078e004c */
[----:B-1----:R-:W-:Y:S01]  /*5a310*/  IMAD.MOV.U32 R239, RZ, RZ, R77 ;  /* 0x000000ffffef7224 */ /* 0x002fe200078e004d */
[----:B------:R-:W-:Y:S01]  /*5a320*/  STL.64 [R1+0x24c0], R84 ;  /* 0x0024c05401007387 */ /* 0x000fe20000100a00 */
[----:B------:R-:W-:-:S03]  /*5a330*/  IMAD.MOV.U32 R237, RZ, RZ, R83 ;  /* 0x000000ffffed7224 */ /* 0x000fc600078e0053 */
[----:B------:R-:W-:Y:S04]  /*5a340*/  STL.64 [R1+0x24c8], R86 ;  /* 0x0024c85601007387 */ /* 0x000fe80000100a00 */
[----:B------:R-:W-:Y:S04]  /*5a350*/  STL.64 [R1+0x24b0], R80 ;  /* 0x0024b05001007387 */ /* 0x000fe80000100a00 */
[----:B------:R-:W-:Y:S04]  /*5a360*/  STL.64 [R1+0x5ee8], R238 ;  /* 0x005ee8ee01007387 */ /* 0x000fe80000100a00 */
[----:B------:R-:W-:Y:S04]  /*5a370*/  STL.64 [R1+0x5ee0], R236 ;  /* 0x005ee0ec01007387 */ /* 0x000fe80000100a00 */
[----:B------:R-:W2:Y:S04]  /*5a380*/  LDL.LU R96, [R1+0xcb0] ;  /* 0x000cb00001607983 */ /* 0x000ea80000300800 */
[----:B------:R1:W-:Y:S04]  /*5a390*/  STL.64 [R1+0x2490], R72 ;  /* 0x0024904801007387 */ /* 0x0003e80000100a00 */
[----:B------:R3:W-:Y:S04]  /*5a3a0*/  STL.64 [R1+0x2498], R74 ;  /* 0x0024984a01007387 */ /* 0x0007e80000100a00 */
        /* <DEDUP_REMOVED lines=17> */
[----:B-1----:R-:W2:Y:S04]  /*5a4c0*/  LDL.LU R72, [R1+0xc50] ;  /* 0x000c500001487983 */ /* 0x002ea80000300800 */
[----:B------:R-:W2:Y:S04]  /*5a4d0*/  LDL.LU R73, [R1+0xc54] ;  /* 0x000c540001497983 */ /* 0x000ea80000300800 */
[----:B---3--:R-:W3:Y:S04]  /*5a4e0*/  LDL.LU R74, [R1+0xc58] ;  /* 0x000c5800014a7983 */ /* 0x008ee80000300800 */
[----:B------:R-:W3:Y:S04]  /*5a4f0*/  LDL.LU R75, [R1+0xc5c] ;  /* 0x000c5c00014b7983 */ /* 0x000ee80000300800 */
[----:B------:R-:W3:Y:S04]  /*5a500*/  LDL.LU R92, [R1+0xca0] ;  /* 0x000ca000015c7983 */ /* 0x000ee80000300800 */
[----:B------:R-:W3:Y:S04]  /*5a510*/  LDL.LU R93, [R1+0xca4] ;  /* 0x000ca400015d7983 */ /* 0x000ee80000300800 */
[----:B------:R-:W3:Y:S04]  /*5a520*/  LDL.LU R94, [R1+0xca8] ;  /* 0x000ca800015e7983 */ /* 0x000ee80000300800 */
[----:B------:R-:W3:Y:S04]  /*5a530*/  LDL.LU R95, [R1+0xcac] ;  /* 0x000cac00015f7983 */ /* 0x000ee80000300800 */
[----:B------:R-:W3:Y:S04]  /*5a540*/  LDL.LU R88, [R1+0xc90] ;  /* 0x000c900001587983 */ /* 0x000ee80000300800 */
[----:B------:R-:W3:Y:S01]  /*5a550*/  LDL.LU R89, [R1+0xc94] ;  /* 0x000c940001597983 */ /* 0x000ee20000300800 */
[----:B------:R-:W-:-:S03]  /*5a560*/  IMAD.MOV.U32 R41, RZ, RZ, R78 ;  /* 0x000000ffff297224 */ /* 0x000fc600078e004e */
[----:B------:R-:W3:Y:S01]  /*5a570*/  LDL.LU R90, [R1+0xc98] ;  /* 0x000c9800015a7983 */ /* 0x000ee20000300800 */
[----:B------:R-:W-:-:S03]  /*5a580*/  IMAD.MOV.U32 R40, RZ, RZ, R79 ;  /* 0x000000ffff287224 */ /* 0x000fc600078e004f */
        /* <DEDUP_REMOVED lines=13> */
[----:B----4-:R-:W4:Y:S04]  /*5a660*/  LDL.LU R68, [R1+0xc40] ;  /* 0x000c400001447983 */ /* 0x010f280000300800 */
[----:B------:R-:W4:Y:S04]  /*5a670*/  LDL.LU R69, [R1+0xc44] ;  /* 0x000c440001457983 */ /* 0x000f280000300800 */
[----:B------:R-:W4:Y:S04]  /*5a680*/  LDL.LU R70, [R1+0xc48] ;  /* 0x000c480001467983 */ /* 0x000f280000300800 */
[----:B------:R-:W4:Y:S01]  /*5a690*/  LDL.LU R71, [R1+0xc4c] ;  /* 0x000c4c0001477983 */ /* 0x000f220000300800 */
[C---:B--2---:R-:W-:Y:S06]  /*5a6a0*/  HMMA.1688.F32.TF32 R96, R160.reuse, R218, R96 ;  /* 0x000000daa060723c */ /* 0x044fec0000081060 */
[C---:B------:R-:W-:Y:S06]  /*5a6b0*/  HMMA.1688.F32.TF32 R104, R160.reuse, R226, R104 ;  /* 0x000000e2a068723c */ /* 0x040fec0000081068 */
[C---:B------:R-:W-:Y:S06]  /*5a6c0*/  HMMA.1688.F32.TF32 R108, R160.reuse, R230, R108 ;  /* 0x000000e6a06c723c */ /* 0x040fec000008106c */
[----:B------:R-:W-:Y:S06]  /*5a6d0*/  HMMA.1688.F32.TF32 R100, R160, R222, R100 ;  /* 0x000000dea064723c */ /* 0x000fec0000081064 */
[----:B------:R-:W-:-:S02]  /*5a6e0*/  IMAD.MOV.U32 R60, RZ, RZ, R99 ;  /* 0x000000ffff3c7224 */ /* 0x000fc400078e0063 */
[----:B------:R-:W-:-:S09]  /*5a6f0*/  IMAD.MOV.U32 R61, RZ, RZ, R98 ;  /* 0x000000ffff3d7224 */ /* 0x000fd200078e0062 */
[----:B------:R-:W-:Y:S01]  /*5a700*/  STL.64 [R1+0x2470], R108 ;  /* 0x0024706c01007387 */ /* 0x000fe20000100a00 */
[----:B------:R-:W-:-:S03]  /*5a710*/  IMAD.MOV.U32 R64, RZ, RZ, R97 ;  /* 0x000000ffff407224 */ /* 0x000fc600078e0061 */
[----:B------:R-:W-:Y:S01]  /*5a720*/  STL.64 [R1+0x2478], R110 ;  /* 0x0024786e01007387 */ /* 0x000fe20000100a00 */
[----:B------:R-:W-:-:S03]  /*5a730*/  IMAD.MOV.U32 R65, RZ, RZ, R96 ;  /* 0x000000ffff417224 */ /* 0x000fc600078e0060 */
[----:B------:R-:W-:Y:S04]  /*5a740*/  STL.64 [R1+0x2460], R104 ;  /* 0x0024606801007387 */ /* 0x000fe80000100a00 */
[----:B------:R-:W-:Y:S04]  /*5a750*/  STL.64 [R1+0x2468], R106 ;  /* 0x0024686a01007387 */ /* 0x000fe80000100a00 */
[----:B------:R-:W-:Y:S04]  /*5a760*/  STL.64 [R1+0x2450], R100 ;  /* 0x0024506401007387 */ /* 0x000fe80000100a00 */
[----:B------:R-:W-:Y:S04]  /*5a770*/  STL.64 [R1+0x2458], R102 ;  /* 0x0024586601007387 */ /* 0x000fe80000100a00 */
[----:B------:R-:W-:Y:S01]  /*5a780*/  STL [R1+0x5ecc], R60 ;  /* 0x005ecc3c01007387 */ /* 0x000fe20000100800 */
[C---:B---3--:R-:W-:Y:S03]  /*5a790*/  HMMA.1688.F32.TF32 R92, R160.reuse, R214, R92 ;  /* 0x000000d6a05c723c */ /* 0x048fe6000008105c */
[----:B------:R-:W-:Y:S03]  /*5a7a0*/  STL [R1+0x5ec8], R61 ;  /* 0x005ec83d01007387 */ /* 0x000fe60000100800 */
[----:B------:R-:W-:Y:S01]  /*5a7b0*/  HMMA.1688.F32.TF32 R84, R160, R206, R84 ;  /* 0x000000cea054723c */ /* 0x000fe20000081054 */
[----:B------:R-:W-:-:S15]  /*5a7c0*/  STL [R1+0x5ec4], R64 ;  /* 0x005ec44001007387 */ /* 0x000fde0000100800 */
[----:B------:R-:W-:-:S08]  /*5a7d0*/  NOP ;  /* 0x0000000000007918 */ /* 0x000fd00000000000 */
[----:B------:R-:W-:Y:S02]  /*5a7e0*/  IMAD.MOV.U32 R49, RZ, RZ, R84 ;  /* 0x000000ffff317224 */ /* 0x000fe400078e0054 */
[----:B------:R-:W-:Y:S02]  /*5a7f0*/  IMAD.MOV.U32 R48, RZ, RZ, R85 ;  /* 0x000000ffff307224 */ /* 0x000fe400078e0055 */
[----:B------:R-:W-:Y:S02]  /*5a800*/  IMAD.MOV.U32 R45, RZ, RZ, R86 ;  /* 0x000000ffff2d7224 */ /* 0x000fe400078e0056 */
[----:B------:R-:W-:Y:S02]  /*5a810*/  IMAD.MOV.U32 R44, RZ, RZ, R87 ;  /* 0x000000ffff2c7224 */ /* 0x000fe400078e0057 */
[C---:B------:R-:W-:Y:S06]  /*5a820*/  HMMA.1688.F32.TF32 R84, R160.reuse, R202, R80 ;  /* 0x000000caa054723c */ /* 0x040fec0000081050 */
[C---:B------:R-:W-:Y:S06]  /*5a830*/  HMMA.1688.F32.TF32 R80, R160.reuse, R198, R76 ;  /* 0x000000c6a050723c */ /* 0x040fec000008104c */
[C---:B------:R-:W-:Y:S06]  /*5a840*/  HMMA.1688.F32.TF32 R76, R160.reuse, R194, R72 ;  /* 0x000000c2a04c723c */ /* 0x040fec0000081048 */
[C---:B----4-:R-:W-:Y:S01]  /*5a850*/  HMMA.1688.F32.TF32 R68, R160.reuse, R190, R68 ;  /* 0x000000bea044723c */ /* 0x050fe20000081044 */
[----:B------:R-:W-:Y:S05]  /*5a860*/  STL [R1+0x5ec0], R65 ;  /* 0x005ec04101007387 */ /* 0x000fea0000100800 */
[----:B------:R-:W-:Y:S01]  /*5a870*/  HMMA.1688.F32.TF32 R88, R160, R210, R88 ;  /* 0x000000d2a058723c */ /* 0x000fe20000081058 */
        /* <DEDUP_REMOVED lines=12> */
[----:B-1----:R-:W2:Y:S04]  /*5a940*/  LDL.LU R76, [R1+0xac0] ;  /* 0x000ac000014c7983 */ /* 0x002ea80000300800 */
[----:B------:R-:W2:Y:S04]  /*5a950*/  LDL.LU R77, [R1+0xac4] ;  /* 0x000ac400014d7983 */ /* 0x000ea80000300800 */
[----:B---3--:R-:W2:Y:S04]  /*5a960*/  LDL.LU R78, [R1+0xac8] ;  /* 0x000ac800014e7983 */ /* 0x008ea80000300800 */
[----:B------:R-:W2:Y:S01]  /*5a970*/  LDL.LU R79, [R1+0xacc] ;  /* 0x000acc00014f7983 */ /* 0x000ea20000300800 */
[----:B------:R-:W-:-:S03]  /*5a980*/  IMAD.MOV.U32 R60, RZ, RZ, R88 ;  /* 0x000000ffff3c7224 */ /* 0x000fc600078e0058 */
[----:B------:R-:W3:Y:S01]  /*5a990*/  LDL.LU R80, [R1+0xad0] ;  /* 0x000ad00001507983 */ /* 0x000ee20000300800 */
[----:B------:R-:W-:-:S03]  /*5a9a0*/  IMAD.MOV.U32 R61, RZ, RZ, R89 ;  /* 0x000000ffff3d7224 */ /* 0x000fc600078e0059 */
[----:B------:R-:W3:Y:S01]  /*5a9b0*/  LDL.LU R81, [R1+0xad4] ;  /* 0x000ad40001517983 */ /* 0x000ee20000300800 */
[----:B------:R-:W-:-:S03]  /*5a9c0*/  IMAD.MOV.U32 R64, RZ, RZ, R90 ;  /* 0x000000ffff407224 */ /* 0x000fc600078e005a */
[----:B------:R-:W3:Y:S01]  /*5a9d0*/  LDL.LU R82, [R1+0xad8] ;  /* 0x000ad80001527983 */ /* 0x000ee20000300800 */
[----:B------:R-:W-:-:S03]  /*5a9e0*/  IMAD.MOV.U32 R65, RZ, RZ, R91 ;  /* 0x000000ffff417224 */ /* 0x000fc600078e005b */
[----:B------:R-:W3:Y:S01]  /*5a9f0*/  LDL.LU R83, [R1+0xadc] ;  /* 0x000adc0001537983 */ /* 0x000ee20000300800 */
        /* <DEDUP_REMOVED lines=96> */
[----:B----4-:R-:W4:Y:S04]  /*5b000*/  LDL.LU R68, [R1+0xaa0] ;  /* 0x000aa00001447983 */ /* 0x010f280000300800 */
[----:B------:R-:W4:Y:S04]  /*5b010*/  LDL.LU R69, [R1+0xaa4] ;  /* 0x000aa40001457983 */ /* 0x000f280000300800 */
[----:B------:R-:W4:Y:S04]  /*5b020*/  LDL.LU R70, [R1+0xaa8] ;  /* 0x000aa80001467983 */ /* 0x000f280000300800 */
[----:B------:R-:W4:Y:S01]  /*5b030*/  LDL.LU R71, [R1+0xaac] ;  /* 0x000aac0001477983 */ /* 0x000f220000300800 */
[----:B---3--:R-:W-:-:S15]  /*5b040*/  HMMA.1688.F32.TF32 R236, R160, R186, R236 ;  /* 0x000000baa0ec723c */ /* 0x008fde00000810ec */
[----:B------:R-:W-:-:S08]  /*5b050*/  NOP ;  /* 0x0000000000007918 */ /* 0x000fd00000000000 */
[----:B------:R-:W-:Y:S04]  /*5b060*/  STL.64 [R1+0x23c0], R236 ;  /* 0x0023c0ec01007387 */ /* 0x000fe80000100a00 */
[----:B------:R2:W-:Y:S02]  /*5b070*/  STL.64 [R1+0x23c8], R238 ;  /* 0x0023c8ee01007387 */ /* 0x0005e40000100a00 */
[C---:B--2---:R-:W-:Y:S06]  /*5b080*/  HMMA.1688.F32.TF32 R236, R160.reuse, R182, R244 ;  /* 0x000000b6a0ec723c */ /* 0x044fec00000810f4 */
[C---:B------:R-:W-:Y:S06]  /*5b090*/  HMMA.1688.F32.TF32 R244, R160.reuse, R178, R248 ;  /* 0x000000b2a0f4723c */ /* 0x040fec00000810f8 */
[C---:B------:R-:W-:Y:S11]  /*5b0a0*/  HMMA.1688.F32.TF32 R240, R160.reuse, R174, R240 ;  /* 0x000000aea0f0723c */ /* 0x040ff600000810f0 */
[----:B------:R-:W-:Y:S04]  /*5b0b0*/  STL.64 [R1+0x23b0], R236 ;  /* 0x0023b0ec01007387 */ /* 0x000fe80000100a00 */
[----:B------:R1:W-:Y:S02]  /*5b0c0*/  STL.64 [R1+0x23b8], R238 ;  /* 0x0023b8ee01007387 */ /* 0x0003e40000100a00 */
[C---:B-1----:R-:W-:Y:S06]  /*5b0d0*/  HMMA.1688.F32.TF32 R236, R160.reuse, R170, R128 ;  /* 0x000000aaa0ec723c */ /* 0x042fec0000081080 */
[----:B------:R-:W-:Y:S01]  /*5b0e0*/  HMMA.1688.F32.TF32 R128, R160, R166, R132 ;  /* 0x000000a6a080723c */ /* 0x000fe20000081084 */
        /* <DEDUP_REMOVED lines=12> */
[----:B------:R-:W-:Y:S04]  /*5b1b0*/  LDS R161, [R4+UR7+0x4580] ;  /* 0x0045800704a17984 */ /* 0x000fe80008000800 */
[----:B------:R-:W1:Y:S01]  /*5b1c0*/  LDS R163, [R4+UR7+0x6580] ;  /* 0x0065800704a37984 */ /* 0x000e620008000800 */
[----:B------:R-:W-:-:S15]  /*5b1d0*/  HMMA.1688.F32.TF32 R132, R232, R58, R156 ;  /* 0x0000003ae884723c */ /* 0x000fde000008109c */
        /* <DEDUP_REMOVED lines=33> */
[C---:B------:R-:W-:Y:S03]  /*5b3f0*/  HMMA.1688.F32.TF32 R76, R232.reuse, R214, R72 ;  /* 0x000000d6e84c723c */ /* 0x040fe60000081048 */
[----:B------:R-:W-:Y:S03]  /*5b400*/  STL.64 [R1+0x1f68], R122 ;  /* 0x001f687a01007387 */ /* 0x000fe60000100a00 */
[----:B----4-:R-:W-:Y:S01]  /*5b410*/  HMMA.1688.F32.TF32 R68, R232, R210, R68 ;  /* 0x000000d2e844723c */ /* 0x010fe20000081044 */
        /* <DEDUP_REMOVED lines=130> */
[----:B------:R-:W2:Y:S04]  /*5bc40*/  LDL.LU R70, [R1+0x9a8] ;  /* 0x0009a80001467983 */ /* 0x000ea80000300800 */
[----:B------:R-:W2:Y:S01]  /*5bc50*/  LDL.LU R71, [R1+0x9ac] ;  /* 0x0009ac0001477983 */ /* 0x000ea20000300800 */
[C---:B---3--:R-:W-:Y:S06]  /*5bc60*/  HMMA.1688.F32.TF32 R112, R160.reuse, R50, R112 ;  /* 0x00000032a070723c */ /* 0x048fec0000081070 */
[C---:B----4-:R-:W-:Y:S06]  /*5bc70*/  HMMA.1688.F32.TF32 R120, R160.reuse, R58, R120 ;  /* 0x0000003aa078723c */ /* 0x050fec0000081078 */
[C---:B--2---:R-:W-:Y:S06]  /*5bc80*/  HMMA.1688.F32.TF32 R108, R160.reuse, R46, R108 ;  /* 0x0000002ea06c723c */ /* 0x044fec000008106c */
[C---:B------:R-:W-:Y:S06]  /*5bc90*/  HMMA.1688.F32.TF32 R104, R160.reuse, R42, R104 ;  /* 0x0000002aa068723c */ /* 0x040fec0000081068 */
[C---:B------:R-:W-:Y:S06]  /*5bca0*/  HMMA.1688.F32.TF32 R96, R160.reuse, R34, R96 ;  /* 0x00000022a060723c */ /* 0x040fec0000081060 */
[C---:B------:R-:W-:Y:S06]  /*5bcb0*/  HMMA.1688.F32.TF32 R92, R160.reuse, R30, R92 ;  /* 0x0000001ea05c723c */ /* 0x040fec000008105c */
[----:B------:R-:W-:Y:S06]  /*5bcc0*/  HMMA.1688.F32.TF32 R80, R160, R18, R80 ;  /* 0x00000012a050723c */ /* 0x000fec0000081050 */
[----:B------:R-:W-:-:S15]  /*5bcd0*/  HMMA.1688.F32.TF32 R236, R232, R206, R236 ;  /* 0x000000cee8ec723c */ /* 0x000fde00000810ec */
[----:B------:R-:W-:-:S08]  /*5bce0*/  NOP ;  /* 0x0000000000007918 */ /* 0x000fd00000000000 */
[----:B------:R-:W-:Y:S04]  /*5bcf0*/  STL.64 [R1+0x1e90], R236 ;  /* 0x001e90ec01007387 */ /* 0x000fe80000100a00 */
[----:B------:R1:W-:Y:S02]  /*5bd00*/  STL.64 [R1+0x1e98], R238 ;  /* 0x001e98ee01007387 */ /* 0x0003e40000100a00 */
[C---:B-1----:R-:W-:Y:S06]  /*5bd10*/  HMMA.1688.F32.TF32 R236, R232.reuse, R202, R244 ;  /* 0x000000cae8ec723c */ /* 0x042fec00000810f4 */
[C---:B------:R-:W-:Y:S06]  /*5bd20*/  HMMA.1688.F32.TF32 R244, R232.reuse, R198, R248 ;  /* 0x000000c6e8f4723c */ /* 0x040fec00000810f8 */
[C---:B------:R-:W-:Y:S11]  /*5bd30*/  HMMA.1688.F32.TF32 R240, R232.reuse, R194, R240 ;  /* 0x000000c2e8f0723c */ /* 0x040ff600000810f0 */
[----:B------:R-:W-:Y:S04]  /*5bd40*/  STL.64 [R1+0x1e80], R236 ;  /* 0x001e80ec01007387 */ /* 0x000fe80000100a00 */
[----:B------:R1:W-:Y:S02]  /*5bd50*/  STL.64 [R1+0x1e88], R238 ;  /* 0x001e88ee01007387 */ /* 0x0003e40000100a00 */
[C---:B-1----:R-:W-:Y:S06]  /*5bd60*/  HMMA.1688.F32.TF32 R236, R232.reuse, R190, R128 ;  /* 0x000000bee8ec723c */ /* 0x042fec0000081080 */
[C---:B------:R-:W-:Y:S01]  /*5bd70*/  HMMA.1688.F32.TF32 R128, R232.reuse, R186, R132 ;  /* 0x000000bae880723c */ /* 0x040fe20000081084 */
        /* <DEDUP_REMOVED lines=14> */
[----:B------:R-:W-:Y:S04]  /*5be60*/  STL.64 [R1+0x1e10], R132 ;  /* 0x001e108401007387 */ /* 0x000fe80000100a00 */
[----:B------:R1:W-:Y:S01]  /*5be70*/  STL.64 [R1+0x1e18], R134 ;  /* 0x001e188601007387 */ /* 0x0003e20000100a00 */
[----:B------:R-:W-:Y:S09]  /*5be80*/  HMMA.1688.F32.TF32 R116, R160, R54, R116 ;  /* 0x00000036a074723c */ /* 0x000ff20000081074 */
[----:B------:R-:W-:Y:S01]  /*5be90*/  STL.64 [R1+0x1df0], R128 ;  /* 0x001df08001007387 */ /* 0x000fe20000100a00 */
[----:B-1----:R-:W-:Y:S03]  /*5bea0*/  HMMA.1688.F32.TF32 R132, R232, R166, R148 ;  /* 0x000000a6e884723c */ /* 0x002fe60000081094 */
[----:B------:R1:W-:Y:S04]  /*5beb0*/  STL.64 [R1+0x1df8], R130 ;  /* 0x001df88201007387 */ /* 0x0003e80000100a00 */
[----:B------:R-:W-:Y:S04]  /*5bec0*/  STL.64 [R1+0x1de0], R124 ;  /* 0x001de07c01007387 */ /* 0x000fe80000100a00 */
[----:B------:R2:W-:Y:S01]  /*5bed0*/  STL.64 [R1+0x1de8], R126 ;  /* 0x001de87e01007387 */ /* 0x0005e20000100a00 */
[C---:B-1----:R-:W-:Y:S03]  /*5bee0*/  HMMA.1688.F32.TF32 R128, R160.reuse, R66, R144 ;  /* 0x00000042a080723c */ /* 0x042fe60000081090 */
[----:B------:R-:W-:Y:S04]  /*5bef0*/  LDS R232, [R2+UR7+0x4600] ;  /* 0x0046000702e87984 */ /* 0x000fe80008000800 */
[----:B------:R-:W-:Y:S01]  /*5bf00*/  LDS R234, [R2+UR7+0x6600] ;  /* 0x0066000702ea7984 */ /* 0x000fe20008000800 */
[C---:B--2---:R-:W-:Y:S06]  /*5bf10*/  HMMA.1688.F32.TF32 R124, R160.reuse, R62, R140 ;  /* 0x0000003ea07c723c */ /* 0x044fec000008108c */
[C---:B------:R-:W-:Y:S01]  /*5bf20*/  HMMA.1688.F32.TF32 R100, R160.reuse, R38, R100 ;  /* 0x00000026a064723c */ /* 0x040fe20000081064 */
[----:B------:R-:W-:Y:S05]  /*5bf30*/  STL.64 [R1+0x14e0], R132 ;  /* 0x0014e08401007387 */ /* 0x000fea0000100a00 */
[C---:B------:R-:W-:Y:S01]  /*5bf40*/  HMMA.1688.F32.TF32 R88, R160.reuse, R26, R88 ;  /* 0x0000001aa058723c */ /* 0x040fe20000081058 */
[----:B------:R-:W-:Y:S04]  /*5bf50*/  STL.64 [R1+0x14e8], R134 ;  /* 0x0014e88601007387 */ /* 0x000fe80000100a00 */
[----:B------:R-:W-:Y:S01]  /*5bf60*/  STL.64 [R1+0x14f0], R128 ;  /* 0x0014f08001007387 */ /* 0x000fe20000100a00 */
[C---:B------:R-:W-:Y:S03]  /*5bf70*/  HMMA.1688.F32.TF32 R84, R160.reuse, R22, R84 ;  /* 0x00000016a054723c */ /* 0x040fe60000081054 */
[----:B------:R-:W-:Y:S03]  /*5bf80*/  STL.64 [R1+0x14f8], R130 ;  /* 0x0014f88201007387 */ /* 0x000fe60000100a00 */
        /* <DEDUP_REMOVED lines=29> */
[----:B------:R-:W-:Y:S04]  /*5c160*/  LDS R233, [R4+UR7+0x4600] ;  /* 0x0046000704e97984 */ /* 0x000fe80008000800 */
        /* <DEDUP_REMOVED lines=80> */
[----:B-1----:R-:W3:Y:S04]  /*5c670*/  LDL.LU R68, [R1+0x970] ;  /* 0x0009700001447983 */ /* 0x002ee80000300800 */
[----:B------:R-:W3:Y:S04]  /*5c680*/  LDL.LU R69, [R1+0x974] ;  /* 0x0009740001457983 */ /* 0x000ee80000300800 */
[----:B----4-:R-:W4:Y:S04]  /*5c690*/  LDL.LU R70, [R1+0x978] ;  /* 0x0009780001467983 */ /* 0x010f280000300800 */
        /* <DEDUP_REMOVED lines=29> */
[----:B------:R-:W1:Y:S01]  /*5c870*/  LDS R235, [R4+UR7+0x6600] ;  /* 0x0066000704eb7984 */ /* 0x000e620008000800 */
[C---:B--2---:R-:W-:Y:S06]  /*5c880*/  HMMA.1688.F32.TF32 R116, R160.reuse, R166, R116 ;  /* 0x000000a6a074723c */ /* 0x044fec0000081074 */
[C---:B---3--:R-:W-:Y:S06]  /*5c890*/  HMMA.1688.F32.TF32 R148, R160.reuse, R182, R148 ;  /* 0x000000b6a094723c */ /* 0x048fec0000081094 */
[C---:B------:R-:W-:Y:S06]  /*5c8a0*/  HMMA.1688.F32.TF32 R236, R160.reuse, R214, R236 ;  /* 0x000000d6a0ec723c */ /* 0x040fec00000810ec */
[C---:B------:R-:W-:Y:S06]  /*5c8b0*/  HMMA.1688.F32.TF32 R132, R160.reuse, R222, R132 ;  /* 0x000000dea084723c */ /* 0x040fec0000081084 */
[C---:B------:R-:W-:Y:S06]  /*5c8c0*/  HMMA.1688.F32.TF32 R136, R160.reuse, R226, R136 ;  /* 0x000000e2a088723c */ /* 0x040fec0000081088 */
[----:B----4-:R-:W-:-:S15]  /*5c8d0*/  HMMA.1688.F32.TF32 R68, R160, R218, R68 ;  /* 0x000000daa044723c */ /* 0x010fde0000081044 */
[----:B------:R-:W-:-:S02]  /*5c8e0*/  NOP ;  /* 0x0000000000007918 */ /* 0x000fc40000000000 */
[----:B------:R-:W-:Y:S04]  /*5c8f0*/  STL.64 [R1+0x1d40], R136 ;  /* 0x001d408801007387 */ /* 0x000fe80000100a00 */
[----:B------:R2:W-:Y:S01]  /*5c900*/  STL.64 [R1+0x1d48], R138 ;  /* 0x001d488a01007387 */ /* 0x0005e20000100a00 */
[C---:B------:R-:W-:Y:S03]  /*5c910*/  HMMA.1688.F32.TF32 R244, R160.reuse, R210, R244 ;  /* 0x000000d2a0f4723c */ /* 0x040fe600000810f4 */
[----:B--2---:R-:W2:Y:S04]  /*5c920*/  LDL.LU.64 R138, [R1+0x62a0] ;  /* 0x0062a000018a7983 */ /* 0x004ea80000300a00 */
[----:B------:R-:W3:Y:S04]  /*5c930*/  LDL.LU.64 R136, [R1+0x6298] ;  /* 0x0062980001887983 */ /* 0x000ee80000300a00 */
[----:B------:R-:W-:Y:S04]  /*5c940*/  STL.64 [R1+0x1d30], R132 ;  /* 0x001d308401007387 */ /* 0x000fe80000100a00 */
[----:B------:R4:W-:Y:S04]  /*5c950*/  STL.64 [R1+0x1d38], R134 ;  /* 0x001d388601007387 */ /* 0x0009e80000100a00 */
[----:B----4-:R-:W4:Y:S04]  /*5c960*/  LDL.LU.64 R134, [R1+0x6290] ;  /* 0x0062900001867983 */ /* 0x010f280000300a00 */
[----:B------:R-:W4:Y:S04]  /*5c970*/  LDL.LU.64 R132, [R1+0x6288] ;  /* 0x0062880001847983 */ /* 0x000f280000300a00 */
[----:B------:R-:W-:Y:S04]  /*5c980*/  STL.64 [R1+0x1d20], R68 ;  /* 0x001d204401007387 */ /* 0x000fe80000100a00 */
[----:B------:R1:W-:Y:S04]  /*5c990*/  STL.64 [R1+0x1d28], R70 ;  /* 0x001d284601007387 */ /* 0x0003e80000100a00 */
[----:B-1----:R-:W2:Y:S04]  /*5c9a0*/  LDL.LU.64 R70, [R1+0x6280] ;  /* 0x0062800001467983 */ /* 0x002ea80000300a00 */
[----:B------:R-:W3:Y:S04]  /*5c9b0*/  LDL.LU.64 R68, [R1+0x6278] ;  /* 0x0062780001447983 */ /* 0x000ee80000300a00 */
[----:B------:R-:W-:Y:S04]  /*5c9c0*/  STL.64 [R1+0x1d10], R236 ;  /* 0x001d10ec01007387 */ /* 0x000fe80000100a00 */
[----:B------:R1:W-:Y:S02]  /*5c9d0*/  STL.64 [R1+0x1d18], R238 ;  /* 0x001d18ee01007387 */ /* 0x0003e40000100a00 */
[C---:B-1----:R-:W-:Y:S02]  /*5c9e0*/  HMMA.1688.F32.TF32 R236, R160.reuse, R206, R248 ;  /* 0x000000cea0ec723c */ /* 0x042fe400000810f8 */
[----:B------:R-:W-:Y:S04]  /*5c9f0*/  STL.64 [R1+0x1d00], R244 ;  /* 0x001d00f401007387 */ /* 0x000fe80000100a00 */
[----:B------:R1:W-:Y:S02]  /*5ca00*/  STL.64 [R1+0x1d08], R246 ;  /* 0x001d08f601007387 */ /* 0x0003e40000100a00 */
[C---:B-1----:R-:W-:Y:S06]  /*5ca10*/  HMMA.1688.F32.TF32 R244, R160.reuse, R202, R240 ;  /* 0x000000caa0f4723c */ /* 0x042fec00000810f0 */
[C---:B------:R-:W-:Y:S09]  /*5ca20*/  HMMA.1688.F32.TF32 R240, R160.reuse, R198, R128 ;  /* 0x000000c6a0f0723c */ /* 0x040ff20000081080 */
[----:B------:R-:W-:Y:S04]  /*5ca30*/  STL.64 [R1+0x1cf0], R236 ;  /* 0x001cf0ec01007387 */ /* 0x000fe80000100a00 */
[----:B------:R1:W-:Y:S01]  /*5ca40*/  STL.64 [R1+0x1cf8], R238 ;  /* 0x001cf8ee01007387 */ /* 0x0003e20000100a00 */
[C---:B------:R-:W-:Y:S06]  /*5ca50*/  HMMA.1688.F32.TF32 R128, R160.reuse, R190, R156 ;  /* 0x000000bea080723c */ /* 0x040fec000008109c */
[C---:B-1----:R-:W-:Y:S06]  /*5ca60*/  HMMA.1688.F32.TF32 R236, R160.reuse, R194, R124 ;  /* 0x000000c2a0ec723c */ /* 0x042fec000008107c */
        /* <DEDUP_REMOVED lines=9> */
[----:B------:R-:W-:Y:S01]  /*5cb00*/  STL.64 [R1+0x1ca0], R124 ;  /* 0x001ca07c01007387 */ /* 0x000fe20000100a00 */
[C---:B------:R-:W-:Y:S03]  /*5cb10*/  HMMA.1688.F32.TF32 R120, R160.reuse, R170, R120 ;  /* 0x000000aaa078723c */ /* 0x040fe60000081078 */
[----:B------:R1:W-:Y:S03]  /*5cb20*/  STL.64 [R1+0x1ca8], R126 ;  /* 0x001ca87e01007387 */ /* 0x0003e60000100a00 */
[C---:B-1----:R-:W-:Y:S06]  /*5cb30*/  HMMA.1688.F32.TF32 R128, R160.reuse, R178, R144 ;  /* 0x000000b2a080723c */ /* 0x042fec0000081090 */
[----:B------:R-:W-:Y:S01]  /*5cb40*/  HMMA.1688.F32.TF32 R124, R160, R174, R140 ;  /* 0x000000aea07c723c */ /* 0x000fe2000008108c */
[----:B------:R-:W-:Y:S04]  /*5cb50*/  STL.64 [R1+0x1c90], R148 ;  /* 0x001c909401007387 */ /* 0x000fe80000100a00 */
[----:B------:R-:W-:Y:S01]  /*5cb60*/  STL.64 [R1+0x1c98], R150 ;  /* 0x001c989601007387 */ /* 0x000fe20000100a00 */
[C---:B------:R-:W-:Y:S03]  /*5cb70*/  HMMA.1688.F32.TF32 R72, R232.reuse, R26, R72 ;  /* 0x0000001ae848723c */ /* 0x040fe60000081048 */
[----:B------:R-:W-:Y:S04]  /*5cb80*/  LDS R160, [R2+UR7+0x4680] ;  /* 0x0046800702a07984 */ /* 0x000fe80008000800 */
[----:B------:R-:W-:Y:S04]  /*5cb90*/  LDS R162, [R2+UR7+0x6680] ;  /* 0x0066800702a27984 */ /* 0x000fe80008000800 */
        /* <DEDUP_REMOVED lines=8> */
[----:B------:R-:W-:Y:S04]  /*5cc20*/  LDS R161, [R4+UR7+0x4680] ;  /* 0x0046800704a17984 */ /* 0x000fe80008000800 */
[----:B------:R-:W4:Y:S01]  /*5cc30*/  LDS R163, [R4+UR7+0x6680] ;  /* 0x0066800704a37984 */ /* 0x000f220008000800 */
        /* <DEDUP_REMOVED lines=10> */
[----:B------:R-:W-:Y:S01]  /*5cce0*/  HMMA.1688.F32.TF32 R80, R232, R30, R76 ;  /* 0x0000001ee850723c */ /* 0x000fe2000008104c */
        /* <DEDUP_REMOVED lines=27> */
[----:B----4-:R-:W2:Y:S04]  /*5cea0*/  LDL.LU R86, [R1+0x6e8] ;  /* 0x0006e80001567983 */ /* 0x010ea80000300800 */
        /* <DEDUP_REMOVED lines=71> */
[----:B------:R-:W3:Y:S04]  /*5d320*/  LDL.LU R82, [R1+0x6d8] ;  /* 0x0006d80001527983 */ /* 0x000ee80000300800 */
[----:B------:R-:W3:Y:S04]  /*5d330*/  LDL.LU R83, [R1+0x6dc] ;  /* 0x0006dc0001537983 */ /* 0x000ee80000300800 */
[----:B------:R-:W3:Y:S04]  /*5d340*/  LDL.LU R72, [R1+0x1e0] ;  /* 0x0001e00001487983 */ /* 0x000ee80000300800 */
[----:B------:R-:W3:Y:S01]  /*5d350*/  LDL.LU R73, [R1+0x1e4] ;  /* 0x0001e40001497983 */ /* 0x000ee20000300800 */
[----:B------:R-:W-:-:S02]  /*5d360*/  IMAD.MOV.U32 R74, RZ, RZ, R252 ;  /* 0x000000ffff4a7224 */ /* 0x000fc400078e00fc */
[----:B------:R-:W-:Y:S01]  /*5d370*/  IMAD.MOV.U32 R75, RZ, RZ, R3 ;  /* 0x000000ffff4b7224 */ /* 0x000fe200078e0003 */
[C---:B----4-:R-:W-:Y:S06]  /*5d380*/  HMMA.1688.F32.TF32 R100, R232.reuse, R194, R100 ;  /* 0x000000c2e864723c */ /* 0x050fec0000081064 */
[C---:B--2---:R-:W-:Y:S06]  /*5d390*/  HMMA.1688.F32.TF32 R104, R232.reuse, R198, R104 ;  /* 0x000000c6e868723c */ /* 0x044fec0000081068 */
        /* <DEDUP_REMOVED lines=20> */
[C---:B-1----:R-:W-:Y:S06]  /*5d4e0*/  HMMA.1688.F32.TF32 R128, R232.reuse, R222, R144 ;  /* 0x000000dee880723c */ /* 0x042fec0000081090 */
[C---:B--2---:R-:W-:Y:S06]  /*5d4f0*/  HMMA.1688.F32.TF32 R124, R232.reuse, R218, R140 ;  /* 0x000000dae87c723c */ /* 0x044fec000008108c */
        /* <DEDUP_REMOVED lines=9> */
[----:B------:R-:W-:Y:S01]  /*5d590*/  STL.64 [R1+0x1b18], R126 ;  /* 0x001b187e01007387 */ /* 0x000fe20000100a00 */
[C---:B------:R-:W-:Y:S03]  /*5d5a0*/  HMMA.1688.F32.TF32 R76, R232.reuse, R170, R76 ;  /* 0x000000aae84c723c */ /* 0x040fe6000008104c */
[----:B------:R-:W-:Y:S03]  /*5d5b0*/  STL.64 [R1+0x1b00], R120 ;  /* 0x001b007801007387 */ /* 0x000fe60000100a00 */
[----:B---3--:R-:W-:Y:S01]  /*5d5c0*/  HMMA.1688.F32.TF32 R80, R232, R174, R80 ;  /* 0x000000aee850723c */ /* 0x008fe20000081050 */
[----:B------:R-:W-:Y:S04]  /*5d5d0*/  STL.64 [R1+0x1b08], R122 ;  /* 0x001b087a01007387 */ /* 0x000fe80000100a00 */
[----:B------:R-:W-:Y:S01]  /*5d5e0*/  STL.64 [R1+0x1af0], R116 ;  /* 0x001af07401007387 */ /* 0x000fe20000100a00 */
[----:B------:R-:W-:-:S03]  /*5d5f0*/  IMAD.MOV.U32 R3, RZ, RZ, R103 ;  /* 0x000000ffff037224 */ /* 0x000fc600078e0067 */
[----:B------:R-:W-:Y:S01]  /*5d600*/  STL.64 [R1+0x1af8], R118 ;  /* 0x001af87601007387 */ /* 0x000fe20000100a00 */
[----:B------:R-:W-:Y:S03]  /*5d610*/  HMMA.1688.F32.TF32 R72, R232, R166, R72 ;  /* 0x000000a6e848723c */ /* 0x000fe60000081048 */
[----:B------:R-:W-:Y:S01]  /*5d620*/  STL.64 [R1+0x1ae0], R112 ;  /* 0x001ae07001007387 */ /* 0x000fe20000100a00 */
[----:B------:R-:W-:-:S03]  /*5d630*/  IMAD.MOV.U32 R252, RZ, RZ, R102 ;  /* 0x000000fffffc7224 */ /* 0x000fc600078e0066 */
[----:B------:R-:W-:Y:S04]  /*5d640*/  STL.64 [R1+0x1ae8], R114 ;  /* 0x001ae87201007387 */ /* 0x000fe80000100a00 */
[----:B------:R-:W-:Y:S04]  /*5d650*/  STL.64 [R1+0x1ad0], R108 ;  /* 0x001ad06c01007387 */ /* 0x000fe80000100a00 */
[----:B------:R-:W-:Y:S04]  /*5d660*/  STL.64 [R1+0x1ad8], R110 ;  /* 0x001ad86e01007387 */ /* 0x000fe80000100a00 */
[----:B------:R-:W-:Y:S04]  /*5d670*/  STL.64 [R1+0x1ac0], R104 ;  /* 0x001ac06801007387 */ /* 0x000fe80000100a00 */
[----:B------:R-:W-:Y:S04]  /*5d680*/  STL.64 [R1+0x1ac8], R106 ;  /* 0x001ac86a01007387 */ /* 0x000fe80000100a00 */
[----:B------:R-:W-:Y:S04]  /*5d690*/  STL.64 [R1+0x1aa0], R100 ;  /* 0x001aa06401007387 */ /* 0x000fe80000100a00 */
[----:B------:R1:W-:Y:S04]  /*5d6a0*/  STL [R1+0x5eb4], R3 ;  /* 0x005eb40301007387 */ /* 0x0003e80000100800 */
[----:B------:R2:W-:Y:S04]  /*5d6b0*/  STL [R1+0x5eb0], R252 ;  /* 0x005eb0fc01007387 */ /* 0x0005e80000100800 */
[----:B------:R-:W-:Y:S01]  /*5d6c0*/  STL.64 [R1+0x1a90], R96 ;  /* 0x001a906001007387 */ /* 0x000fe20000100a00 */
[----:B-1----:R-:W-:-:S02]  /*5d6d0*/  IMAD.MOV.U32 R3, RZ, RZ, R94 ;  /* 0x000000ffff037224 */ /* 0x002fc400078e005e */
[----:B--2---:R-:W-:Y:S01]  /*5d6e0*/  IMAD.MOV.U32 R252, RZ, RZ, R95 ;  /* 0x000000fffffc7224 */ /* 0x004fe200078e005f */
[----:B------:R-:W-:Y:S04]  /*5d6f0*/  STL.64 [R1+0x1a98], R98 ;  /* 0x001a986201007387 */ /* 0x000fe80000100a00 */
[----:B------:R-:W-:Y:S04]  /*5d700*/  STL.64 [R1+0x1a80], R92 ;  /* 0x001a805c01007387 */ /* 0x000fe80000100a00 */
[----:B------:R-:W-:Y:S04]  /*5d710*/  STL [R1+0x5ebc], R252 ;  /* 0x005ebcfc01007387 */ /* 0x000fe80000100800 */
[----:B------:R-:W-:Y:S04]  /*5d720*/  STL [R1+0x5eb8], R3 ;  /* 0x005eb80301007387 */ /* 0x000fe80000100800 */
[----:B------:R-:W-:Y:S04]  /*5d730*/  STL.64 [R1+0x1a70], R88 ;  /* 0x001a705801007387 */ /* 0x000fe80000100a00 */
[----:B------:R-:W-:Y:S04]  /*5d740*/  STL.64 [R1+0x1a78], R90 ;  /* 0x001a785a01007387 */ /* 0x000fe80000100a00 */
[----:B------:R-:W-:Y:S04]  /*5d750*/  STL.64 [R1+0x1a60], R84 ;  /* 0x001a605401007387 */ /* 0x000fe80000100a00 */
[----:B------:R1:W-:Y:S04]  /*5d760*/  STL.64 [R1+0x1a10], R80 ;  /* 0x001a105001007387 */ /* 0x0003e80000100a00 */
[----:B------:R2:W-:Y:S04]  /*5d770*/  STL.64 [R1+0x1a18], R82 ;  /* 0x001a185201007387 */ /* 0x0005e80000100a00 */
[----:B------:R-:W-:Y:S01]  /*5d780*/  STL.64 [R1+0x1a00], R76 ;  /* 0x001a004c01007387 */ /* 0x000fe20000100a00 */
[----:B-1----:R-:W-:-:S03]  /*5d790*/  IMAD.MOV.U32 R80, RZ, RZ, R69 ;  /* 0x000000ffff507224 */ /* 0x002fc600078e0045 */
[----:B------:R-:W-:Y:S01]  /*5d7a0*/  STL.64 [R1+0x1a08], R78 ;  /* 0x001a084e01007387 */ /* 0x000fe20000100a00 */
[----:B------:R-:W-:-:S03]  /*5d7b0*/  IMAD.MOV.U32 R81, RZ, RZ, R71 ;  /* 0x000000ffff517224 */ /* 0x000fc600078e0047 */
[----:B------:R-:W3:Y:S01]  /*5d7c0*/  LDL.LU R69, [R1+0x6274] ;  /* 0x0062740001457983 */ /* 0x000ee20000300800 */
[----:B--2---:R-:W-:-:S03]  /*5d7d0*/  IMAD.MOV.U32 R82, RZ, RZ, R68 ;  /* 0x000000ffff527224 */ /* 0x004fc600078e0044 */
[----:B------:R1:W-:Y:S01]  /*5d7e0*/  STL.64 [R1+0x19f0], R72 ;  /* 0x0019f04801007387 */ /* 0x0003e20000100a00 */
[----:B------:R-:W-:-:S03]  /*5d7f0*/  IMAD.MOV.U32 R83, RZ, RZ, R70 ;  /* 0x000000ffff537224 */ /* 0x000fc600078e0046 */
[----:B------:R2:W-:Y:S04]  /*5d800*/  STL.64 [R1+0x19f8], R74 ;  /* 0x0019f84a01007387 */ /* 0x0005e80000100a00 */
[----:B------:R-:W4:Y:S04]  /*5d810*/  LDL.LU R71, [R1+0x6270] ;  /* 0x0062700001477983 */ /* 0x000f280000300800 */
[----:B------:R-:W2:Y:S04]  /*5d820*/  LDL.LU R68, [R1+0x626c] ;  /* 0x00626c0001447983 */ /* 0x000ea80000300800 */
[----:B------:R-:W3:Y:S01]  /*5d830*/  LDL.LU R70, [R1+0x6268] ;  /* 0x0062680001467983 */ /* 0x000ee20000300800 */
[----:B------:R-:W-:-:S03]  /*5d840*/  IMAD.MOV.U32 R252, RZ, RZ, R86 ;  /* 0x000000fffffc7224 */ /* 0x000fc600078e0056 */
[----:B------:R-:W4:Y:S01]  /*5d850*/  LDL.LU R84, [R1+0x5d0] ;  /* 0x0005d00001547983 */ /* 0x000f220000300800 */
[----:B------:R-:W-:-:S03]  /*5d860*/  IMAD.MOV.U32 R3, RZ, RZ, R87 ;  /* 0x000000ffff037224 */ /* 0x000fc600078e0057 */
[----:B------:R-:W4:Y:S04]  /*5d870*/  LDL.LU R85, [R1+0x5d4] ;  /* 0x0005d40001557983 */ /* 0x000f280000300800 */
[----:B------:R-:W4:Y:S04]  /*5d880*/  LDL.LU R86, [R1+0x5d8] ;  /* 0x0005d80001567983 */ /* 0x000f280000300800 */
[----:B------:R-:W4:Y:S01]  /*5d890*/  LDL.LU R87, [R1+0x5dc] ;  /* 0x0005dc0001577983 */ /* 0x000f220000300800 */
[----:B--2---:R-:W-:-:S03]  /*5d8a0*/  IMAD.MOV.U32 R88, RZ, RZ, R68 ;  /* 0x000000ffff587224 */ /* 0x004fc600078e0044 */
[----:B------:R-:W2:Y:S01]  /*5d8b0*/  LDL.LU R68, [R1+0x6264] ;  /* 0x0062640001447983 */ /* 0x000ea20000300800 */
[----:B---3--:R-:W-:-:S03]  /*5d8c0*/  IMAD.MOV.U32 R89, RZ, RZ, R70 ;  /* 0x000000ffff597224 */ /* 0x008fc600078e0046 */
[----:B------:R-:W3:Y:S01]  /*5d8d0*/  LDL.LU R70, [R1+0x6260] ;  /* 0x0062600001467983 */ /* 0x000ee20000300800 */
[----:B----4-:R-:W-:Y:S02]  /*5d8e0*/  IMAD.MOV.U32 R90, RZ, RZ, R71 ;  /* 0x000000ffff5a7224 */ /* 0x010fe400078e0047 */
[----:B------:R-:W-:Y:S01]  /*5d8f0*/  IMAD.MOV.U32 R91, RZ, RZ, R69 ;  /* 0x000000ffff5b7224 */ /* 0x000fe200078e0045 */
[----:B------:R-:W4:Y:S04]  /*5d900*/  LDL.LU R71, [R1+0x625c] ;  /* 0x00625c0001477983 */ /* 0x000f280000300800 */
[----:B------:R-:W4:Y:S04]  /*5d910*/  LDL.LU R69, [R1+0x6258] ;  /* 0x0062580001457983 */ /* 0x000f280000300800 */
[----:B------:R-:W4:Y:S04]  /*5d920*/  LDL.LU R96, [R1+0x600] ;  /* 0x0006000001607983 */ /* 0x000f280000300800 */
[----:B------:R-:W4:Y:S01]  /*5d930*/  LDL.LU R97, [R1+0x604] ;  /* 0x0006040001617983 */ /* 0x000f220000300800 */
[----:B--2---:R-:W-:-:S03]  /*5d940*/  IMAD.MOV.U32 R98, RZ, RZ, R68 ;  /* 0x000000ffff627224 */ /* 0x004fc600078e0044 */
[----:B------:R-:W2:Y:S01]  /*5d950*/  LDL.LU R68, [R1+0x6254] ;  /* 0x0062540001447983 */ /* 0x000ea20000300800 */
[----:B---3--:R-:W-:-:S03]  /*5d960*/  IMAD.MOV.U32 R99, RZ, RZ, R70 ;  /* 0x000000ffff637224 */ /* 0x008fc600078e0046 */
[----:B------:R-:W3:Y:S01]  /*5d970*/  LDL.LU R70, [R1+0x6250] ;  /* 0x0062500001467983 */ /* 0x000ee20000300800 */
[----:B----4-:R-:W-:-:S03]  /*5d980*/  IMAD.MOV.U32 R103, RZ, RZ, R71 ;  /* 0x000000ffff677224 */ /* 0x010fc600078e0047 */
        /* <DEDUP_REMOVED lines=8> */
[----:B------:R-:W3:Y:S04]  /*5da10*/  LDL.LU R70, [R1+0x6240] ;  /* 0x0062400001467983 */ /* 0x000ee80000300800 */
[----:B------:R-:W3:Y:S04]  /*5da20*/  LDL.LU R106, [R1+0x628] ;  /* 0x00062800016a7983 */ /* 0x000ee80000300800 */
[----:B------:R-:W3:Y:S01]  /*5da30*/  LDL.LU R107, [R1+0x62c] ;  /* 0x00062c00016b7983 */ /* 0x000ee20000300800 */
[----:B----4-:R-:W-:-:S03]  /*5da40*/  IMAD.MOV.U32 R112, RZ, RZ, R69 ;  /* 0x000000ffff707224 */ /* 0x010fc600078e0045 */
[----:B------:R-:W4:Y:S01]  /*5da50*/  LDL.LU R69, [R1+0x623c] ;  /* 0x00623c0001457983 */ /* 0x000f220000300800 */
[----:B------:R-:W-:-:S03]  /*5da60*/  IMAD.MOV.U32 R113, RZ, RZ, R71 ;  /* 0x000000ffff717224 */ /* 0x000fc600078e0047 */
[----:B------:R-:W4:Y:S01]  /*5da70*/  LDL.LU R71, [R1+0x6238] ;  /* 0x0062380001477983 */ /* 0x000f220000300800 */
[----:B--2---:R-:W-:-:S03]  /*5da80*/  IMAD.MOV.U32 R114, RZ, RZ, R68 ;  /* 0x000000ffff727224 */ /* 0x004fc600078e0044 */
[----:B------:R-:W2:Y:S01]  /*5da90*/  LDL.LU R68, [R1+0x6234] ;  /* 0x0062340001447983 */ /* 0x000ea20000300800 */
[----:B---3--:R-:W-:-:S03]  /*5daa0*/  IMAD.MOV.U32 R115, RZ, RZ, R70 ;  /* 0x000000ffff737224 */ /* 0x008fc600078e0046 */
[----:B------:R-:W3:Y:S04]  /*5dab0*/  LDL.LU R70, [R1+0x6230] ;  /* 0x0062300001467983 */ /* 0x000ee80000300800 */
[----:B------:R-:W3:Y:S04]  /*5dac0*/  LDL.LU R116, [R1+0x650] ;  /* 0x0006500001747983 */ /* 0x000ee80000300800 */
[----:B------:R-:W3:Y:S04]  /*5dad0*/  LDL.LU R117, [R1+0x654] ;  /* 0x0006540001757983 */ /* 0x000ee80000300800 */
[----:B------:R-:W3:Y:S01]  /*5dae0*/  LDL.LU R118, [R1+0x658] ;  /* 0x0006580001767983 */ /* 0x000ee20000300800 */
[----:B----4-:R-:W-:-:S03]  /*5daf0*/  IMAD.MOV.U32 R123, RZ, RZ, R69 ;  /* 0x000000ffff7b7224 */ /* 0x010fc600078e0045 */
[----:B------:R-:W4:Y:S01]  /*5db00*/  LDL.LU R119, [R1+0x65c] ;  /* 0x00065c0001777983 */ /* 0x000f220000300800 */
[----:B------:R-:W-:Y:S02]  /*5db10*/  IMAD.MOV.U32 R122, RZ, RZ, R71 ;  /* 0x000000ffff7a7224 */ /* 0x000fe400078e0047 */
[----:B--2---:R-:W-:Y:S02]  /*5db20*/  IMAD.MOV.U32 R120, RZ, RZ, R68 ;  /* 0x000000ffff787224 */ /* 0x004fe400078e0044 */
[----:B------:R-:W2:Y:S01]  /*5db30*/  LDL.LU R68, [R1+0x622c] ;  /* 0x00622c0001447983 */ /* 0x000ea20000300800 */
[----:B---3--:R-:W-:-:S03]  /*5db40*/  IMAD.MOV.U32 R121, RZ, RZ, R70 ;  /* 0x000000ffff797224 */ /* 0x008fc600078e0046 */
        /* <DEDUP_REMOVED lines=19> */
[----:B--2---:R-:W-:-:S03]  /*5dc80*/  IMAD.MOV.U32 R151, RZ, RZ, R68 ;  /* 0x000000ffff977224 */ /* 0x004fc600078e0044 */
[----:B------:R-:W2:Y:S01]  /*5dc90*/  LDL.LU R68, [R1+0x190] ;  /* 0x0001900001447983 */ /* 0x000ea20000300800 */
[----:B---3--:R-:W-:Y:S02]  /*5dca0*/  IMAD.MOV.U32 R149, RZ, RZ, R70 ;  /* 0x000000ffff957224 */ /* 0x008fe400078e0046 */
[----:B----4-:R-:W-:Y:S02]  /*5dcb0*/  IMAD.MOV.U32 R148, RZ, RZ, R71 ;  /* 0x000000ffff947224 */ /* 0x010fe400078e0047 */
[----:B------:R-:W-:Y:S02]  /*5dcc0*/  IMAD.MOV.U32 R150, RZ, RZ, R69 ;  /* 0x000000ffff967224 */ /* 0x000fe400078e0045 */
[----:B------:R-:W2:Y:S04]  /*5dcd0*/  LDL.LU R69, [R1+0x194] ;  /* 0x0001940001457983 */ /* 0x000ea80000300800 */
[----:B------:R-:W2:Y:S04]  /*5dce0*/  LDL.LU R70, [R1+0x198] ;  /* 0x0001980001467983 */ /* 0x000ea80000300800 */
[----:B------:R-:W2:Y:S04]  /*5dcf0*/  LDL.LU R71, [R1+0x19c] ;  /* 0x00019c0001477983 */ /* 0x000ea80000300800 */
[----:B-1----:R-:W3:Y:S04]  /*5dd00*/  LDL.LU R72, [R1+0x1a0] ;  /* 0x0001a00001487983 */ /* 0x002ee80000300800 */
        /* <DEDUP_REMOVED lines=43> */
[C---:B--2---:R-:W-:Y:S06]  /*5dfc0*/  HMMA.1688.F32.TF32 R68, R160.reuse, R50, R68 ;  /* 0x00000032a044723c */ /* 0x044fec0000081044 */
[C---:B---3--:R-:W-:Y:S06]  /*5dfd0*/  HMMA.1688.F32.TF32 R72, R160.reuse, R54, R72 ;  /* 0x00000036a048723c */ /* 0x048fec0000081048 */
[C---:B----4-:R-:W-:Y:S06]  /*5dfe0*/  HMMA.1688.F32.TF32 R124, R160.reuse, R62, R124 ;  /* 0x0000003ea07c723c */ /* 0x050fec000008107c */
[C---:B------:R-:W-:Y:S06]  /*5dff0*/  HMMA.1688.F32.TF32 R128, R160.reuse, R66, R128 ;  /* 0x00000042a080723c */ /* 0x040fec0000081080 */
[----:B------:R-:W-:-:S15]  /*5e000*/  HMMA.1688.F32.TF32 R156, R160, R58, R156 ;  /* 0x0000003aa09c723c */ /* 0x000fde000008109c */
[----:B------:R-:W-:-:S02]  /*5e010*/  NOP ;  /* 0x0000000000007918 */ /* 0x000fc40000000000 */
[----:B------:R-:W-:Y:S04]  /*5e020*/  STL.64 [R1+0x19e0], R128 ;  /* 0x0019e08001007387 */ /* 0x000fe80000100a00 */
[----:B------:R1:W-:Y:S04]  /*5e030*/  STL.64 [R1+0x19e8], R130 ;  /* 0x0019e88201007387 */ /* 0x0003e80000100a00 */
[----:B-1----:R-:W2:Y:S04]  /*5e040*/  LDL.LU.64 R130, [R1+0x6218] ;  /* 0x0062180001827983 */ /* 0x002ea80000300a00 */
[----:B------:R-:W3:Y:S04]  /*5e050*/  LDL.LU.64 R128, [R1+0x6210] ;  /* 0x0062100001807983 */ /* 0x000ee80000300a00 */
[----:B------:R-:W-:Y:S04]  /*5e060*/  STL.64 [R1+0x19d0], R124 ;  /* 0x0019d07c01007387 */ /* 0x000fe80000100a00 */
[----:B------:R1:W-:Y:S04]  /*5e070*/  STL.64 [R1+0x19d8], R126 ;  /* 0x0019d87e01007387 */ /* 0x0003e80000100a00 */
[----:B-1----:R-:W4:Y:S04]  /*5e080*/  LDL.LU.64 R126, [R1+0x6208] ;  /* 0x00620800017e7983 */ /* 0x002f280000300a00 */
[----:B------:R-:W2:Y:S04]  /*5e090*/  LDL.LU.64 R124, [R1+0x6200] ;  /* 0x00620000017c7983 */ /* 0x000ea80000300a00 */
[----:B------:R-:W-:Y:S04]  /*5e0a0*/  STL.64 [R1+0x19c0], R156 ;  /* 0x0019c09c01007387 */ /* 0x000fe80000100a00 */
[----:B------:R1:W-:Y:S04]  /*5e0b0*/  STL.64 [R1+0x19c8], R158 ;  /* 0x0019c89e01007387 */ /* 0x0003e80000100a00 */
[----:B-1----:R-:W4:Y:S04]  /*5e0c0*/  LDL.LU.64 R158, [R1+0x61f8] ;  /* 0x0061f800019e7983 */ /* 0x002f280000300a00 */
[----:B------:R-:W4:Y:S04]  /*5e0d0*/  LDL.LU.64 R156, [R1+0x61f0] ;  /* 0x0061f000019c7983 */ /* 0x000f280000300a00 */
[----:B------:R-:W-:Y:S04]  /*5e0e0*/  STL.64 [R1+0x19b0], R72 ;  /* 0x0019b04801007387 */ /* 0x000fe80000100a00 */
[----:B------:R1:W-:Y:S04]  /*5e0f0*/  STL.64 [R1+0x19b8], R74 ;  /* 0x0019b84a01007387 */ /* 0x0003e80000100a00 */
[----:B-1----:R-:W3:Y:S04]  /*5e100*/  LDL.LU.64 R74, [R1+0x61e8] ;  /* 0x0061e800014a7983 */ /* 0x002ee80000300a00 */
[----:B------:R-:W2:Y:S04]  /*5e110*/  LDL.LU.64 R72, [R1+0x61e0] ;  /* 0x0061e00001487983 */ /* 0x000ea80000300a00 */
[----:B------:R-:W-:Y:S04]  /*5e120*/  STL.64 [R1+0x19a0], R68 ;  /* 0x0019a04401007387 */ /* 0x000fe80000100a00 */
[----:B------:R1:W-:Y:S04]  /*5e130*/  STL.64 [R1+0x19a8], R70 ;  /* 0x0019a84601007387 */ /* 0x0003e80000100a00 */
[----:B-1----:R-:W4:Y:S04]  /*5e140*/  LDL.LU.64 R70, [R1+0x61d8] ;  /* 0x0061d80001467983 */ /* 0x002f280000300a00 */
[----:B------:R-:W4:Y:S01]  /*5e150*/  LDL.LU.64 R68, [R1+0x61d0] ;  /* 0x0061d00001447983 */ /* 0x000f220000300a00 */
        /* <DEDUP_REMOVED lines=8> */
[----:B------:R4:W-:Y:S04]  /*5e1e0*/  STL.64 [R1+0x1988], R234 ;  /* 0x001988ea01007387 */ /* 0x0009e80000100a00 */
[----:B------:R-:W-:Y:S04]  /*5e1f0*/  STL.64 [R1+0x1970], R244 ;  /* 0x001970f401007387 */ /* 0x000fe80000100a00 */
[----:B------:R-:W-:Y:S04]  /*5e200*/  STL.64 [R1+0x1978], R246 ;  /* 0x001978f601007387 */ /* 0x000fe80000100a00 */
[----:B------:R-:W-:Y:S04]  /*5e210*/  STL.64 [R1+0x1960], R236 ;  /* 0x001960ec01007387 */ /* 0x000fe80000100a00 */
[----:B------:R3:W-:Y:S01]  /*5e220*/  STL.64 [R1+0x1968], R238 ;  /* 0x001968ee01007387 */ /* 0x0007e20000100a00 */
        /* <DEDUP_REMOVED lines=16> */
[----:B----4-:R-:W-:Y:S01]  /*5e330*/  HMMA.1688.F32.TF32 R232, R160, R30, R68 ;  /* 0x0000001ea0e8723c */ /* 0x010fe20000081044 */
[----:B---3--:R-:W-:Y:S01]  /*5e340*/  IMAD.MOV.U32 R238, RZ, RZ, R74 ;  /* 0x000000ffffee7224 */ /* 0x008fe200078e004a */
[----:B------:R-:W-:Y:S01]  /*5e350*/  LDS R68, [R2+UR7+0x4700] ;  /* 0x0047000702447984 */ /* 0x000fe20008000800 */
[----:B--2---:R-:W-:-:S02]  /*5e360*/  IMAD.MOV.U32 R239, RZ, RZ, R72 ;  /* 0x000000ffffef7224 */ /* 0x004fc400078e0048 */
[----:B------:R-:W-:Y:S01]  /*5e370*/  IMAD.MOV.U32 R248, RZ, RZ, R73 ;  /* 0x000000fffff87224 */ /* 0x000fe200078e0049 */
[----:B------:R-:W-:Y:S01]  /*5e380*/  LDS R70, [R2+UR7+0x6700] ;  /* 0x0067000702467984 */ /* 0x000fe20008000800 */
[----:B------:R-:W-:-:S03]  /*5e390*/  IMAD.MOV.U32 R249, RZ, RZ, R75 ;  /* 0x000000fffff97224 */ /* 0x000fc600078e004b */
[----:B------:R-:W-:Y:S04]  /*5e3a0*/  LDS R69, [R4+UR7+0x4700] ;  /* 0x0047000704457984 */ /* 0x000fe80008000800 */
[----:B------:R-:W1:Y:S09]  /*5e3b0*/  LDS R71, [R4+UR7+0x6700] ;  /* 0x0067000704477984 */ /* 0x000e720008000800 */
[----:B------:R-:W-:Y:S04]  /*5e3c0*/  STL.64 [R1+0x1950], R232 ;  /* 0x001950e801007387 */ /* 0x000fe80000100a00 */
[----:B------:R2:W-:Y:S02]  /*5e3d0*/  STL.64 [R1+0x1958], R234 ;  /* 0x001958ea01007387 */ /* 0x0005e40000100a00 */
[----:B--2---:R-:W-:-:S15]  /*5e3e0*/  HMMA.1688.F32.TF32 R232, R160, R26, R240 ;  /* 0x0000001aa0e8723c */ /* 0x004fde00000810f0 */
[----:B------:R-:W-:-:S08]  /*5e3f0*/  NOP ;  /* 0x0000000000007918 */ /* 0x000fd00000000000 */
        /* <DEDUP_REMOVED lines=44> */
[----:B------:R-:W1:Y:S04]  /*5e6c0*/  LDL.LU R74, [R1+0x61cc] ;  /* 0x0061cc00014a7983 */ /* 0x000e680000300800 */
[----:B------:R-:W4:Y:S04]  /*5e6d0*/  LDL.LU R72, [R1+0x61c8] ;  /* 0x0061c80001487983 */ /* 0x000f280000300800 */
[----:B------:R-:W2:Y:S04]  /*5e6e0*/  LDL.LU R73, [R1+0x61c4] ;  /* 0x0061c40001497983 */ /* 0x000ea80000300800 */
[----:B------:R-:W3:Y:S04]  /*5e6f0*/  LDL.LU R75, [R1+0x61c0] ;  /* 0x0061c000014b7983 */ /* 0x000ee80000300800 */
[----:B------:R-:W3:Y:S04]  /*5e700*/  LDL.LU R250, [R1+0x138] ;  /* 0x0001380001fa7983 */ /* 0x000ee80000300800 */
[----:B------:R-:W3:Y:S01]  /*5e710*/  LDL.LU R251, [R1+0x13c] ;  /* 0x00013c0001fb7983 */ /* 0x000ee20000300800 */
[----:B-1----:R-:W-:-:S03]  /*5e720*/  IMAD.MOV.U32 R80, RZ, RZ, R74 ;  /* 0x000000ffff507224 */ /* 0x002fc600078e004a */
[----:B------:R-:W3:Y:S01]  /*5e730*/  LDL.LU R74, [R1+0x61bc] ;  /* 0x0061bc00014a7983 */ /* 0x000ee20000300800 */
[----:B----4-:R-:W-:-:S03]  /*5e740*/  IMAD.MOV.U32 R81, RZ, RZ, R72 ;  /* 0x000000ffff517224 */ /* 0x010fc600078e0048 */
[----:B------:R-:W4:Y:S01]  /*5e750*/  LDL.LU R72, [R1+0x61b8] ;  /* 0x0061b80001487983 */ /* 0x000f220000300800 */
[----:B--2---:R-:W-:-:S03]  /*5e760*/  IMAD.MOV.U32 R82, RZ, RZ, R73 ;  /* 0x000000ffff527224 */ /* 0x004fc600078e0049 */
[----:B------:R-:W2:Y:S01]  /*5e770*/  LDL.LU R73, [R1+0x61b4] ;  /* 0x0061b40001497983 */ /* 0x000ea20000300800 */
[----:B---3--:R-:W-:-:S03]  /*5e780*/  IMAD.MOV.U32 R83, RZ, RZ, R75 ;  /* 0x000000ffff537224 */ /* 0x008fc600078e004b */
[----:B------:R-:W3:Y:S04]  /*5e790*/  LDL.LU R75, [R1+0x61b0] ;  /* 0x0061b000014b7983 */ /* 0x000ee80000300800 */
[----:B------:R-:W3:Y:S04]  /*5e7a0*/  LDL.LU R84, [R1+0x4b0] ;  /* 0x0004b00001547983 */ /* 0x000ee80000300800 */
[----:B------:R-:W3:Y:S04]  /*5e7b0*/  LDL.LU R85, [R1+0x4b4] ;  /* 0x0004b40001557983 */ /* 0x000ee80000300800 */
[----:B------:R-:W3:Y:S04]  /*5e7c0*/  LDL.LU R86, [R1+0x4b8] ;  /* 0x0004b80001567983 */ /* 0x000ee80000300800 */
[----:B------:R-:W3:Y:S01]  /*5e7d0*/  LDL.LU R87, [R1+0x4bc] ;  /* 0x0004bc0001577983 */ /* 0x000ee20000300800 */
[----:B------:R-:W-:-:S02]  /*5e7e0*/  IMAD.MOV.U32 R91, RZ, RZ, R74 ;  /* 0x000000ffff5b7224 */ /* 0x000fc400078e004a */
[----:B----4-:R-:W-:Y:S02]  /*5e7f0*/  IMAD.MOV.U32 R90, RZ, RZ, R72 ;  /* 0x000000ffff5a7224 */ /* 0x010fe400078e0048 */
        /* <DEDUP_REMOVED lines=9> */
[----:B------:R-:W4:Y:S01]  /*5e890*/  LDL.LU R99, [R1+0x4ec] ;  /* 0x0004ec0001637983 */ /* 0x000f220000300800 */
[----:B--2---:R-:W-:-:S02]  /*5e8a0*/  IMAD.MOV.U32 R103, RZ, RZ, R73 ;  /* 0x000000ffff677224 */ /* 0x004fc400078e0049 */
[----:B---3--:R-:W-:Y:S02]  /*5e8b0*/  IMAD.MOV.U32 R102, RZ, RZ, R75 ;  /* 0x000000ffff667224 */ /* 0x008fe400078e004b */
[----:B----4-:R-:W-:Y:S02]  /*5e8c0*/  IMAD.MOV.U32 R100, RZ, RZ, R72 ;  /* 0x000000ffff647224 */ /* 0x010fe400078e0048 */
[----:B------:R-:W2:Y:S01]  /*5e8d0*/  LDL.LU R72, [R1+0x619c] ;  /* 0x00619c0001487983 */ /* 0x000ea20000300800 */
[----:B------:R-:W-:-:S03]  /*5e8e0*/  IMAD.MOV.U32 R101, RZ, RZ, R74 ;  /* 0x000000ffff657224 */ /* 0x000fc600078e004a */
        /* <DEDUP_REMOVED lines=35> */
[----:B------:R-:W3:Y:S01]  /*5eb20*/  LDL.LU R144, [R1+0x560] ;  /* 0x0005600001907983 */ /* 0x000ee20000300800 */
[C---:B------:R-:W-:Y:S03]  /*5eb30*/  HMMA.1688.F32.TF32 R148, R160.reuse, R178, R148 ;  /* 0x000000b2a094723c */ /* 0x040fe60000081094 */
[----:B------:R-:W3:Y:S04]  /*5eb40*/  LDL.LU R145, [R1+0x564] ;  /* 0x0005640001917983 */ /* 0x000ee80000300800 */
[----:B------:R-:W3:Y:S04]  /*5eb50*/  LDL.LU R146, [R1+0x568] ;  /* 0x0005680001927983 */ /* 0x000ee80000300800 */
[----:B------:R-:W3:Y:S04]  /*5eb60*/  LDL.LU R147, [R1+0x56c] ;  /* 0x00056c0001937983 */ /* 0x000ee80000300800 */
        /* <DEDUP_REMOVED lines=25> */
[----:B--2---:R-:W-:-:S15]  /*5ed00*/  HMMA.1688.F32.TF32 R72, R160, R174, R72 ;  /* 0x000000aea048723c */ /* 0x004fde0000081048 */
[----:B------:R-:W-:-:S08]  /*5ed10*/  NOP ;  /* 0x0000000000007918 */ /* 0x000fd00000000000 */
[----:B------:R-:W-:Y:S04]  /*5ed20*/  STL.64 [R1+0x17c0], R72 ;  /* 0x0017c04801007387 */ /* 0x000fe80000100a00 */
[----:B------:R1:W-:Y:S04]  /*5ed30*/  STL.64 [R1+0x17c8], R74 ;  /* 0x0017c84a01007387 */ /* 0x0003e80000100a00 */
[----:B-1----:R-:W2:Y:S04]  /*5ed40*/  LDL.LU.64 R74, [R1+0x6168] ;  /* 0x00616800014a7983 */ /* 0x002ea80000300a00 */
[----:B------:R-:W2:Y:S01]  /*5ed50*/  LDL.LU.64 R72, [R1+0x6160] ;  /* 0x0061600001487983 */ /* 0x000ea20000300a00 */
[----:B------:R-:W-:Y:S06]  /*5ed60*/  HMMA.1688.F32.TF32 R240, R160, R170, R240 ;  /* 0x000000aaa0f0723c */ /* 0x000fec00000810f0 */
[C---:B---3--:R-:W-:Y:S06]  /*5ed70*/  HMMA.1688.F32.TF32 R144, R68.reuse, R66, R144 ;  /* 0x000000424490723c */ /* 0x048fec0000081090 */
[C---:B----4-:R-:W-:Y:S06]  /*5ed80*/  HMMA.1688.F32.TF32 R120, R68.reuse, R58, R120 ;  /* 0x0000003a4478723c */ /* 0x050fec0000081078 */
        /* <DEDUP_REMOVED lines=11> */
[----:B------:R-:W-:Y:S06]  /*5ee40*/  HMMA.1688.F32.TF32 R76, R68, R10, R76 ;  /* 0x0000000a444c723c */ /* 0x000fec000008104c */
[----:B--2---:R-:W-:Y:S01]  /*5ee50*/  HMMA.1688.F32.TF32 R72, R160, R166, R72 ;  /* 0x000000a6a048723c */ /* 0x004fe20000081048 */
[----:B------:R-:W2:Y:S04]  /*5ee60*/  LDL.LU R160, [R1+0x480] ;  /* 0x0004800001a07983 */ /* 0x000ea80000300800 */
[----:B------:R-:W-:Y:S04]  /*5ee70*/  STL.64 [R1+0x17b0], R240 ;  /* 0x0017b0f001007387 */ /* 0x000fe80000100a00 */
[----:B------:R-:W-:Y:S04]  /*5ee80*/  STL.64 [R1+0x17b8], R242 ;  /* 0x0017b8f201007387 */ /* 0x000fe80000100a00 */
[----:B------:R-:W-:Y:S04]  /*5ee90*/  LDS R241, [R4+UR7+0x4780] ;  /* 0x0047800704f17984 */ /* 0x000fe80008000800 */
[----:B------:R-:W-:Y:S04]  /*5eea0*/  LDS R243, [R4+UR7+0x6780] ;  /* 0x0067800704f37984 */ /* 0x000fe80008000800 */
[----:B------:R-:W-:Y:S04]  /*5eeb0*/  LDS R240, [R2+UR7+0x4780] ;  /* 0x0047800702f07984 */ /* 0x000fe80008000800 */
[----:B------:R1:W-:Y:S04]  /*5eec0*/  STL.64 [R1+0x17a0], R72 ;  /* 0x0017a04801007387 */ /* 0x0003e80000100a00 */
[----:B------:R3:W-:Y:S04]  /*5eed0*/  STL.64 [R1+0x17a8], R74 ;  /* 0x0017a84a01007387 */ /* 0x0007e80000100a00 */
[----:B------:R-:W2:Y:S04]  /*5eee0*/  LDL.LU R161, [R1+0x484] ;  /* 0x0004840001a17983 */ /* 0x000ea80000300800 */
[----:B------:R-:W2:Y:S04]  /*5eef0*/  LDL.LU R162, [R1+0x488] ;  /* 0x0004880001a27983 */ /* 0x000ea80000300800 */
[----:B------:R-:W2:Y:S04]  /*5ef00*/  LDL.LU R163, [R1+0x48c] ;  /* 0x00048c0001a37983 */ /* 0x000ea80000300800 */
[----:B-1----:R-:W4:Y:S04]  /*5ef10*/  LDL.LU R72, [R1+0x470] ;  /* 0x0004700001487983 */ /* 0x002f280000300800 */
[----:B------:R-:W4:Y:S04]  /*5ef20*/  LDL.LU R73, [R1+0x474] ;  /* 0x0004740001497983 */ /* 0x000f280000300800 */
[----:B---3--:R-:W4:Y:S04]  /*5ef30*/  LDL.LU R74, [R1+0x478] ;  /* 0x00047800014a7983 */ /* 0x008f280000300800 */
[----:B------:R-:W4:Y:S04]  /*5ef40*/  LDL.LU R75, [R1+0x47c] ;  /* 0x00047c00014b7983 */ /* 0x000f280000300800 */
[----:B------:R-:W-:Y:S04]  /*5ef50*/  STL.64 [R1+0x1790], R144 ;  /* 0x0017909001007387 */ /* 0x000fe80000100a00 */
[----:B------:R1:W-:Y:S04]  /*5ef60*/  STL.64 [R1+0x1798], R146 ;  /* 0x0017989201007387 */ /* 0x0003e80000100a00 */
[----:B------:R-:W3:Y:S04]  /*5ef70*/  LDS R242, [R2+UR7+0x6780] ;  /* 0x0067800702f27984 */ /* 0x000ee80008000800 */
[----:B-1----:R-:W3:Y:S04]  /*5ef80*/  LDL.LU.64 R146, [R1+0x6158] ;  /* 0x0061580001927983 */ /* 0x002ee80000300a00 */
[----:B------:R-:W3:Y:S04]  /*5ef90*/  LDL.LU.64 R144, [R1+0x6150] ;  /* 0x0061500001907983 */ /* 0x000ee80000300a00 */
[----:B------:R-:W-:Y:S04]  /*5efa0*/  STL.64 [R1+0x1780], R140 ;  /* 0x0017808c01007387 */ /* 0x000fe80000100a00 */
[----:B------:R1:W-:Y:S04]  /*5efb0*/  STL.64 [R1+0x1788], R142 ;  /* 0x0017888e01007387 */ /* 0x0003e80000100a00 */
        /* <DEDUP_REMOVED lines=49> */
[----:B------:R-:W3:Y:S01]  /*5f2d0*/  LDL.LU.64 R76, [R1+0x6080] ;  /* 0x00608000014c7983 */ /* 0x000ee20000300a00 */
[C---:B--2---:R-:W-:Y:S06]  /*5f2e0*/  HMMA.1688.F32.TF32 R160, R68.reuse, R14, R160 ;  /* 0x0000000e44a0723c */ /* 0x044fec00000810a0 */
[----:B----4-:R-:W-:-:S15]  /*5f2f0*/  HMMA.1688.F32.TF32 R72, R68, R230, R72 ;  /* 0x000000e64448723c */ /* 0x010fde0000081048 */
[----:B------:R-:W-:-:S02]  /*5f300*/  NOP ;  /* 0x0000000000007918 */ /* 0x000fc40000000000 */
[----:B------:R-:W-:Y:S04]  /*5f310*/  STL.64 [R1+0x1610], R160 ;  /* 0x001610a001007387 */ /* 0x000fe80000100a00 */
[----:B------:R1:W-:Y:S04]  /*5f320*/  STL.64 [R1+0x1618], R162 ;  /* 0x001618a201007387 */ /* 0x0003e80000100a00 */
[----:B------:R-:W-:Y:S04]  /*5f330*/  STL.64 [R1+0x1600], R72 ;  /* 0x0016004801007387 */ /* 0x000fe80000100a00 */
[----:B------:R2:W-:Y:S01]  /*5f340*/  STL.64 [R1+0x1608], R74 ;  /* 0x0016084a01007387 */ /* 0x0005e20000100a00 */
[C---:B-1----:R-:W-:Y:S06]  /*5f350*/  HMMA.1688.F32.TF32 R160, R68.reuse, R226, R232 ;  /* 0x000000e244a0723c */ /* 0x042fec00000810e8 */
[----:B--2---:R-:W-:-:S15]  /*5f360*/  HMMA.1688.F32.TF32 R72, R68, R222, R236 ;  /* 0x000000de4448723c */ /* 0x004fde00000810ec */
[----:B------:R-:W-:-:S08]  /*5f370*/  NOP ;  /* 0x0000000000007918 */ /* 0x000fd00000000000 */
[----:B------:R-:W-:Y:S01]  /*5f380*/  STL [R1+0x15c4], R73 ;  /* 0x0015c44901007387 */ /* 0x000fe20000100800 */
[----:B------:R-:W-:-:S03]  /*5f390*/  IMAD.MOV.U32 R4, RZ, RZ, R72 ;  /* 0x000000ffff047224 */ /* 0x000fc600078e0048 */
[----:B------:R-:W-:Y:S04]  /*5f3a0*/  STL.64 [R1+0x15f0], R160 ;  /* 0x0015f0a001007387 */ /* 0x000fe80000100a00 */
[----:B------:R1:W-:Y:S04]  /*5f3b0*/  STL.64 [R1+0x15f8], R162 ;  /* 0x0015f8a201007387 */ /* 0x0003e80000100a00 */
[----:B------:R2:W-:Y:S01]  /*5f3c0*/  STL.64 [R1+0x15c8], R74 ;  /* 0x0015c84a01007387 */ /* 0x0005e20000100a00 */
[C---:B-1----:R-:W-:Y:S06]  /*5f3d0*/  HMMA.1688.F32.TF32 R160, R68.reuse, R218, R244 ;  /* 0x000000da44a0723c */ /* 0x042fec00000810f4 */
[----:B--2---:R-:W-:Y:S01]  /*5f3e0*/  HMMA.1688.F32.TF32 R72, R68, R214, R248 ;  /* 0x000000d64448723c */ /* 0x004fe200000810f8 */
[----:B------:R1:W-:-:S15]  /*5f3f0*/  STL [R1+0x5e60], R4 ;  /* 0x005e600401007387 */ /* 0x0003de0000100800 */
[----:B------:R-:W-:-:S07]  /*5f400*/  NOP ;  /* 0x0000000000007918 */ /* 0x000fce0000000000 */
[----:B------:R-:W-:Y:S01]  /*5f410*/  STL.64 [R1+0x1590], R72 ;  /* 0x0015904801007387 */ /* 0x000fe20000100a00 */
[----:B-1----:R-:W-:-:S03]  /*5f420*/  IMAD.MOV.U32 R4, RZ, RZ, R75 ;  /* 0x000000ffff047224 */ /* 0x002fc600078e004b */
[----:B------:R-:W-:Y:S04]  /*5f430*/  STL.64 [R1+0x15b0], R160 ;  /* 0x0015b0a001007387 */ /* 0x000fe80000100a00 */
[----:B------:R-:W-:Y:S04]  /*5f440*/  STL.64 [R1+0x15b8], R162 ;  /* 0x0015b8a201007387 */ /* 0x000fe80000100a00 */
[----:B------:R3:W-:Y:S04]  /*5f450*/  STL [R1+0x1598], R74 ;  /* 0x0015984a01007387 */ /* 0x0007e80000100800 */
[----:B------:R1:W-:Y:S01]  /*5f460*/  STL [R1+0x5e64], R4 ;  /* 0x005e640401007387 */ /* 0x0003e20000100800 */
[C---:B---3--:R-:W-:Y:S06]  /*5f470*/  HMMA.1688.F32.TF32 R72, R68.reuse, R202, R84 ;  /* 0x000000ca4448723c */ /* 0x048fec0000081054 */
[C---:B------:R-:W-:Y:S06]  /*5f480*/  HMMA.1688.F32.TF32 R160, R68.reuse, R210, R76 ;  /* 0x000000d244a0723c */ /* 0x040fec000008104c */
[----:B------:R-:W-:-:S12]  /*5f490*/  HMMA.1688.F32.TF32 R76, R68, R206, R80 ;  /* 0x000000ce444c723c */ /* 0x000fd80000081050 */
[----:B-1----:R-:W-:-:S05]  /*5f4a0*/  IMAD.MOV.U32 R4, RZ, RZ, R75 ;  /* 0x000000ffff047224 */ /* 0x002fca00078e004b */
[----:B------:R-:W-:Y:S04]  /*5f4b0*/  STL.64 [R1+0x1560], R160 ;  /* 0x001560a001007387 */ /* 0x000fe80000100a00 */
[----:B------:R-:W-:Y:S04]  /*5f4c0*/  STL.64 [R1+0x1568], R162 ;  /* 0x001568a201007387 */ /* 0x000fe80000100a00 */
[----:B------:R-:W-:Y:S04]  /*5f4d0*/  STL.64 [R1+0x14d0], R72 ;  /* 0x0014d04801007387 */ /* 0x000fe80000100a00 */
[----:B------:R-:W-:Y:S04]  /*5f4e0*/  STL.64 [R1+0x1550], R76 ;  /* 0x0015504c01007387 */ /* 0x000fe80000100a00 */
[----:B------:R1:W-:Y:S04]  /*5f4f0*/  STL.64 [R1+0x1558], R78 ;  /* 0x0015584e01007387 */ /* 0x0003e80000100a00 */
[----:B------:R2:W-:Y:S01]  /*5f500*/  STL [R1+0x14d8], R74 ;  /* 0x0014d84a01007387 */ /* 0x0005e20000100800 */
[C---:B-1----:R-:W-:Y:S06]  /*5f510*/  HMMA.1688.F32.TF32 R76, R68.reuse, R198, R88 ;  /* 0x000000c6444c723c */ /* 0x042fec0000081058 */
[----:B--2---:R-:W-:Y:S01]  /*5f520*/  HMMA.1688.F32.TF32 R72, R68, R194, R92 ;  /* 0x000000c24448723c */ /* 0x004fe2000008105c */
[----:B------:R1:W-:-:S15]  /*5f530*/  STL [R1+0x5e68], R4 ;  /* 0x005e680401007387 */ /* 0x0003de0000100800 */
[----:B------:R-:W-:-:S07]  /*5f540*/  NOP ;  /* 0x0000000000007918 */ /* 0x000fce0000000000 */
[----:B------:R-:W-:Y:S01]  /*5f550*/  STL.64 [R1+0x14b0], R72 ;  /* 0x0014b04801007387 */ /* 0x000fe20000100a00 */
[----:B-1----:R-:W-:-:S03]  /*5f560*/  IMAD.MOV.U32 R4, RZ, RZ, R75 ;  /* 0x000000ffff047224 */ /* 0x002fc600078e004b */
[----:B------:R-:W-:Y:S04]  /*5f570*/  STL.64 [R1+0x14c0], R76 ;  /* 0x0014c04c01007387 */ /* 0x000fe80000100a00 */
[----:B------:R1:W-:Y:S04]  /*5f580*/  STL.64 [R1+0x14c8], R78 ;  /* 0x0014c84e01007387 */ /* 0x0003e80000100a00 */
[----:B------:R2:W-:Y:S01]  /*5f590*/  STL [R1+0x14b8], R74 ;  /* 0x0014b84a01007387 */ /* 0x0005e20000100800 */
[C---:B-1----:R-:W-:Y:S06]  /*5f5a0*/  HMMA.1688.F32.TF32 R76, R68.reuse, R190, R96 ;  /* 0x000000be444c723c */ /* 0x042fec0000081060 */
[----:B--2---:R-:W-:Y:S01]  /*5f5b0*/  HMMA.1688.F32.TF32 R72, R68, R186, R100 ;  /* 0x000000ba4448723c */ /* 0x004fe20000081064 */
[----:B------:R1:W-:-:S15]  /*5f5c0*/  STL [R1+0x5e6c], R4 ;  /* 0x005e6c0401007387 */ /* 0x0003de0000100800 */
[----:B------:R-:W-:-:S07]  /*5f5d0*/  NOP ;  /* 0x0000000000007918 */ /* 0x000fce0000000000 */
[----:B------:R-:W-:Y:S01]  /*5f5e0*/  STL [R1+0x1490], R72 ;  /* 0x0014904801007387 */ /* 0x000fe20000100800 */
[----:B-1----:R-:W-:-:S03]  /*5f5f0*/  IMAD.MOV.U32 R4, RZ, RZ, R73 ;  /* 0x000000ffff047224 */ /* 0x002fc600078e0049 */
        /* <DEDUP_REMOVED lines=11> */
[----:B------:R1:W-:Y:S02]  /*5f6b0*/  STL [R1+0x1478], R74 ;  /* 0x0014784a01007387 */ /* 0x0003e40000100800 */
[C---:B-1----:R-:W-:Y:S06]  /*5f6c0*/  HMMA.1688.F32.TF32 R72, R68.reuse, R170, R116 ;  /* 0x000000aa4448723c */ /* 0x042fec0000081074 */
[C---:B------:R-:W-:Y:S06]  /*5f6d0*/  HMMA.1688.F32.TF32 R76, R68.reuse, R174, R112 ;  /* 0x000000ae444c723c */ /* 0x040fec0000081070 */
[----:B------:R-:W-:Y:S01]  /*5f6e0*/  HMMA.1688.F32.TF32 R68, R68, R166, R120 ;  /* 0x000000a64444723c */ /* 0x000fe20000081078 */
[----:B------:R1:W-:Y:S01]  /*5f6f0*/  STL [R1+0x5e74], R4 ;  /* 0x005e740401007387 */ /* 0x0003e20000100800 */
[----:B------:R-:W-:-:S02]  /*5f700*/  IMAD.MOV.U32 R248, RZ, RZ, R137 ;  /* 0x000000fffff87224 */ /* 0x000fc400078e0089 */
[----:B------:R-:W-:-:S07]  /*5f710*/  IMAD.MOV.U32 R249, RZ, RZ, R138 ;  /* 0x000000fffff97224 */ /* 0x000fce00078e008a */
[----:B------:R2:W-:Y:S01]  /*5f720*/  STL [R1+0x1450], R72 ;  /* 0x0014504801007387 */ /* 0x0005e20000100800 */
[----:B-1----:R-:W-:-:S05]  /*5f730*/  IMAD.MOV.U32 R4, RZ, RZ, R73 ;  /* 0x000000ffff047224 */ /* 0x002fca00078e0049 */
[----:B------:R-:W-:Y:S04]  /*5f740*/  STL.64 [R1+0x1460], R76 ;  /* 0x0014604c01007387 */ /* 0x000fe80000100a00 */
[----:B------:R-:W-:Y:S04]  /*5f750*/  STL.64 [R1+0x1468], R78 ;  /* 0x0014684e01007387 */ /* 0x000fe80000100a00 */
[----:B------:R-:W-:Y:S04]  /*5f760*/  STL.64 [R1+0x1458], R74 ;  /* 0x0014584a01007387 */ /* 0x000fe80000100a00 */
[----:B------:R-:W-:Y:S01]  /*5f770*/  STL [R1+0x5e78], R4 ;  /* 0x005e780401007387 */ /* 0x000fe20000100800 */
[----:B------:R-:W-:-:S03]  /*5f780*/  IMAD.MOV.U32 R250, RZ, RZ, R132 ;  /* 0x000000fffffa7224 */ /* 0x000fc600078e0084 */
[----:B------:R-:W3:Y:S01]  /*5f790*/  LDL.LU R137, [R1+0x6078] ;  /* 0x0060780001897983 */ /* 0x000ee20000300800 */
[----:B------:R-:W-:-:S03]  /*5f7a0*/  IMAD.MOV.U32 R251, RZ, RZ, R133 ;  /* 0x000000fffffb7224 */ /* 0x000fc600078e0085 */
[----:B------:R-:W-:Y:S01]  /*5f7b0*/  STL.64 [R1+0x1440], R68 ;  /* 0x0014404401007387 */ /* 0x000fe20000100a00 */
[----:B------:R-:W-:-:S03]  /*5f7c0*/  IMAD.MOV.U32 R232, RZ, RZ, R134 ;  /* 0x000000ffffe87224 */ /* 0x000fc600078e0086 */
[----:B------:R1:W-:Y:S01]  /*5f7d0*/  STL.64 [R1+0x1448], R70 ;  /* 0x0014484601007387 */ /* 0x0003e20000100a00 */
[----:B------:R-:W-:-:S03]  /*5f7e0*/  IMAD.MOV.U32 R233, RZ, RZ, R128 ;  /* 0x000000ffffe97224 */ /* 0x000fc600078e0080 */
[----:B------:R-:W3:Y:S01]  /*5f7f0*/  LDL.LU R138, [R1+0x6074] ;  /* 0x00607400018a7983 */ /* 0x000ee20000300800 */
[----:B------:R-:W-:-:S03]  /*5f800*/  IMAD.MOV.U32 R234, RZ, RZ, R124 ;  /* 0x000000ffffea7224 */ /* 0x000fc600078e007c */
[----:B------:R-:W4:Y:S01]  /*5f810*/  LDL.LU R132, [R1+0x6070] ;  /* 0x0060700001847983 */ /* 0x000f220000300800 */
[----:B------:R-:W-:-:S03]  /*5f820*/  IMAD.MOV.U32 R235, RZ, RZ, R125 ;  /* 0x000000ffffeb7224 */ /* 0x000fc600078e007d */
[----:B------:R-:W4:Y:S01]  /*5f830*/  LDL.LU R133, [R1+0x606c] ;  /* 0x00606c0001857983 */ /* 0x000f220000300800 */
[----:B------:R-:W-:-:S03]  /*5f840*/  IMAD.MOV.U32 R236, RZ, RZ, R126 ;  /* 0x000000ffffec7224 */ /* 0x000fc600078e007e */
[----:B------:R-:W4:Y:S01]  /*5f850*/  LDL.LU R134, [R1+0x6068] ;  /* 0x0060680001867983 */ /* 0x000f220000300800 */
[----:B------:R-:W-:-:S03]  /*5f860*/  IMAD.MOV.U32 R237, RZ, RZ, R127 ;  /* 0x000000ffffed7224 */ /* 0x000fc600078e007f */
[----:B------:R-:W3:Y:S04]  /*5f870*/  LDL.LU R128, [R1+0x6064] ;  /* 0x0060640001807983 */ /* 0x000ee80000300800 */
[----:B------:R-:W1:Y:S04]  /*5f880*/  LDL.LU R124, [R1+0x6060] ;  /* 0x00606000017c7983 */ /* 0x000e680000300800 */
[----:B------:R-:W1:Y:S04]  /*5f890*/  LDL.LU R125, [R1+0x605c] ;  /* 0x00605c00017d7983 */ /* 0x000e680000300800 */
[----:B------:R-:W1:Y:S04]  /*5f8a0*/  LDL.LU R126, [R1+0x6058] ;  /* 0x00605800017e7983 */ /* 0x000e680000300800 */
[----:B------:R-:W1:Y:S01]  /*5f8b0*/  LDL.LU R127, [R1+0x6054] ;  /* 0x00605400017f7983 */ /* 0x000e620000300800 */
[----:B------:R-:W-:-:S02]  /*5f8c0*/  IMAD.MOV.U32 R238, RZ, RZ, R129 ;  /* 0x000000ffffee7224 */ /* 0x000fc400078e0081 */
[----:B------:R-:W-:Y:S01]  /*5f8d0*/  IMAD.MOV.U32 R239, RZ, RZ, R130 ;  /* 0x000000ffffef7224 */ /* 0x000fe200078e0082 */
[----:B------:R-:W3:Y:S01]  /*5f8e0*/  LDL.LU R129, [R1+0x6050] ;  /* 0x0060500001817983 */ /* 0x000ee20000300800 */
[----:B------:R-:W-:Y:S02]  /*5f8f0*/  IMAD.MOV.U32 R244, RZ, RZ, R131 ;  /* 0x000000fffff47224 */ /* 0x000fe400078e0083 */
[----:B------:R-:W-:Y:S01]  /*5f900*/  IMAD.MOV.U32 R245, RZ, RZ, R135 ;  /* 0x000000fffff57224 */ /* 0x000fe200078e0087 */
[----:B------:R-:W3:Y:S04]  /*5f910*/  LDL.LU R130, [R1+0x604c] ;  /* 0x00604c0001827983 */ /* 0x000ee80000300800 */
[----:B------:R-:W3:Y:S04]  /*5f920*/  LDL.LU R131, [R1+0x6048] ;  /* 0x0060480001837983 */ /* 0x000ee80000300800 */
[----:B------:R-:W4:Y:S01]  /*5f930*/  LDL.LU R135, [R1+0x6044] ;  /* 0x0060440001877983 */ /* 0x000f220000300800 */
[----:B------:R-:W-:-:S03]  /*5f940*/  IMAD.MOV.U32 R246, RZ, RZ, R139 ;  /* 0x000000fffff67224 */ /* 0x000fc600078e008b */
[----:B------:R-:W4:Y:S01]  /*5f950*/  LDL.LU R139, [R1+0x6040] ;  /* 0x00604000018b7983 */ /* 0x000f220000300800 */
[----:B------:R-:W-:Y:S02]  /*5f960*/  IMAD.MOV.U32 R247, RZ, RZ, R32 ;  /* 0x000000fffff77224 */ /* 0x000fe400078e0020 */
[----:B--2---:R-:W-:Y:S02]  /*5f970*/  IMAD.MOV.U32 R72, RZ, RZ, R33 ;  /* 0x000000ffff487224 */ /* 0x004fe400078e0021 */
[----:B------:R-:W-:Y:S02]  /*5f980*/  IMAD.MOV.U32 R84, RZ, RZ, R221 ;  /* 0x000000ffff547224 */ /* 0x000fe400078e00dd */
[----:B------:R-:W-:Y:S02]  /*5f990*/  IMAD.MOV.U32 R85, RZ, RZ, R220 ;  /* 0x000000ffff557224 */ /* 0x000fe400078e00dc */
[----:B------:R-:W-:Y:S02]  /*5f9a0*/  IMAD.MOV.U32 R86, RZ, RZ, R212 ;  /* 0x000000ffff567224 */ /* 0x000fe400078e00d4 */
[----:B------:R-:W-:Y:S01]  /*5f9b0*/  IMAD.MOV.U32 R87, RZ, RZ, R213 ;  /* 0x000000ffff577224 */ /* 0x000fe200078e00d5 */
[----:B------:R-:W-:Y:S01]  /*5f9c0*/  LOP3.LUT R83, R2, 0x20, RZ, 0x3c, !PT ;  /* 0x0000002002537812 */ /* 0x000fe200078e3cff */
[----:B------:R-:W-:Y:S01]  /*5f9d0*/  IMAD.MOV.U32 R73, RZ, RZ, R29 ;  /* 0x000000ffff497224 */ /* 0x000fe200078e001d */
[----:B------:R-:W-:Y:S01]  /*5f9e0*/  LDS R32, [R2+UR7+0x8000] ;  /* 0x0080000702207984 */ /* 0x000fe20008000800 */
[----:B-1----:R-:W-:-:S15]  /*5f9f0*/  HMMA.1688.F32.TF32 R68, R240, R66, R124 ;  /* 0x00000042f044723c */ /* 0x002fde000008107c */
[----:B------:R-:W-:-:S08]  /*5fa00*/  NOP ;  /* 0x0000000000007918 */ /* 0x000fd00000000000 */
[----:B------:R-:W-:Y:S01]  /*5fa10*/  STL.64 [R1+0x1430], R68 ;  /* 0x0014304401007387 */ /* 0x000fe20000100a00 */
[----:B------:R-:W-:-:S03]  /*5fa20*/  IMAD.MOV.U32 R4, RZ, RZ, R71 ;  /* 0x000000ffff047224 */ /* 0x000fc600078e0047 */
[----:B------:R3:W-:Y:S04]  /*5fa30*/  STL [R1+0x1438], R70 ;  /* 0x0014384601007387 */ /* 0x0007e80000100800 */
[----:B------:R4:W-:Y:S01]  /*5fa40*/  STL.64 [R1+0x5ef0], R64 ;  /* 0x005ef04001007387 */ /* 0x0009e20000100a00 */
[C---:B---3--:R-:W-:Y:S06]  /*5fa50*/  HMMA.1688.F32.TF32 R68, R240.reuse, R62, R128 ;  /* 0x0000003ef044723c */ /* 0x048fec0000081080 */
[----:B----4-:R-:W-:Y:S01]  /*5fa60*/  HMMA.1688.F32.TF32 R64, R240, R58, R132 ;  /* 0x0000003af040723c */ /* 0x010fe20000081084 */
[----:B------:R-:W-:Y:S04]  /*5fa70*/  STL [R1+0x5e7c], R4 ;  /* 0x005e7c0401007387 */ /* 0x000fe80000100800 */
[----:B------:R1:W-:-:S12]  /*5fa80*/  STL.64 [R1+0x5ef8], R60 ;  /* 0x005ef83c01007387 */ /* 0x0003d80000100a00 */
[----:B------:R-:W-:Y:S01]  /*5fa90*/  STL.64 [R1+0x1420], R68 ;  /* 0x0014204401007387 */ /* 0x000fe20000100a00 */
[C---:B-1----:R-:W-:Y:S03]  /*5faa0*/  HMMA.1688.F32.TF32 R60, R240.reuse, R54, R136 ;  /* 0x00000036f03c723c */ /* 0x042fe60000081088 */
[----:B------:R-:W-:Y:S03]  /*5fab0*/  STL.64 [R1+0x1428], R70 ;  /* 0x0014284601007387 */ /* 0x000fe60000100a00 */
[----:B------:R-:W-:Y:S01]  /*5fac0*/  IMAD.MOV.U32 R4, RZ, RZ, R65 ;  /* 0x000000ffff047224 */ /* 0x000fe200078e0041 */
[----:B------:R-:W-:Y:S04]  /*5fad0*/  STL [R1+0x1410], R64 ;  /* 0x0014104001007387 */ /* 0x000fe80000100800 */
[----:B------:R-:W-:Y:S04]  /*5fae0*/  STL.64 [R1+0x1418], R66 ;  /* 0x0014184201007387 */ /* 0x000fe80000100a00 */
[----:B------:R1:W-:Y:S04]  /*5faf0*/  STL.64 [R1+0x5f00], R56 ;  /* 0x005f003801007387 */ /* 0x0003e80000100a00 */
[----:B------:R-:W-:Y:S04]  /*5fb00*/  STL [R1+0x5e80], R4 ;  /* 0x005e800401007387 */ /* 0x000fe80000100800 */
[----:B------:R2:W-:Y:S01]  /*5fb10*/  STL.64 [R1+0x5f08], R52 ;  /* 0x005f083401007387 */ /* 0x0005e20000100a00 */
[C---:B-1----:R-:W-:Y:S06]  /*5fb20*/  HMMA.1688.F32.TF32 R56, R240.reuse, R50, R140 ;  /* 0x00000032f038723c */ /* 0x042fec000008108c */
[C---:B--2---:R-:W-:Y:S01]  /*5fb30*/  HMMA.1688.F32.TF32 R52, R240.reuse, R46, R144 ;  /* 0x0000002ef034723c */ /* 0x044fe20000081090 */
[----:B------:R-:W-:Y:S04]  /*5fb40*/  STL.64 [R1+0x1400], R60 ;  /* 0x0014003c01007387 */ /* 0x000fe80000100a00 */
[----:B------:R-:W-:Y:S04]  /*5fb50*/  STL.64 [R1+0x1408], R62 ;  /* 0x0014083e01007387 */ /* 0x000fe80000100a00 */
[----:B------:R1:W-:Y:S08]  /*5fb60*/  STL.64 [R1+0x5f10], R48 ;  /* 0x005f103001007387 */ /* 0x0003f00000100a00 */
[----:B------:R-:W-:Y:S04]  /*5fb70*/  STL.64 [R1+0x13f0], R56 ;  /* 0x0013f03801007387 */ /* 0x000fe80000100a00 */
[----:B------:R-:W-:Y:S01]  /*5fb80*/  STL.64 [R1+0x13f8], R58 ;  /* 0x0013f83a01007387 */ /* 0x000fe20000100a00 */
[C---:B-1----:R-:W-:Y:S03]  /*5fb90*/  HMMA.1688.F32.TF32 R48, R240.reuse, R42, R148 ;  /* 0x0000002af030723c */ /* 0x042fe60000081094 */
[----:B------:R-:W-:Y:S04]  /*5fba0*/  STL.64 [R1+0x13e0], R52 ;  /* 0x0013e03401007387 */ /* 0x000fe80000100a00 */
[----:B------:R-:W-:Y:S04]  /*5fbb0*/  STL [R1+0x13e8], R54 ;  /* 0x0013e83601007387 */ /* 0x000fe80000100800 */
[----:B------:R1:W-:Y:S02]  /*5fbc0*/  STL.64 [R1+0x5f18], R44 ;  /* 0x005f182c01007387 */ /* 0x0003e40000100a00 */
[C---:B-1----:R-:W-:Y:S01]  /*5fbd0*/  HMMA.1688.F32.TF32 R44, R240.reuse, R38, R152 ;  /* 0x00000026f02c723c */ /* 0x042fe20000081098 */
[----:B------:R-:W-:Y:S01]  /*5fbe0*/  IMAD.MOV.U32 R4, RZ, RZ, R55 ;  /* 0x000000ffff047224 */ /* 0x000fe200078e0037 */
[----:B------:R-:W-:Y:S04]  /*5fbf0*/  LDS R38, [R2+UR7+0xa080] ;  /* 0x00a0800702267984 */ /* 0x000fe80008000800 */
[----:B------:R-:W-:Y:S04]  /*5fc00*/  STL [R1+0x5e84], R4 ;  /* 0x005e840401007387 */ /* 0x000fe80000100800 */
[----:B------:R1:W-:Y:S04]  /*5fc10*/  STL.64 [R1+0x5f20], R40 ;  /* 0x005f202801007387 */ /* 0x0003e80000100a00 */
[----:B------:R-:W-:Y:S04]  /*5fc20*/  STL.64 [R1+0x13d0], R48 ;  /* 0x0013d03001007387 */ /* 0x000fe80000100a00 */
[----:B------:R-:W-:Y:S01]  /*5fc30*/  STL.64 [R1+0x13d8], R50 ;  /* 0x0013d83201007387 */ /* 0x000fe20000100a00 */
[----:B-1----:R-:W-:Y:S04]  /*5fc40*/  HMMA.1688.F32.TF32 R40, R240, R30, R232 ;  /* 0x0000001ef028723c */ /* 0x002fe800000810e8 */
[----:B------:R-:W-:Y:S01]  /*5fc50*/  STL.64 [R1+0x13c0], R44 ;  /* 0x0013c02c01007387 */ /* 0x000fe20000100a00 */
[----:B------:R-:W-:-:S03]  /*5fc60*/  IMAD.MOV.U32 R4, RZ, RZ, R47 ;  /* 0x000000ffff047224 */ /* 0x000fc600078e002f */
[----:B------:R1:W-:Y:S01]  /*5fc70*/  STL [R1+0x13c8], R46 ;  /* 0x0013c82e01007387 */ /* 0x0003e20000100800 */
[----:B------:R-:W-:Y:S02]  /*5fc80*/  IMAD.MOV.U32 R74, RZ, RZ, R200 ;  /* 0x000000ffff4a7224 */ /* 0x000fe400078e00c8 */
[----:B------:R-:W-:Y:S01]  /*5fc90*/  IMAD.MOV.U32 R75, RZ, RZ, R201 ;  /* 0x000000ffff4b7224 */ /* 0x000fe200078e00c9 */
[----:B------:R-:W-:Y:S01]  /*5fca0*/  LDS R39, [R83+UR7+0xa080] ;  /* 0x00a0800753277984 */ /* 0x000fe20008000800 */
[----:B-1----:R-:W-:Y:S03]  /*5fcb0*/  HMMA.1688.F32.TF32 R44, R240, R34, R156 ;  /* 0x00000022f02c723c */ /* 0x002fe6000008109c */
[----:B------:R1:W-:Y:S01]  /*5fcc0*/  STL [R1+0x5e88], R4 ;  /* 0x005e880401007387 */ /* 0x0003e20000100800 */
[----:B------:R-:W-:Y:S02]  /*5fcd0*/  IMAD.MOV.U32 R232, RZ, RZ, R228 ;  /* 0x000000ffffe87224 */ /* 0x000fe400078e00e4 */
[----:B------:R-:W-:Y:S01]  /*5fce0*/  IMAD.MOV.U32 R233, RZ, RZ, R229 ;  /* 0x000000ffffe97224 */ /* 0x000fe200078e00e5 */
[----:B------:R-:W-:Y:S04]  /*5fcf0*/  LDS R34, [R2+UR7+0xa000] ;  /* 0x00a0000702227984 */ /* 0x000fe80008000800 */
[----:B------:R-:W-:Y:S01]  /*5fd00*/  STL [R1+0x13a0], R40 ;  /* 0x0013a02801007387 */ /* 0x000fe20000100800 */
[----:B-1----:R-:W-:-:S02]  /*5fd10*/  IMAD.MOV.U32 R4, RZ, RZ, R41 ;  /* 0x000000ffff047224 */ /* 0x002fc400078e0029 */
[----:B------:R-:W-:Y:S01]  /*5fd20*/  IMAD.MOV.U32 R234, RZ, RZ, R196 ;  /* 0x000000ffffea7224 */ /* 0x000fe200078e00c4 */
[----:B------:R-:W-:Y:S08]  /*5fd30*/  LDS R35, [R83+UR7+0xa000] ;  /* 0x00a0000753237984 */ /* 0x000ff00008000800 */
[----:B------:R-:W-:Y:S04]  /*5fd40*/  STL.64 [R1+0x13b0], R44 ;  /* 0x0013b02c01007387 */ /* 0x000fe80000100a00 */
[----:B------:R1:W-:Y:S04]  /*5fd50*/  STL.64 [R1+0x13b8], R46 ;  /* 0x0013b82e01007387 */ /* 0x0003e80000100a00 */
[----:B------:R2:W-:Y:S01]  /*5fd60*/  STL.64 [R1+0x13a8], R42 ;  /* 0x0013a82a01007387 */ /* 0x0005e20000100a00 */
[C---:B-1----:R-:W-:Y:S06]  /*5fd70*/  HMMA.1688.F32.TF32 R44, R240.reuse, R26, R236 ;  /* 0x0000001af02c723c */ /* 0x042fec00000810ec */
[----:B--2---:R-:W-:Y:S01]  /*5fd80*/  HMMA.1688.F32.TF32 R40, R240, R22, R248 ;  /* 0x00000016f028723c */ /* 0x004fe200000810f8 */
[----:B------:R-:W1:-:S15]  /*5fd90*/  S2R R251, SR_TID.X ;  /* 0x0000000000fb7919 */ /* 0x000e5e0000002100 */
[----:B------:R-:W-:-:S01]  /*5fda0*/  NOP ;  /* 0x0000000000007918 */ /* 0x000fc20000000000 */
[----:B------:R-:W-:Y:S04]  /*5fdb0*/  STL.64 [R1+0x1390], R44 ;  /* 0x0013902c01007387 */ /* 0x000fe80000100a00 */
[----:B------:R-:W-:Y:S04]  /*5fdc0*/  STL.64 [R1+0x1398], R46 ;  /* 0x0013982e01007387 */ /* 0x000fe80000100a00 */
[----:B------:R-:W-:Y:S04]  /*5fdd0*/  STL.64 [R1+0x1380], R40 ;  /* 0x0013802801007387 */ /* 0x000fe80000100a00 */
[----:B------:R2:W-:Y:S02]  /*5fde0*/  STL.64 [R1+0x1388], R42 ;  /* 0x0013882a01007387 */ /* 0x0005e40000100a00 */
[----:B--2---:R-:W-:Y:S01]  /*5fdf0*/  HMMA.1688.F32.TF32 R40, R240, R18, R244 ;  /* 0x00000012f028723c */ /* 0x004fe200000810f4 */
[----:B------:R-:W-:Y:S01]  /*5fe00*/  IMAD.MOV.U32 R248, RZ, RZ, R224 ;  /* 0x000000fffff87224 */ /* 0x000fe200078e00e0 */
[----:B-1----:R-:W-:Y:S01]  /*5fe10*/  LOP3.LUT R44, R251, 0x7, RZ, 0xc0, !PT ;  /* 0x00000007fb2c7812 */ /* 0x002fe200078ec0ff */
[----:B------:R-:W-:-:S02]  /*5fe20*/  IMAD.MOV.U32 R249, RZ, RZ, R225 ;  /* 0x000000fffff97224 */ /* 0x000fc400078e00e1 */
[----:B------:R-:W-:Y:S02]  /*5fe30*/  IMAD.SHL.U32 R45, R251, 0x2, RZ ;  /* 0x00000002fb2d7824 */ /* 0x000fe400078e00ff */
[----:B------:R-:W-:Y:S02]  /*5fe40*/  IMAD.MOV.U32 R250, RZ, RZ, R184 ;  /* 0x000000fffffa7224 */ /* 0x000fe400078e00b8 */
[----:B------:R-:W-:Y:S02]  /*5fe50*/  IMAD.MOV.U32 R251, RZ, RZ, R185 ;  /* 0x000000fffffb7224 */ /* 0x000fe400078e00b9 */
[----:B------:R-:W-:Y:S02]  /*5fe60*/  IMAD.MOV.U32 R244, RZ, RZ, R188 ;  /* 0x000000fffff47224 */ /* 0x000fe400078e00bc */
[----:B------:R-:W-:Y:S02]  /*5fe70*/  IMAD.MOV.U32 R245, RZ, RZ, R189 ;  /* 0x000000fffff57224 */ /* 0x000fe400078e00bd */
[----:B------:R-:W-:-:S08]  /*5fe80*/  IMAD.MOV.U32 R246, RZ, RZ, R0 ;  /* 0x000000fffff67224 */ /* 0x000fd000078e0000 */
[----:B------:R-:W-:Y:S04]  /*5fe90*/  STL.64 [R1+0x1370], R40 ;  /* 0x0013702801007387 */ /* 0x000fe80000100a00 */
[----:B------:R-:W-:Y:S04]  /*5fea0*/  STL.64 [R1+0x1378], R42 ;  /* 0x0013782a01007387 */ /* 0x000fe80000100a00 */
[----:B------:R-:W2:Y:S04]  /*5feb0*/  LDL.LU R224, [R1+0x603c] ;  /* 0x00603c0001e07983 */ /* 0x000ea80000300800 */
[----:B------:R-:W3:Y:S04]  /*5fec0*/  LDL.LU R225, [R1+0x6038] ;  /* 0x0060380001e17983 */ /* 0x000ee80000300800 */
        /* <DEDUP_REMOVED lines=14> */
[----:B------:R-:W4:Y:S04]  /*5ffb0*/  LDL.LU R193, [R1+0x6010] ;  /* 0x0060100001c17983 */ /* 0x000f280000300800 */
[----:B------:R-:W4:Y:S04]  /*5ffc0*/  LDL.LU R228, [R1+0x600c] ;  /* 0x00600c0001e47983 */ /* 0x000f280000300800 */
[----:B------:R-:W4:Y:S01]  /*5ffd0*/  LDL.LU R229, [R1+0x6008] ;  /* 0x0060080001e57983 */ /* 0x000f220000300800 */
[----:B------:R-:W-:-:S03]  /*5ffe0*/  IMAD.MOV.U32 R235, RZ, RZ, R197 ;  /* 0x000000ffffeb7224 */ /* 0x000fc600078e00c5 */
        /* <DEDUP_REMOVED lines=25> */
[----:B------:R-:W4:Y:S01]  /*60180*/  LDL.LU R212, [R1+0x5fc4] ;  /* 0x005fc40001d47983 */ /* 0x000f220000300800 */
[----:B------:R-:W-:-:S03]  /*60190*/  IMAD.MOV.U32 R91, RZ, RZ, R217 ;  /* 0x000000ffff5b7224 */ /* 0x000fc600078e00d9 */
[----:B------:R-:W4:Y:S01]  /*601a0*/  LDL.LU R213, [R1+0x5fc0] ;  /* 0x005fc00001d57983 */ /* 0x000f220000300800 */
[----:B--2---:R-:W-:Y:S02]  /*601b0*/  IMAD.MOV.U32 R89, RZ, RZ, R224 ;  /* 0x000000ffff597224 */ /* 0x004fe400078e00e0 */
[----:B---3--:R-:W-:Y:S02]  /*601c0*/  IMAD.MOV.U32 R88, RZ, RZ, R225 ;  /* 0x000000ffff587224 */ /* 0x008fe400078e00e1 */
[----:B------:R-:W2:Y:S04]  /*601d0*/  LDL.LU R225, [R1+0x5fbc] ;  /* 0x005fbc0001e17983 */ /* 0x000ea80000300800 */
[----:B------:R-:W3:Y:S04]  /*601e0*/  LDL.LU R224, [R1+0x5fb8] ;  /* 0x005fb80001e07983 */ /* 0x000ee80000300800 */
[----:B------:R-:W3:Y:S04]  /*601f0*/  LDL.LU R216, [R1+0x5fb4] ;  /* 0x005fb40001d87983 */ /* 0x000ee80000300800 */
[----:B------:R-:W3:Y:S01]  /*60200*/  LDL.LU R217, [R1+0x5fb0] ;  /* 0x005fb00001d97983 */ /* 0x000ee20000300800 */
[----:B----4-:R-:W-:-:S02]  /*60210*/  IMAD.MOV.U32 R101, RZ, RZ, R228 ;  /* 0x000000ffff657224 */ /* 0x010fc400078e00e4 */
[----:B------:R-:W-:Y:S02]  /*60220*/  IMAD.MOV.U32 R100, RZ, RZ, R229 ;  /* 0x000000ffff647224 */ /* 0x000fe400078e00e5 */
[----:B------:R-:W4:Y:S04]  /*60230*/  LDL.LU R229, [R1+0x5fac] ;  /* 0x005fac0001e57983 */ /* 0x000f280000300800 */
[----:B------:R-:W4:Y:S01]  /*60240*/  LDL.LU R228, [R1+0x5fa8] ;  /* 0x005fa80001e47983 */ /* 0x000f220000300800 */
[----:B------:R-:W-:Y:S02]  /*60250*/  IMAD.MOV.U32 R105, RZ, RZ, R33 ;  /* 0x000000ffff697224 */ /* 0x000fe400078e0021 */
[----:B------:R-:W-:Y:S02]  /*60260*/  IMAD.MOV.U32 R104, RZ, RZ, R29 ;  /* 0x000000ffff687224 */ /* 0x000fe400078e001d */
[----:B------:R-:W4:Y:S04]  /*60270*/  LDL.LU R29, [R1+0x5fa4] ;  /* 0x005fa400011d7983 */ /* 0x000f280000300800 */
[----:B------:R-:W4:Y:S01]  /*60280*/  LDL.LU R33, [R1+0x5fa0] ;  /* 0x005fa00001217983 */ /* 0x000f220000300800 */
[----:B------:R-:W-:-:S02]  /*60290*/  IMAD.MOV.U32 R117, RZ, RZ, R221 ;  /* 0x000000ffff757224 */ /* 0x000fc400078e00dd */
[----:B------:R-:W-:Y:S02]  /*602a0*/  IMAD.MOV.U32 R116, RZ, RZ, R220 ;  /* 0x000000ffff747224 */ /* 0x000fe400078e00dc */
[----:B------:R-:W4:Y:S04]  /*602b0*/  LDL.LU R220, [R1+0x5f9c] ;  /* 0x005f9c0001dc7983 */ /* 0x000f280000300800 */
[----:B------:R-:W4:Y:S01]  /*602c0*/  LDL.LU R221, [R1+0x5f98] ;  /* 0x005f980001dd7983 */ /* 0x000f220000300800 */
[----:B--2---:R-:W-:Y:S02]  /*602d0*/  IMAD.MOV.U32 R121, RZ, RZ, R225 ;  /* 0x000000ffff797224 */ /* 0x004fe400078e00e1 */
[----:B---3--:R-:W-:Y:S02]  /*602e0*/  IMAD.MOV.U32 R120, RZ, RZ, R224 ;  /* 0x000000ffff787224 */ /* 0x008fe400078e00e0 */
[----:B------:R-:W2:Y:S04]  /*602f0*/  LDL.LU R224, [R1+0x5f94] ;  /* 0x005f940001e07983 */ /* 0x000ea80000300800 */
[----:B------:R-:W3:Y:S01]  /*60300*/  LDL.LU R225, [R1+0x5f90] ;  /* 0x005f900001e17983 */ /* 0x000ee20000300800 */
[----:B----4-:R-:W-:-:S02]  /*60310*/  IMAD.MOV.U32 R69, RZ, RZ, R229 ;  /* 0x000000ffff457224 */ /* 0x010fc400078e00e5 */
[----:B------:R-:W-:Y:S02]  /*60320*/  IMAD.MOV.U32 R68, RZ, RZ, R228 ;  /* 0x000000ffff447224 */ /* 0x000fe400078e00e4 */
        /* <DEDUP_REMOVED lines=14> */
[----:B------:R-:W-:-:S05]  /*60410*/  IMAD R44, R44, 0x110, RZ ;  /* 0x000001102c2c7824 */ /* 0x000fca00078e02ff */
[----:B------:R-:W-:-:S04]  /*60420*/  LOP3.LUT R44, R44, 0x30, R45, 0x78, !PT ;  /* 0x000000302c2c7812 */ /* 0x000fc800078e782d */
[----:B------:R-:W-:Y:S01]  /*60430*/  LOP3.LUT R44, R44, 0x40, RZ, 0x3c, !PT ;  /* 0x000000402c2c7812 */ /* 0x000fe200078e3cff */
[----:B------:R-:W-:Y:S02]  /*60440*/  IMAD.MOV.U32 R113, RZ, RZ, R25 ;  /* 0x000000ffff717224 */ /* 0x000fe400078e0019 */
[----:B------:R-:W-:Y:S02]  /*60450*/  IMAD.MOV.U32 R114, RZ, RZ, R24 ;  /* 0x000000ffff727224 */ /* 0x000fe400078e0018 */
[----:B------:R-:W1:Y:S01]  /*60460*/  LDSM.16.M88.4 R24, [R44+UR8+0x40000] ;  /* 0x040000082c18783b */ /* 0x000e620008000200 */
[----:B------:R-:W-:Y:S02]  /*60470*/  IMAD.MOV.U32 R97, RZ, RZ, R17 ;  /* 0x000000ffff617224 */ /* 0x000fe400078e0011 */
[----:B------:R-:W-:Y:S01]  /*60480*/  IMAD.MOV.U32 R98, RZ, RZ, R16 ;  /* 0x000000ffff627224 */ /* 0x000fe200078e0010 */
[----:B------:R-:W-:Y:S01]  /*60490*/  LDSM.16.M88.4 R156, [R44+UR8+0x4c000] ;  /* 0x04c000082c9c783b */ /* 0x000fe20008000200 */
[----:B------:R-:W-:-:S02]  /*604a0*/  IMAD.MOV.U32 R127, RZ, RZ, R29 ;  /* 0x000000ffff7f7224 */ /* 0x000fc400078e001d */
[----:B------:R-:W-:Y:S01]  /*604b0*/  IMAD.MOV.U32 R112, RZ, RZ, R28 ;  /* 0x000000ffff707224 */ /* 0x000fe200078e001c */
[----:B------:R-:W1:Y:S01]  /*604c0*/  LDSM.16.M88.4 R16, [R44+UR8+0x40800] ;  /* 0x040800082c10783b */ /* 0x000e620008000200 */
[----:B------:R-:W-:Y:S02]  /*604d0*/  IMAD.MOV.U32 R115, RZ, RZ, R21 ;  /* 0x000000ffff737224 */ /* 0x000fe400078e0015 */
[----:B------:R-:W-:Y:S01]  /*604e0*/  IMAD.MOV.U32 R96, RZ, RZ, R20 ;  /* 0x000000ffff607224 */ /* 0x000fe200078e0014 */
[----:B------:R-:W1:Y:S04]  /*604f0*/  LDSM.16.M88.4 R28, [R44+UR8+0x41000] ;  /* 0x041000082c1c783b */ /* 0x000e680008000200 */
[----:B------:R-:W1:Y:S01]  /*60500*/  LDSM.16.M88.4 R20, [R44+UR8+0x41800] ;  /* 0x041800082c14783b */ /* 0x000e620008000200 */
[----:B------:R-:W-:-:S02]  /*60510*/  IMAD.MOV.U32 R124, RZ, RZ, R221 ;  /* 0x000000ffff7c7224 */ /* 0x000fc400078e00dd */
[----:B------:R-:W-:Y:S01]  /*60520*/  IMAD.MOV.U32 R125, RZ, RZ, R220 ;  /* 0x000000ffff7d7224 */ /* 0x000fe200078e00dc */
[----:B------:R-:W-:Y:S01]  /*60530*/  LDSM.16.M88.4 R152, [R44+UR8+0x4c800] ;  /* 0x04c800082c98783b */ /* 0x000fe20008000200 */
[----:B------:R-:W-:Y:S02]  /*60540*/  IMAD.MOV.U32 R126, RZ, RZ, R33 ;  /* 0x000000ffff7e7224 */ /* 0x000fe400078e0021 */
[----:B------:R-:W-:Y:S01]  /*60550*/  IMAD.MOV.U32 R70, RZ, RZ, R217 ;  /* 0x000000ffff467224 */ /* 0x000fe200078e00d9 */
[----:B------:R-:W4:Y:S01]  /*60560*/  LDS R33, [R83+UR7+0x8000] ;  /* 0x0080000753217984 */ /* 0x000f220008000800 */
[----:B------:R-:W-:Y:S02]  /*60570*/  IMAD.MOV.U32 R71, RZ, RZ, R216 ;  /* 0x000000ffff477224 */ /* 0x000fe400078e00d8 */
[----:B------:R-:W-:Y:S01]  /*60580*/  IMAD.MOV.U32 R122, RZ, RZ, R213 ;  /* 0x000000ffff7a7224 */ /* 0x000fe200078e00d5 */
[----:B------:R-:W-:Y:S01]  /*60590*/  LDSM.16.M88.4 R148, [R44+UR8+0x4d000] ;  /* 0x04d000082c94783b */ /* 0x000fe20008000200 */
[----:B------:R-:W-:-:S02]  /*605a0*/  IMAD.MOV.U32 R123, RZ, RZ, R212 ;  /* 0x000000ffff7b7224 */ /* 0x000fc400078e00d4 */
[----:B------:R-:W-:Y:S01]  /*605b0*/  IMAD.MOV.U32 R118, RZ, RZ, R209 ;  /* 0x000000ffff767224 */ /* 0x000fe200078e00d1 */
[----:B------:R-:W-:Y:S01]  /*605c0*/  LDSM.16.M88.4 R144, [R44+UR8+0x4d800] ;  /* 0x04d800082c90783b */ /* 0x000fe20008000200 */
[----:B------:R-:W-:Y:S02]  /*605d0*/  IMAD.MOV.U32 R119, RZ, RZ, R208 ;  /* 0x000000ffff777224 */ /* 0x000fe400078e00d0 */
[----:B------:R-:W-:Y:S01]  /*605e0*/  IMAD.MOV.U32 R108, RZ, RZ, R205 ;  /* 0x000000ffff6c7224 */ /* 0x000fe200078e00cd */
[----:B------:R-:W-:Y:S04]  /*605f0*/  LDSM.16.M88.4 R140, [R44+UR8+0x4e000] ;  /* 0x04e000082c8c783b */ /* 0x000fe80008000200 */
[----:B-1----:R-:W-:Y:S04]  /*60600*/  STL [R1+0x5df4], R26 ;  /* 0x005df41a01007387 */ /* 0x002fe80000100800 */
[----:B------:R-:W-:Y:S04]  /*60610*/  STL [R1+0x5df0], R27 ;  /* 0x005df01b01007387 */ /* 0x000fe80000100800 */
[----:B------:R-:W-:Y:S04]  /*60620*/  STL [R1+0x5dec], R18 ;  /* 0x005dec1201007387 */ /* 0x000fe80000100800 */
[----:B------:R-:W-:Y:S04]  /*60630*/  STL [R1+0x5de8], R19 ;  /* 0x005de81301007387 */ /* 0x000fe80000100800 */
[----:B------:R-:W-:Y:S04]  /*60640*/  STL [R1+0x5dfc], R30 ;  /* 0x005dfc1e01007387 */ /* 0x000fe80000100800 */
[----:B------:R-:W-:Y:S04]  /*60650*/  STL [R1+0x5df8], R31 ;  /* 0x005df81f01007387 */ /* 0x000fe80000100800 */
[----:B------:R-:W-:Y:S04]  /*60660*/  STL [R1+0x5e04], R22 ;  /* 0x005e041601007387 */ /* 0x000fe80000100800 */
[----:B------:R-:W-:Y:S01]  /*60670*/  STL [R1+0x5e00], R23 ;  /* 0x005e001701007387 */ /* 0x000fe20000100800 */
[----:B------:R-:W-:-:S02]  /*60680*/  IMAD.MOV.U32 R109, RZ, RZ, R204 ;  /* 0x000000ffff6d7224 */ /* 0x000fc400078e00cc */
[----:B------:R-:W-:Y:S01]  /*60690*/  IMAD.MOV.U32 R110, RZ, RZ, R201 ;  /* 0x000000ffff6e7224 */ /* 0x000fe200078e00c9 */
[----:B------:R-:W-:Y:S01]  /*606a0*/  LDSM.16.M88.4 R136, [R44+UR8+0x4e800] ;  /* 0x04e800082c88783b */ /* 0x000fe20008000200 */
        /* <DEDUP_REMOVED lines=11> */
[----:B------:R-:W-:-:S07]  /*60760*/  IMAD.MOV.U32 R130, RZ, RZ, R229 ;  /* 0x000000ffff827224 */ /* 0x000fce00078e00e5 */
[----:B------:R-:W-:Y:S01]  /*60770*/  HMMA.1688.F32.TF32 R48, R240, R230, R128 ;  /* 0x000000e6f030723c */ /* 0x000fe20000081080 */
[----:B------:R-:W-:Y:S01]  /*60780*/  IMAD.MOV.U32 R94, RZ, RZ, R185 ;  /* 0x000000ffff5e7224 */ /* 0x000fe200078e00b9 */
[----:B------:R-:W1:Y:S01]  /*60790*/  LDSM.16.M88.4 R228, [R44+UR8+0x42000] ;  /* 0x042000082ce4783b */ /* 0x000e620008000200 */
[----:B------:R-:W-:-:S03]  /*607a0*/  IMAD.MOV.U32 R95, RZ, RZ, R184 ;  /* 0x000000ffff5f7224 */ /* 0x000fc600078e00b8 */
[----:B------:R-:W-:Y:S01]  /*607b0*/  LDSM.16.M88.4 R128, [R44+UR8+0x4f800] ;  /* 0x04f800082c80783b */ /* 0x000fe20008000200 */
[C---:B------:R-:W-:Y:S03]  /*607c0*/  HMMA.1688.F32.TF32 R40, R240.reuse, R10, R132 ;  /* 0x0000000af028723c */ /* 0x040fe60000081084 */
[----:B------:R-:W-:Y:S03]  /*607d0*/  LDSM.16.M88.4 R132, [R44+UR8+0x4f000] ;  /* 0x04f000082c84783b */ /* 0x000fe60008000200 */
[----:B------:R-:W-:-:S15]  /*607e0*/  HMMA.1688.F32.TF32 R52, R240, R14, R60 ;  /* 0x0000000ef034723c */ /* 0x000fde000008103c */
[----:B------:R-:W-:-:S02]  /*607f0*/  NOP ;  /* 0x0000000000007918 */ /* 0x000fc40000000000 */
[----:B------:R-:W-:Y:S04]  /*60800*/  STL.64 [R1+0x1360], R40 ;  /* 0x0013602801007387 */ /* 0x000fe80000100a00 */
[----:B------:R2:W-:Y:S02]  /*60810*/  STL.64 [R1+0x1368], R42 ;  /* 0x0013682a01007387 */ /* 0x0005e40000100a00 */
[C---:B--2---:R-:W-:Y:S02]  /*60820*/  HMMA.1688.F32.TF32 R40, R240.reuse, R226, R64 ;  /* 0x000000e2f028723c */ /* 0x044fe40000081040 */
[----:B------:R-:W-:Y:S04]  /*60830*/  STL.64 [R1+0x1350], R52 ;  /* 0x0013503401007387 */ /* 0x000fe80000100a00 */
[----:B------:R2:W-:Y:S04]  /*60840*/  STL.64 [R1+0x1358], R54 ;  /* 0x0013583601007387 */ /* 0x0005e80000100a00 */
[----:B------:R-:W-:Y:S04]  /*60850*/  STL.64 [R1+0x1340], R48 ;  /* 0x0013403001007387 */ /* 0x000fe80000100a00 */
[----:B------:R3:W-:Y:S01]  /*60860*/  STL.64 [R1+0x1348], R50 ;  /* 0x0013483201007387 */ /* 0x0007e20000100a00 */
[C---:B--2---:R-:W-:Y:S03]  /*60870*/  HMMA.1688.F32.TF32 R52, R240.reuse, R222, R124 ;  /* 0x000000def034723c */ /* 0x044fe6000008107c */
[----:B------:R-:W2:Y:S04]  /*60880*/  LDSM.16.M88.4 R224, [R44+UR8+0x42800] ;  /* 0x042800082ce0783b */ /* 0x000ea80008000200 */
[----:B------:R-:W4:Y:S01]  /*60890*/  LDSM.16.M88.4 R220, [R44+UR8+0x43000] ;  /* 0x043000082cdc783b */ /* 0x000f220008000200 */
[C---:B---3--:R-:W-:Y:S03]  /*608a0*/  HMMA.1688.F32.TF32 R48, R240.reuse, R218, R68 ;  /* 0x000000daf030723c */ /* 0x048fe60000081044 */
[----:B------:R-:W-:Y:S04]  /*608b0*/  STL.64 [R1+0x1330], R40 ;  /* 0x0013302801007387 */ /* 0x000fe80000100a00 */
[----:B------:R3:W-:Y:S04]  /*608c0*/  STL.64 [R1+0x1338], R42 ;  /* 0x0013382a01007387 */ /* 0x0007e80000100a00 */
[----:B------:R-:W-:Y:S01]  /*608d0*/  LDSM.16.M88.4 R216, [R44+UR8+0x43800] ;  /* 0x043800082cd8783b */ /* 0x000fe20008000200 */
[C---:B---3--:R-:W-:Y:S03]  /*608e0*/  HMMA.1688.F32.TF32 R40, R240.reuse, R214, R120 ;  /* 0x000000d6f028723c */ /* 0x048fe60000081078 */
[----:B------:R-:W-:Y:S04]  /*608f0*/  STL.64 [R1+0x1320], R52 ;  /* 0x0013203401007387 */ /* 0x000fe80000100a00 */
[----:B------:R3:W-:Y:S04]  /*60900*/  STL.64 [R1+0x1328], R54 ;  /* 0x0013283601007387 */ /* 0x0007e80000100a00 */
[----:B------:R-:W-:Y:S04]  /*60910*/  STL.64 [R1+0x1310], R48 ;  /* 0x0013103001007387 */ /* 0x000fe80000100a00 */
[----:B------:R1:W-:Y:S01]  /*60920*/  STL.64 [R1+0x1318], R50 ;  /* 0x0013183201007387 */ /* 0x0003e20000100a00 */
[C---:B---3--:R-:W-:Y:S03]  /*60930*/  HMMA.1688.F32.TF32 R52, R240.reuse, R210, R116 ;  /* 0x000000d2f034723c */ /* 0x048fe60000081074 */
[----:B------:R-:W3:Y:S04]  /*60940*/  LDSM.16.M88.4 R208, [R44+UR8+0x44800] ;  /* 0x044800082cd0783b */ /* 0x000ee80008000200 */
[----:B------:R-:W-:Y:S01]  /*60950*/  LDSM.16.M88.4 R212, [R44+UR8+0x44000] ;  /* 0x044000082cd4783b */ /* 0x000fe20008000200 */
[C---:B-1----:R-:W-:Y:S03]  /*60960*/  HMMA.1688.F32.TF32 R48, R240.reuse, R206, R112 ;  /* 0x000000cef030723c */ /* 0x042fe60000081070 */
[----:B------:R-:W-:Y:S04]  /*60970*/  STL.64 [R1+0x1300], R40 ;  /* 0x0013002801007387 */ /* 0x000fe80000100a00 */
[----:B------:R1:W-:Y:S04]  /*60980*/  STL.64 [R1+0x1308], R42 ;  /* 0x0013082a01007387 */ /* 0x0003e80000100a00 */
[----:B------:R-:W-:Y:S01]  /*60990*/  LDSM.16.M88.4 R204, [R44+UR8+0x45000] ;  /* 0x045000082ccc783b */ /* 0x000fe20008000200 */
[C---:B-1----:R-:W-:Y:S03]  /*609a0*/  HMMA.1688.F32.TF32 R40, R240.reuse, R202, R108 ;  /* 0x000000caf028723c */ /* 0x042fe6000008106c */
[----:B------:R-:W-:Y:S04]  /*609b0*/  STL.64 [R1+0x12f0], R52 ;  /* 0x0012f03401007387 */ /* 0x000fe80000100a00 */
[----:B------:R1:W-:Y:S04]  /*609c0*/  STL.64 [R1+0x12f8], R54 ;  /* 0x0012f83601007387 */ /* 0x0003e80000100a00 */
[----:B------:R-:W-:Y:S04]  /*609d0*/  STL.64 [R1+0x12e0], R48 ;  /* 0x0012e03001007387 */ /* 0x000fe80000100a00 */
[----:B------:R2:W-:Y:S01]  /*609e0*/  STL.64 [R1+0x12e8], R50 ;  /* 0x0012e83201007387 */ /* 0x0005e20000100a00 */
[C---:B-1----:R-:W-:Y:S03]  /*609f0*/  HMMA.1688.F32.TF32 R52, R240.reuse, R198, R104 ;  /* 0x000000c6f034723c */ /* 0x042fe60000081068 */
[----:B------:R-:W-:Y:S04]  /*60a00*/  LDSM.16.M88.4 R200, [R44+UR8+0x45800] ;  /* 0x045800082cc8783b */ /* 0x000fe80008000200 */
[----:B------:R-:W-:Y:S01]  /*60a10*/  LDSM.16.M88.4 R196, [R44+UR8+0x46000] ;  /* 0x046000082cc4783b */ /* 0x000fe20008000200 */
[C---:B--2---:R-:W-:Y:S03]  /*60a20*/  HMMA.1688.F32.TF32 R48, R240.reuse, R194, R100 ;  /* 0x000000c2f030723c */ /* 0x044fe60000081064 */
        /* <DEDUP_REMOVED lines=9> */
[----:B------:R-:W1:Y:S04]  /*60ac0*/  LDSM.16.M88.4 R188, [R44+UR8+0x47000] ;  /* 0x047000082cbc783b */ /* 0x000e680008000200 */
[----:B------:R-:W-:Y:S04]  /*60ad0*/  LDSM.16.M88.4 R184, [R44+UR8+0x48800] ;  /* 0x048800082cb8783b */ /* 0x000fe80008000200 */
[----:B------:R-:W-:Y:S01]  /*60ae0*/  STL.64 [R1+0x12a0], R40 ;  /* 0x0012a02801007387 */ /* 0x000fe20000100a00 */
[C---:B--2---:R-:W-:Y:S03]  /*60af0*/  HMMA.1688.F32.TF32 R48, R240.reuse, R182, R88 ;  /* 0x000000b6f030723c */ /* 0x044fe60000081058 */
[----:B------:R2:W-:Y:S03]  /*60b00*/  STL.64 [R1+0x12a8], R42 ;  /* 0x0012a82a01007387 */ /* 0x0005e60000100a00 */
[----:B--2---:R-:W-:Y:S05]  /*60b10*/  HMMA.1688.F32.TF32 R40, R240, R178, R84 ;  /* 0x000000b2f028723c */ /* 0x004fea0000081054 */
[----:B------:R-:W-:Y:S04]  /*60b20*/  STL.64 [R1+0x1290], R52 ;  /* 0x0012903401007387 */ /* 0x000fe80000100a00 */
[----:B------:R-:W-:-:S14]  /*60b30*/  STL.64 [R1+0x1298], R54 ;  /* 0x0012983601007387 */ /* 0x000fdc0000100a00 */
[----:B------:R-:W-:Y:S01]  /*60b40*/  STL.64 [R1+0x1270], R40 ;  /* 0x0012702801007387 */ /* 0x000fe20000100a00 */
[----:B------:R-:W-:-:S03]  /*60b50*/  IMAD.MOV.U32 R0, RZ, RZ, R43 ;  /* 0x000000ffff007224 */ /* 0x000fc600078e002b */
[----:B------:R-:W-:Y:S04]  /*60b60*/  STL.64 [R1+0x1280], R48 ;  /* 0x0012803001007387 */ /* 0x000fe80000100a00 */
[----:B------:R2:W-:Y:S04]  /*60b70*/  STL.64 [R1+0x1288], R50 ;  /* 0x0012883201007387 */ /* 0x0005e80000100a00 */
[----:B------:R4:W-:Y:S01]  /*60b80*/  STL [R1+0x1278], R42 ;  /* 0x0012782a01007387 */ /* 0x0009e20000100800 */
[C---:B--2---:R-:W-:Y:S06]  /*60b90*/  HMMA.1688.F32.TF32 R48, R240.reuse, R174, R76 ;  /* 0x000000aef030723c */ /* 0x044fec000008104c */
[C---:B----4-:R-:W-:Y:S01]  /*60ba0*/  HMMA.1688.F32.TF32 R40, R240.reuse, R170, R160 ;  /* 0x000000aaf028723c */ /* 0x050fe200000810a0 */
[----:B------:R2:W-:Y:S04]  /*60bb0*/  STL [R1+0x5e1c], R0 ;  /* 0x005e1c0001007387 */ /* 0x0005e80000100800 */
[----:B------:R-:W-:Y:S01]  /*60bc0*/  LDSM.16.M88.4 R160, [R44+UR8+0x4b800] ;  /* 0x04b800082ca0783b */ /* 0x000fe20008000200 */
[----:B------:R-:W-:-:S15]  /*60bd0*/  HMMA.1688.F32.TF32 R240, R240, R166, R72 ;  /* 0x000000a6f0f0723c */ /* 0x000fde0000081048 */
[----:B------:R-:W-:-:S02]  /*60be0*/  NOP ;  /* 0x0000000000007918 */ /* 0x000fc40000000000 */
[----:B------:R-:W-:Y:S01]  /*60bf0*/  STL.64 [R1+0x1250], R40 ;  /* 0x0012502801007387 */ /* 0x000fe20000100a00 */
[----:B--2---:R-:W-:-:S03]  /*60c00*/  IMAD.MOV.U32 R0, RZ, RZ, R43 ;  /* 0x000000ffff007224 */ /* 0x004fc600078e002b */
[----:B------:R-:W-:Y:S04]  /*60c10*/  STL.64 [R1+0x1260], R48 ;  /* 0x0012603001007387 */ /* 0x000fe80000100a00 */
[----:B------:R-:W-:Y:S04]  /*60c20*/  STL.64 [R1+0x1268], R50 ;  /* 0x0012683201007387 */ /* 0x000fe80000100a00 */
[----:B------:R2:W-:Y:S02]  /*60c30*/  STL [R1+0x1258], R42 ;  /* 0x0012582a01007387 */ /* 0x0005e40000100800 */
[C---:B--2---:R-:W-:Y:S02]  /*60c40*/  HMMA.1688.F32.TF32 R40, R32.reuse, R24, R232 ;  /* 0x000000182028723c */ /* 0x044fe400000810e8 */
[----:B------:R-:W-:Y:S04]  /*60c50*/  STL.64 [R1+0x5e28], R242 ;  /* 0x005e28f201007387 */ /* 0x000fe80000100a00 */
[----:B------:R-:W-:Y:S01]  /*60c60*/  HMMA.1688.F32.TF32 R52, R32, R16, R236 ;  /* 0x000000102034723c */ /* 0x000fe200000810ec */
[----:B------:R-:W-:Y:S06]  /*60c70*/  STL.64 [R1+0x5e20], R240 ;  /* 0x005e20f001007387 */ /* 0x000fec0000100a00 */
[----:B------:R-:W-:-:S02]  /*60c80*/  IMAD.MOV.U32 R236, RZ, RZ, R13 ;  /* 0x000000ffffec7224 */ /* 0x000fc400078e000d */
[----:B------:R-:W-:Y:S02]  /*60c90*/  IMAD.MOV.U32 R237, RZ, RZ, R12 ;  /* 0x000000ffffed7224 */ /* 0x000fe400078e000c */
[----:B------:R-:W2:Y:S01]  /*60ca0*/  LDSM.16.M88.4 R12, [R44+UR8+0x47800] ;  /* 0x047800082c0c783b */ /* 0x000ea20008000200 */
[----:B------:R-:W-:Y:S02]  /*60cb0*/  IMAD.MOV.U32 R238, RZ, RZ, R9 ;  /* 0x000000ffffee7224 */ /* 0x000fe400078e0009 */
[----:B------:R-:W-:Y:S02]  /*60cc0*/  IMAD.MOV.U32 R239, RZ, RZ, R8 ;  /* 0x000000ffffef7224 */ /* 0x000fe400078e0008 */
[----:B------:R-:W4:Y:S01]  /*60cd0*/  LDSM.16.M88.4 R8, [R44+UR8+0x48000] ;  /* 0x048000082c08783b */ /* 0x000f220008000200 */
[----:B------:R-:W-:Y:S03]  /*60ce0*/  HMMA.1688.F32.TF32 R48, R32, R28, R244 ;  /* 0x0000001c2030723c */ /* 0x000fe600000810f4 */
[----:B------:R-:W-:Y:S04]  /*60cf0*/  STL.64 [R1+0x1240], R40 ;  /* 0x0012402801007387 */ /* 0x000fe80000100a00 */
[----:B------:R3:W-:Y:S01]  /*60d00*/  STL.64 [R1+0x1248], R42 ;  /* 0x0012482a01007387 */ /* 0x0007e20000100a00 */
[----:B------:R-:W-:-:S02]  /*60d10*/  IMAD.MOV.U32 R244, RZ, RZ, R181 ;  /* 0x000000fffff47224 */ /* 0x000fc400078e00b5 */
[----:B------:R-:W-:Y:S02]  /*60d20*/  IMAD.MOV.U32 R245, RZ, RZ, R180 ;  /* 0x000000fffff57224 */ /* 0x000fe400078e00b4 */
[----:B------:R-:W4:Y:S01]  /*60d30*/  LDSM.16.M88.4 R180, [R44+UR8+0x49000] ;  /* 0x049000082cb4783b */ /* 0x000f220008000200 */
[----:B------:R-:W-:Y:S02]  /*60d40*/  IMAD.MOV.U32 R246, RZ, RZ, R177 ;  /* 0x000000fffff67224 */ /* 0x000fe400078e00b1 */
[----:B------:R-:W-:Y:S02]  /*60d50*/  IMAD.MOV.U32 R247, RZ, RZ, R176 ;  /* 0x000000fffff77224 */ /* 0x000fe400078e00b0 */
[----:B------:R-:W4:Y:S01]  /*60d60*/  LDSM.16.M88.4 R176, [R44+UR8+0x49800] ;  /* 0x049800082cb0783b */ /* 0x000f220008000200 */
[----:B---3--:R-:W-:Y:S01]  /*60d70*/  HMMA.1688.F32.TF32 R40, R32, R20, R248 ;  /* 0x000000142028723c */ /* 0x008fe200000810f8 */
[----:B------:R-:W-:Y:S02]  /*60d80*/  IMAD.MOV.U32 R232, RZ, RZ, R173 ;  /* 0x000000ffffe87224 */ /* 0x000fe400078e00ad */
[----:B------:R-:W-:-:S02]  /*60d90*/  IMAD.MOV.U32 R233, RZ, RZ, R172 ;  /* 0x000000ffffe97224 */ /* 0x000fc400078e00ac */
[----:B------:R-:W3:Y:S01]  /*60da0*/  LDSM.16.M88.4 R172, [R44+UR8+0x4a000] ;  /* 0x04a000082cac783b */ /* 0x000ee20008000200 */
[----:B------:R-:W-:Y:S02]  /*60db0*/  IMAD.MOV.U32 R234, RZ, RZ, R169 ;  /* 0x000000ffffea7224 */ /* 0x000fe400078e00a9 */
[----:B------:R-:W-:Y:S02]  /*60dc0*/  IMAD.MOV.U32 R235, RZ, RZ, R168 ;  /* 0x000000ffffeb7224 */ /* 0x000fe400078e00a8 */
[----:B------:R-:W3:Y:S01]  /*60dd0*/  LDSM.16.M88.4 R168, [R44+UR8+0x4a800] ;  /* 0x04a800082ca8783b */ /* 0x000ee20008000200 */
[----:B------:R-:W-:Y:S02]  /*60de0*/  IMAD.MOV.U32 R248, RZ, RZ, R165 ;  /* 0x000000fffff87224 */ /* 0x000fe400078e00a5 */
[----:B------:R-:W-:Y:S02]  /*60df0*/  IMAD.MOV.U32 R249, RZ, RZ, R164 ;  /* 0x000000fffff97224 */ /* 0x000fe400078e00a4 */
[----:B------:R-:W3:Y:S04]  /*60e00*/  LDSM.16.M88.4 R164, [R44+UR8+0x4b000] ;  /* 0x04b000082ca4783b */ /* 0x000ee80008000200 */
[----:B------:R-:W-:Y:S04]  /*60e10*/  STL.64 [R1+0x1230], R52 ;  /* 0x0012303401007387 */ /* 0x000fe80000100a00 */
[----:B------:R-:W-:Y:S04]  /*60e20*/  STL.64 [R1+0x1238], R54 ;  /* 0x0012383601007387 */ /* 0x000fe80000100a00 */
[----:B------:R-:W-:Y:S04]  /*60e30*/  STL.64 [R1+0x1220], R48 ;  /* 0x0012203001007387 */ /* 0x000fe80000100a00 */
[----:B------:R-:W-:Y:S04]  /*60e40*/  STL.64 [R1+0x1228], R50 ;  /* 0x0012283201007387 */ /* 0x000fe80000100a00 */
[----:B------:R-:W-:Y:S04]  /*60e50*/  STL.64 [R1+0x1210], R40 ;  /* 0x0012102801007387 */ /* 0x000fe80000100a00 */
[----:B------:R3:W-:Y:S04]  /*60e60*/  STL.64 [R1+0x1218], R42 ;  /* 0x0012182a01007387 */ /* 0x0007e80000100a00 */
        /* <DEDUP_REMOVED lines=9> */
[----:B--2---:R-:W-:Y:S04]  /*60f00*/  STL [R1+0x5c0c], R14 ;  /* 0x005c0c0e01007387 */ /* 0x004fe80000100800 */
[----:B------:R-:W-:Y:S04]  /*60f10*/  STL [R1+0x5c08], R15 ;  /* 0x005c080f01007387 */ /* 0x000fe80000100800 */
[----:B----4-:R-:W-:Y:S04]  /*60f20*/  STL [R1+0x5c1c], R10 ;  /* 0x005c1c0a01007387 */ /* 0x010fe80000100800 */
[----:B------:R-:W-:Y:S04]  /*60f30*/  STL [R1+0x5c10], R11 ;  /* 0x005c100b01007387 */ /* 0x000fe80000100800 */
[----:B------:R-:W-:Y:S04]  /*60f40*/  STL [R1+0x5c24], R186 ;  /* 0x005c24ba01007387 */ /* 0x000fe80000100800 */
[----:B------:R-:W-:Y:S04]  /*60f50*/  STL [R1+0x5c20], R187 ;  /* 0x005c20bb01007387 */ /* 0x000fe80000100800 */
[----:B------:R-:W-:Y:S04]  /*60f60*/  STL [R1+0x5c2c], R182 ;  /* 0x005c2cb601007387 */ /* 0x000fe80000100800 */
[----:B------:R-:W-:Y:S04]  /*60f70*/  STL [R1+0x5c28], R183 ;  /* 0x005c28b701007387 */ /* 0x000fe80000100800 */
[----:B------:R-:W-:Y:S01]  /*60f80*/  STL [R1+0x5c34], R178 ;  /* 0x005c34b201007387 */ /* 0x000fe20000100800 */
[----:B---3--:R-:W-:Y:S03]  /*60f90*/  HMMA.1688.F32.TF32 R40, R32, R228, R236 ;  /* 0x000000e42028723c */ /* 0x008fe600000810ec */
        /* <DEDUP_REMOVED lines=25> */
[----:B------:R-:W2:Y:S04]  /*61130*/  LDL.LU R236, [R1+0x3330] ;  /* 0x0033300001ec7983 */ /* 0x000ea80000300800 */
[----:B------:R-:W-:Y:S04]  /*61140*/  STL.64 [R1+0x1200], R40 ;  /* 0x0012002801007387 */ /* 0x000fe80000100a00 */
[----:B------:R1:W-:Y:S04]  /*61150*/  STL.64 [R1+0x1208], R42 ;  /* 0x0012082a01007387 */ /* 0x0003e80000100a00 */
[----:B------:R-:W2:Y:S04]  /*61160*/  LDL.LU R237, [R1+0x3334] ;  /* 0x0033340001ed7983 */ /* 0x000ea80000300800 */
[----:B------:R-:W2:Y:S04]  /*61170*/  LDL.LU R238, [R1+0x3338] ;  /* 0x0033380001ee7983 */ /* 0x000ea80000300800 */
[----:B------:R-:W2:Y:S01]  /*61180*/  LDL.LU R239, [R1+0x333c] ;  /* 0x00333c0001ef7983 */ /* 0x000ea20000300800 */
[----:B------:R-:W-:-:S02]  /*61190*/  IMAD.MOV.U32 R250, RZ, RZ, R37 ;  /* 0x000000fffffa7224 */ /* 0x000fc400078e0025 */
[----:B------:R-:W-:Y:S01]  /*611a0*/  IMAD.MOV.U32 R251, RZ, RZ, R36 ;  /* 0x000000fffffb7224 */ /* 0x000fe200078e0024 */
[----:B------:R-:W-:Y:S04]  /*611b0*/  LDS R37, [R83+UR7+0x8080] ;  /* 0x0080800753257984 */ /* 0x000fe80008000800 */
[----:B------:R-:W3:Y:S02]  /*611c0*/  LDS R36, [R2+UR7+0x8080] ;  /* 0x0080800702247984 */ /* 0x000ee40008000800 */
[----:B-1----:R-:W-:Y:S02]  /*611d0*/  HMMA.1688.F32.TF32 R40, R32, R224, R248 ;  /* 0x000000e02028723c */ /* 0x002fe400000810f8 */
[----:B------:R-:W4:Y:S04]  /*611e0*/  LDL.LU R248, [R1+0x3320] ;  /* 0x0033200001f87983 */ /* 0x000f280000300800 */
[----:B------:R-:W4:Y:S04]  /*611f0*/  LDL.LU R249, [R1+0x3324] ;  /* 0x0033240001f97983 */ /* 0x000f280000300800 */
[----:B------:R-:W4:Y:S04]  /*61200*/  LDL.LU R250, [R1+0x3328] ;  /* 0x0033280001fa7983 */ /* 0x000f280000300800 */
[----:B------:R-:W4:Y:S10]  /*61210*/  LDL.LU R251, [R1+0x332c] ;  /* 0x00332c0001fb7983 */ /* 0x000f340000300800 */
[----:B------:R-:W-:-:S02]  /*61220*/  IMAD.MOV.U32 R231, RZ, RZ, R40 ;  /* 0x000000ffffe77224 */ /* 0x000fc400078e0028 */
[----:B------:R-:W-:Y:S02]  /*61230*/  IMAD.MOV.U32 R22, RZ, RZ, R41 ;  /* 0x000000ffff167224 */ /* 0x000fe400078e0029 */
[----:B------:R-:W-:Y:S02]  /*61240*/  IMAD.MOV.U32 R23, RZ, RZ, R42 ;  /* 0x000000ffff177224 */ /* 0x000fe400078e002a */
[----:B------:R-:W-:Y:S02]  /*61250*/  IMAD.MOV.U32 R30, RZ, RZ, R43 ;  /* 0x000000ffff1e7224 */ /* 0x000fe400078e002b */
[----:B------:R-:W-:Y:S01]  /*61260*/  HMMA.1688.F32.TF32 R40, R32, R220, R232 ;  /* 0x000000dc2028723c */ /* 0x000fe200000810e8 */
[----:B------:R-:W3:-:S15]  /*61270*/  LDL.LU R232, [R1+0x3310] ;  /* 0x0033100001e87983 */ /* 0x000ede0000300800 */
[----:B------:R-:W-:-:S08]  /*61280*/  NOP ;  /* 0x0000000000007918 */ /* 0x000fd00000000000 */
[----:B------:R-:W-:Y:S02]  /*61290*/  IMAD.MOV.U32 R31, RZ, RZ, R40 ;  /* 0x000000ffff1f7224 */ /* 0x000fe400078e0028 */
[----:B------:R-:W-:Y:S02]  /*612a0*/  IMAD.MOV.U32 R26, RZ, RZ, R41 ;  /* 0x000000ffff1a7224 */ /* 0x000fe400078e0029 */
[----:B------:R-:W-:Y:S02]  /*612b0*/  IMAD.MOV.U32 R27, RZ, RZ, R42 ;  /* 0x000000ffff1b7224 */ /* 0x000fe400078e002a */
[----:B------:R-:W-:Y:S02]  /*612c0*/  IMAD.MOV.U32 R18, RZ, RZ, R43 ;  /* 0x000000ffff127224 */ /* 0x000fe400078e002b */
[----:B------:R-:W-:Y:S01]  /*612d0*/  HMMA.1688.F32.TF32 R40, R32, R216, R244 ;  /* 0x000000d82028723c */ /* 0x000fe200000810f4 */
[----:B------:R-:W3:Y:S04]  /*612e0*/  LDL.LU R244, [R1+0x3300] ;  /* 0x0033000001f47983 */ /* 0x000ee80000300800 */
[----:B------:R-:W3:Y:S04]  /*612f0*/  LDL.LU R245, [R1+0x3304] ;  /* 0x0033040001f57983 */ /* 0x000ee80000300800 */
[----:B------:R-:W3:Y:S04]  /*61300*/  LDL.LU R246, [R1+0x3308] ;  /* 0x0033080001f67983 */ /* 0x000ee80000300800 */
[----:B------:R-:W3:Y:S01]  /*61310*/  LDL.LU R247, [R1+0x330c] ;  /* 0x00330c0001f77983 */ /* 0x000ee20000300800 */
[----:B------:R-:W-:-:S02]  /*61320*/  IMAD.MOV.U32 R233, RZ, RZ, R7 ;  /* 0x000000ffffe97224 */ /* 0x000fc400078e0007 */
[----:B------:R-:W-:Y:S02]  /*61330*/  IMAD.MOV.U32 R234, RZ, RZ, R6 ;  /* 0x000000ffffea7224 */ /* 0x000fe400078e0006 */
[----:B------:R-:W-:-:S06]  /*61340*/  IMAD.MOV.U32 R235, RZ, RZ, R5 ;  /* 0x000000ffffeb7224 */ /* 0x000fcc00078e0005 */
[----:B------:R-:W-:Y:S02]  /*61350*/  IMAD.MOV.U32 R7, RZ, RZ, R41 ;  /* 0x000000ffff077224 */ /* 0x000fe400078e0029 */
[----:B------:R-:W-:Y:S02]  /*61360*/  IMAD.MOV.U32 R6, RZ, RZ, R42 ;  /* 0x000000ffff067224 */ /* 0x000fe400078e002a */
[----:B------:R-:W-:Y:S02]  /*61370*/  IMAD.MOV.U32 R5, RZ, RZ, R43 ;  /* 0x000000ffff057224 */ /* 0x000fe400078e002b */
[----:B------:R-:W-:Y:S01]  /*61380*/  IMAD.MOV.U32 R19, RZ, RZ, R40 ;  /* 0x000000ffff137224 */ /* 0x000fe200078e0028 */
[----:B------:R-:W-:Y:S04]  /*61390*/  STL.64 [R1+0x5e38], R6 ;  /* 0x005e380601007387 */ /* 0x000fe80000100a00 */
[----:B------:R-:W-:Y:S04]  /*613a0*/  STL [R1+0x5e30], R5 ;  /* 0x005e300501007387 */ /* 0x000fe80000100800 */
[----:B------:R4:W-:Y:S01]  /*613b0*/  STL [R1+0x5e8c], R4 ;  /* 0x005e8c0401007387 */ /* 0x0009e20000100800 */
[C---:B--2---:R-:W-:Y:S03]  /*613c0*/  HMMA.1688.F32.TF32 R40, R32.reuse, R212, R236 ;  /* 0x000000d42028723c */ /* 0x044fe600000810ec */
[----:B------:R-:W2:Y:S04]  /*613d0*/  LDL.LU R236, [R1+0x32f0] ;  /* 0x0032f00001ec7983 */ /* 0x000ea80000300800 */
[----:B------:R-:W2:Y:S04]  /*613e0*/  LDL.LU R237, [R1+0x32f4] ;  /* 0x0032f40001ed7983 */ /* 0x000ea80000300800 */
[----:B------:R-:W2:Y:S04]  /*613f0*/  LDL.LU R238, [R1+0x32f8] ;  /* 0x0032f80001ee7983 */ /* 0x000ea80000300800 */
[----:B------:R-:W2:Y:S01]  /*61400*/  LDL.LU R239, [R1+0x32fc] ;  /* 0x0032fc0001ef7983 */ /* 0x000ea20000300800 */
[----:B----4-:R-:W-:Y:S03]  /*61410*/  HMMA.1688.F32.TF32 R4, R32, R208, R248 ;  /* 0x000000d02004723c */ /* 0x010fe600000810f8 */
[----:B------:R-:W4:Y:S04]  /*61420*/  LDL.LU R248, [R1+0x32e0] ;  /* 0x0032e00001f87983 */ /* 0x000f280000300800 */
[----:B------:R-:W4:Y:S04]  /*61430*/  LDL.LU R249, [R1+0x32e4] ;  /* 0x0032e40001f97983 */ /* 0x000f280000300800 */
[----:B------:R-:W4:Y:S04]  /*61440*/  LDL.LU R250, [R1+0x32e8] ;  /* 0x0032e80001fa7983 */ /* 0x000f280000300800 */
[----:B------:R-:W4:Y:S09]  /*61450*/  LDL.LU R251, [R1+0x32ec] ;  /* 0x0032ec0001fb7983 */ /* 0x000f320000300800 */
[----:B------:R-:W-:-:S02]  /*61460*/  IMAD.MOV.U32 R134, RZ, RZ, R4 ;  /* 0x000000ffff867224 */ /* 0x000fc400078e0004 */
[----:B------:R-:W-:Y:S02]  /*61470*/  IMAD.MOV.U32 R135, RZ, RZ, R5 ;  /* 0x000000ffff877224 */ /* 0x000fe400078e0005 */
[----:B------:R-:W-:Y:S02]  /*61480*/  IMAD.MOV.U32 R138, RZ, RZ, R6 ;  /* 0x000000ffff8a7224 */ /* 0x000fe400078e0006 */
[----:B------:R-:W-:Y:S02]  /*61490*/  IMAD.MOV.U32 R139, RZ, RZ, R7 ;  /* 0x000000ffff8b7224 */ /* 0x000fe400078e0007 */
[----:B---3--:R-:W-:Y:S03]  /*614a0*/  HMMA.1688.F32.TF32 R4, R32, R204, R232 ;  /* 0x000000cc2004723c */ /* 0x008fe600000810e8 */
[----:B------:R-:W-:Y:S04]  /*614b0*/  STL [R1+0x5ca4], R139 ;  /* 0x005ca48b01007387 */ /* 0x000fe80000100800 */
[----:B------:R-:W-:Y:S04]  /*614c0*/  STL [R1+0x5ca0], R138 ;  /* 0x005ca08a01007387 */ /* 0x000fe80000100800 */
[----:B------:R-:W-:Y:S04]  /*614d0*/  STL [R1+0x5c9c], R134 ;  /* 0x005c9c8601007387 */ /* 0x000fe80000100800 */
[----:B------:R-:W-:Y:S09]  /*614e0*/  STL [R1+0x5c98], R135 ;  /* 0x005c988701007387 */ /* 0x000ff20000100800 */
[----:B------:R-:W-:-:S02]  /*614f0*/  IMAD.MOV.U32 R131, RZ, RZ, R7 ;  /* 0x000000ffff837224 */ /* 0x000fc400078e0007 */
[----:B------:R-:W-:Y:S01]  /*61500*/  IMAD.MOV.U32 R130, RZ, RZ, R6 ;  /* 0x000000ffff827224 */ /* 0x000fe200078e0006 */
[----:B------:R1:W-:Y:S04]  /*61510*/  STL.64 [R1+0x11a0], R4 ;  /* 0x0011a00401007387 */ /* 0x0003e80000100a00 */
[----:B------:R-:W-:Y:S04]  /*61520*/  STL [R1+0x5cac], R131 ;  /* 0x005cac8301007387 */ /* 0x000fe80000100800 */
[----:B------:R3:W-:Y:S01]  /*61530*/  STL [R1+0x5ca8], R130 ;  /* 0x005ca88201007387 */ /* 0x0007e20000100800 */
[----:B-1----:R-:W-:Y:S03]  /*61540*/  HMMA.1688.F32.TF32 R4, R32, R200, R244 ;  /* 0x000000c82004723c */ /* 0x002fe600000810f4 */
[----:B------:R-:W3:Y:S04]  /*61550*/  LDL.LU R244, [R1+0x32d0] ;  /* 0x0032d00001f47983 */ /* 0x000ee80000300800 */
[----:B------:R-:W3:Y:S04]  /*61560*/  LDL.LU R245, [R1+0x32d4] ;  /* 0x0032d40001f57983 */ /* 0x000ee80000300800 */
[----:B------:R-:W3:Y:S04]  /*61570*/  LDL.LU R246, [R1+0x32d8] ;  /* 0x0032d80001f67983 */ /* 0x000ee80000300800 */
[----:B------:R-:W3:Y:S09]  /*61580*/  LDL.LU R247, [R1+0x32dc] ;  /* 0x0032dc0001f77983 */ /* 0x000ef20000300800 */
        /* <DEDUP_REMOVED lines=8> */
[----:B--2---:R-:W-:Y:S03]  /*61610*/  HMMA.1688.F32.TF32 R4, R32, R196, R236 ;  /* 0x000000c42004723c */ /* 0x004fe600000810ec */
[----:B------:R-:W2:Y:S04]  /*61620*/  LDL.LU R236, [R1+0x32c0] ;  /* 0x0032c00001ec7983 */ /* 0x000ea80000300800 */
[----:B------:R-:W2:Y:S04]  /*61630*/  LDL.LU R237, [R1+0x32c4] ;  /* 0x0032c40001ed7983 */ /* 0x000ea80000300800 */
[----:B------:R-:W2:Y:S04]  /*61640*/  LDL.LU R238, [R1+0x32c8] ;  /* 0x0032c80001ee7983 */ /* 0x000ea80000300800 */
[----:B------:R-:W2:Y:S09]  /*61650*/  LDL.LU R239, [R1+0x32cc] ;  /* 0x0032cc0001ef7983 */ /* 0x000eb20000300800 */
[----:B------:R-:W-:-:S02]  /*61660*/  IMAD.MOV.U32 R135, RZ, RZ, R7 ;  /* 0x000000ffff877224 */ /* 0x000fc400078e0007 */
[----:B------:R-:W-:Y:S02]  /*61670*/  IMAD.MOV.U32 R134, RZ, RZ, R6 ;  /* 0x000000ffff867224 */ /* 0x000fe400078e0006 */
[----:B------:R-:W-:Y:S02]  /*61680*/  IMAD.MOV.U32 R138, RZ, RZ, R5 ;  /* 0x000000ffff8a7224 */ /* 0x000fe400078e0005 */
[----:B------:R-:W-:Y:S01]  /*61690*/  IMAD.MOV.U32 R139, RZ, RZ, R4 ;  /* 0x000000ffff8b7224 */ /* 0x000fe200078e0004 */
[----:B------:R-:W-:Y:S01]  /*616a0*/  STL [R1+0x5ccc], R135 ;  /* 0x005ccc8701007387 */ /* 0x000fe20000100800 */
[----:B----4-:R-:W-:Y:S03]  /*616b0*/  HMMA.1688.F32.TF32 R4, R32, R192, R248 ;  /* 0x000000c02004723c */ /* 0x010fe600000810f8 */
[----:B------:R-:W-:Y:S04]  /*616c0*/  STL [R1+0x5cc8], R134 ;  /* 0x005cc88601007387 */ /* 0x000fe80000100800 */
[----:B------:R-:W-:Y:S04]  /*616d0*/  STL [R1+0x5cc4], R138 ;  /* 0x005cc48a01007387 */ /* 0x000fe80000100800 */
[----:B------:R4:W-:Y:S04]  /*616e0*/  STL [R1+0x5cc0], R139 ;  /* 0x005cc08b01007387 */ /* 0x0009e80000100800 */
[----:B------:R-:W2:Y:S04]  /*616f0*/  LDL.LU R248, [R1+0x32b0] ;  /* 0x0032b00001f87983 */ /* 0x000ea80000300800 */
[----:B------:R-:W2:Y:S04]  /*61700*/  LDL.LU R249, [R1+0x32b4] ;  /* 0x0032b40001f97983 */ /* 0x000ea80000300800 */
[----:B------:R-:W2:Y:S04]  /*61710*/  LDL.LU R250, [R1+0x32b8] ;  /* 0x0032b80001fa7983 */ /* 0x000ea80000300800 */
[----:B------:R-:W2:Y:S01]  /*61720*/  LDL.LU R251, [R1+0x32bc] ;  /* 0x0032bc0001fb7983 */ /* 0x000ea20000300800 */
[----:B---3--:R-:W-:-:S02]  /*61730*/  IMAD.MOV.U32 R130, RZ, RZ, R7 ;  /* 0x000000ffff827224 */ /* 0x008fc400078e0007 */
[----:B------:R-:W-:Y:S02]  /*61740*/  IMAD.MOV.U32 R131, RZ, RZ, R6 ;  /* 0x000000ffff837224 */ /* 0x000fe400078e0006 */
[----:B-1----:R-:W-:Y:S02]  /*61750*/  IMAD.MOV.U32 R142, RZ, RZ, R5 ;  /* 0x000000ffff8e7224 */ /* 0x002fe400078e0005 */
[----:B------:R-:W-:Y:S01]  /*61760*/  IMAD.MOV.U32 R143, RZ, RZ, R4 ;  /* 0x000000ffff8f7224 */ /* 0x000fe200078e0004 */
[----:B------:R-:W-:Y:S04]  /*61770*/  STL [R1+0x5cdc], R130 ;  /* 0x005cdc8201007387 */ /* 0x000fe80000100800 */
[----:B------:R-:W-:Y:S04]  /*61780*/  STL [R1+0x5cd8], R131 ;  /* 0x005cd88301007387 */ /* 0x000fe80000100800 */
[----:B------:R-:W-:Y:S04]  /*61790*/  STL [R1+0x5cd4], R142 ;  /* 0x005cd48e01007387 */ /* 0x000fe80000100800 */
[----:B------:R1:W-:Y:S01]  /*617a0*/  STL [R1+0x5cd0], R143 ;  /* 0x005cd08f01007387 */ /* 0x0003e20000100800 */
[----:B------:R-:W-:Y:S03]  /*617b0*/  HMMA.1688.F32.TF32 R4, R32, R188, R244 ;  /* 0x000000bc2004723c */ /* 0x000fe600000810f4 */
[----:B------:R-:W3:Y:S04]  /*617c0*/  LDL.LU R244, [R1+0x32a0] ;  /* 0x0032a00001f47983 */ /* 0x000ee80000300800 */
[----:B------:R-:W3:Y:S04]  /*617d0*/  LDL.LU R245, [R1+0x32a4] ;  /* 0x0032a40001f57983 */ /* 0x000ee80000300800 */
[----:B------:R-:W3:Y:S04]  /*617e0*/  LDL.LU R246, [R1+0x32a8] ;  /* 0x0032a80001f67983 */ /* 0x000ee80000300800 */
[----:B------:R-:W3:Y:S09]  /*617f0*/  LDL.LU R247, [R1+0x32ac] ;  /* 0x0032ac0001f77983 */ /* 0x000ef20000300800 */
[----:B------:R-:W-:-:S02]  /*61800*/  IMAD.MOV.U32 R146, RZ, RZ, R7 ;  /* 0x000000ffff927224 */ /* 0x000fc400078e0007 */
[----:B------:R-:W-:Y:S02]  /*61810*/  IMAD.MOV.U32 R147, RZ, RZ, R6 ;  /* 0x000000ffff937224 */ /* 0x000fe400078e0006 */
[----:B----4-:R-:W-:Y:S02]  /*61820*/  IMAD.MOV.U32 R139, RZ, RZ, R5 ;  /* 0x000000ffff8b7224 */ /* 0x010fe400078e0005 */
        /* <DEDUP_REMOVED lines=18> */
[----:B------:R-:W-:Y:S03]  /*61950*/  HMMA.1688.F32.TF32 R4, R32, R8, R248 ;  /* 0x000000082004723c */ /* 0x000fe600000810f8 */
[----:B------:R-:W2:Y:S04]  /*61960*/  LDL.LU R248, [R1+0x3280] ;  /* 0x0032800001f87983 */ /* 0x000ea80000300800 */
[----:B------:R-:W2:Y:S04]  /*61970*/  LDL.LU R249, [R1+0x3284] ;  /* 0x0032840001f97983 */ /* 0x000ea80000300800 */
[----:B------:R-:W2:Y:S04]  /*61980*/  LDL.LU R250, [R1+0x3288] ;  /* 0x0032880001fa7983 */ /* 0x000ea80000300800 */
[----:B------:R-:W2:Y:S09]  /*61990*/  LDL.LU R251, [R1+0x328c] ;  /* 0x00328c0001fb7983 */ /* 0x000eb20000300800 */
[----:B------:R-:W-:-:S02]  /*619a0*/  IMAD.MOV.U32 R134, RZ, RZ, R7 ;  /* 0x000000ffff867224 */ /* 0x000fc400078e0007 */
[----:B------:R-:W-:Y:S02]  /*619b0*/  IMAD.MOV.U32 R135, RZ, RZ, R6 ;  /* 0x000000ffff877224 */ /* 0x000fe400078e0006 */
[----:B-1----:R-:W-:Y:S02]  /*619c0*/  IMAD.MOV.U32 R143, RZ, RZ, R5 ;  /* 0x000000ffff8f7224 */ /* 0x002fe400078e0005 */
[----:B------:R-:W-:Y:S01]  /*619d0*/  IMAD.MOV.U32 R142, RZ, RZ, R4 ;  /* 0x000000ffff8e7224 */ /* 0x000fe200078e0004 */
[----:B------:R-:W-:Y:S04]  /*619e0*/  STL [R1+0x5d0c], R134 ;  /* 0x005d0c8601007387 */ /* 0x000fe80000100800 */
[----:B------:R-:W-:Y:S04]  /*619f0*/  STL [R1+0x5d08], R135 ;  /* 0x005d088701007387 */ /* 0x000fe80000100800 */
[----:B------:R-:W-:Y:S04]  /*61a00*/  STL [R1+0x5d04], R143 ;  /* 0x005d048f01007387 */ /* 0x000fe80000100800 */
[----:B------:R1:W-:Y:S01]  /*61a10*/  STL [R1+0x5d00], R142 ;  /* 0x005d008e01007387 */ /* 0x0003e20000100800 */
[----:B---3--:R-:W-:Y:S03]  /*61a20*/  HMMA.1688.F32.TF32 R4, R32, R184, R244 ;  /* 0x000000b82004723c */ /* 0x008fe600000810f4 */
        /* <DEDUP_REMOVED lines=26> */
[----:B------:R-:W4:Y:S04]  /*61bd0*/  LDL.LU R248, [R1+0x3250] ;  /* 0x0032500001f87983 */ /* 0x000f280000300800 */
[----:B------:R-:W4:Y:S04]  /*61be0*/  LDL.LU R249, [R1+0x3254] ;  /* 0x0032540001f97983 */ /* 0x000f280000300800 */
[----:B------:R-:W4:Y:S04]  /*61bf0*/  LDL.LU R250, [R1+0x3258] ;  /* 0x0032580001fa7983 */ /* 0x000f280000300800 */
[----:B------:R-:W4:Y:S09]  /*61c00*/  LDL.LU R251, [R1+0x325c] ;  /* 0x00325c0001fb7983 */ /* 0x000f320000300800 */
        /* <DEDUP_REMOVED lines=58> */
[----:B------:R3:W-:Y:S04]  /*61fb0*/  STL [R1+0x5d74], R167 ;  /* 0x005d74a701007387 */ /* 0x0007e80000100800 */
        /* <DEDUP_REMOVED lines=14> */
[----:B----4-:R-:W-:Y:S03]  /*620a0*/  HMMA.1688.F32.TF32 R4, R32, R152, R248 ;  /* 0x000000982004723c */ /* 0x010fe600000810f8 */
[----:B------:R-:W4:Y:S04]  /*620b0*/  LDL.LU R248, [R1+0x31f0] ;  /* 0x0031f00001f87983 */ /* 0x000f280000300800 */
[----:B------:R-:W4:Y:S04]  /*620c0*/  LDL.LU R249, [R1+0x31f4] ;  /* 0x0031f40001f97983 */ /* 0x000f280000300800 */
[----:B------:R-:W4:Y:S04]  /*620d0*/  LDL.LU R250, [R1+0x31f8] ;  /* 0x0031f80001fa7983 */ /* 0x000f280000300800 */
[----:B------:R-:W4:Y:S09]  /*620e0*/  LDL.LU R251, [R1+0x31fc] ;  /* 0x0031fc0001fb7983 */ /* 0x000f320000300800 */
[----:B------:R-:W-:-:S02]  /*620f0*/  IMAD.MOV.U32 R162, RZ, RZ, R7 ;  /* 0x000000ffffa27224 */ /* 0x000fc400078e0007 */
[----:B------:R-:W-:Y:S02]  /*62100*/  IMAD.MOV.U32 R163, RZ, RZ, R6 ;  /* 0x000000ffffa37224 */ /* 0x000fe400078e0006 */
[----:B-1----:R-:W-:Y:S02]  /*62110*/  IMAD.MOV.U32 R143, RZ, RZ, R5 ;  /* 0x000000ffff8f7224 */ /* 0x002fe400078e0005 */
[----:B------:R-:W-:Y:S01]  /*62120*/  IMAD.MOV.U32 R142, RZ, RZ, R4 ;  /* 0x000000ffff8e7224 */ /* 0x000fe200078e0004 */
[----:B------:R-:W-:Y:S04]  /*62130*/  STL [R1+0x5d9c], R162 ;  /* 0x005d9ca201007387 */ /* 0x000fe80000100800 */
[----:B------:R-:W-:Y:S04]  /*62140*/  STL [R1+0x5d98], R163 ;  /* 0x005d98a301007387 */ /* 0x000fe80000100800 */
[----:B------:R1:W-:Y:S04]  /*62150*/  STL [R1+0x5d94], R143 ;  /* 0x005d948f01007387 */ /* 0x0003e80000100800 */
        /* <DEDUP_REMOVED lines=22> */
[----:B------:R-:W-:-:S05]  /*622c0*/  IMAD.MOV.U32 R179, RZ, RZ, R7 ;  /* 0x000000ffffb37224 */ /* 0x000fca00078e0007 */
[----:B------:R-:W-:Y:S01]  /*622d0*/  STL [R1+0x5dbc], R179 ;  /* 0x005dbcb301007387 */ /* 0x000fe20000100800 */
[----:B----4-:R-:W-:Y:S03]  /*622e0*/  HMMA.1688.F32.TF32 R4, R32, R140, R248 ;  /* 0x0000008c2004723c */ /* 0x010fe600000810f8 */
[----:B------:R-:W-:Y:S04]  /*622f0*/  STL [R1+0x5db8], R178 ;  /* 0x005db8b201007387 */ /* 0x000fe80000100800 */
[----:B------:R4:W-:Y:S04]  /*62300*/  STL [R1+0x5db4], R175 ;  /* 0x005db4af01007387 */ /* 0x0009e80000100800 */
[----:B------:R4:W-:Y:S04]  /*62310*/  STL [R1+0x5db0], R174 ;  /* 0x005db0ae01007387 */ /* 0x0009e80000100800 */
[----:B------:R-:W4:Y:S04]  /*62320*/  LDL.LU R248, [R1+0x2370] ;  /* 0x0023700001f87983 */ /* 0x000f280000300800 */
[----:B------:R-:W4:Y:S04]  /*62330*/  LDL.LU R249, [R1+0x2374] ;  /* 0x0023740001f97983 */ /* 0x000f280000300800 */
[----:B------:R-:W4:Y:S04]  /*62340*/  LDL.LU R250, [R1+0x2378] ;  /* 0x0023780001fa7983 */ /* 0x000f280000300800 */
[----:B------:R-:W4:Y:S01]  /*62350*/  LDL.LU R251, [R1+0x237c] ;  /* 0x00237c0001fb7983 */ /* 0x000f220000300800 */
        /* <DEDUP_REMOVED lines=25> */
[----:B------:R-:W3:Y:S04]  /*624f0*/  LDL.LU R72, [R1+0x2340] ;  /* 0x0023400001487983 */ /* 0x000ee80000300800 */
[----:B------:R-:W3:Y:S04]  /*62500*/  LDL.LU R73, [R1+0x2344] ;  /* 0x0023440001497983 */ /* 0x000ee80000300800 */
[----:B------:R-:W3:Y:S04]  /*62510*/  LDL.LU R74, [R1+0x2348] ;  /* 0x00234800014a7983 */ /* 0x000ee80000300800 */
[----:B------:R-:W3:Y:S01]  /*62520*/  LDL.LU R75, [R1+0x234c] ;  /* 0x00234c00014b7983 */ /* 0x000ee20000300800 */
[----:B--2---:R-:W-:-:S15]  /*62530*/  HMMA.1688.F32.TF32 R4, R32, R132, R236 ;  /* 0x000000842004723c */ /* 0x004fde00000810ec */
[----:B------:R-:W-:-:S09]  /*62540*/  NOP ;  /* 0x0000000000007918 */ /* 0x000fd20000000000 */
[----:B------:R-:W-:Y:S02]  /*62550*/  IMAD.MOV.U32 R159, RZ, RZ, R5 ;  /* 0x000000ffff9f7224 */ /* 0x000fe400078e0005 */
[----:B------:R-:W-:-:S03]  /*62560*/  IMAD.MOV.U32 R158, RZ, RZ, R4 ;  /* 0x000000ffff9e7224 */ /* 0x000fc600078e0004 */
[----:B------:R2:W-:Y:S04]  /*62570*/  STL [R1+0x5de4], R159 ;  /* 0x005de49f01007387 */ /* 0x0005e80000100800 */
[----:B------:R2:W-:Y:S04]  /*62580*/  STL [R1+0x5de0], R158 ;  /* 0x005de09e01007387 */ /* 0x0005e80000100800 */
        /* <DEDUP_REMOVED lines=8> */
[----:B------:R-:W-:-:S02]  /*62610*/  IMAD.MOV.U32 R171, RZ, RZ, R6 ;  /* 0x000000ffffab7224 */ /* 0x000fc400078e0006 */
[----:B------:R-:W-:Y:S02]  /*62620*/  IMAD.MOV.U32 R170, RZ, RZ, R7 ;  /* 0x000000ffffaa7224 */ /* 0x000fe400078e0007 */
[----:B----4-:R-:W-:Y:S01]  /*62630*/  HMMA.1688.F32.TF32 R4, R32, R128, R248 ;  /* 0x000000802004723c */ /* 0x010fe200000810f8 */
[----:B------:R-:W4:Y:S04]  /*62640*/  LDL.LU R248, [R1+0x2310] ;  /* 0x0023100001f87983 */ /* 0x000f280000300800 */
[----:B------:R-:W4:Y:S04]  /*62650*/  LDL.LU R249, [R1+0x2314] ;  /* 0x0023140001f97983 */ /* 0x000f280000300800 */
[----:B------:R-:W4:Y:S04]  /*62660*/  LDL.LU R250, [R1+0x2318] ;  /* 0x0023180001fa7983 */ /* 0x000f280000300800 */
[----:B------:R-:W4:Y:S04]  /*62670*/  LDL.LU R251, [R1+0x231c] ;  /* 0x00231c0001fb7983 */ /* 0x000f280000300800 */
[----:B------:R-:W-:Y:S04]  /*62680*/  LDS R32, [R2+UR7+0x8100] ;  /* 0x0081000702207984 */ /* 0x000fe80008000800 */
[----:B------:R-:W-:Y:S03]  /*62690*/  LDS R34, [R2+UR7+0xa100] ;  /* 0x00a1000702227984 */ /* 0x000fe60008000800 */
[----:B------:R-:W-:Y:S01]  /*626a0*/  IMAD.MOV.U32 R182, RZ, RZ, R4 ;  /* 0x000000ffffb67224 */ /* 0x000fe200078e0004 */
[----:B------:R-:W-:Y:S01]  /*626b0*/  LDS R33, [R83+UR7+0x8100] ;  /* 0x0081000753217984 */ /* 0x000fe20008000800 */
[----:B------:R-:W-:-:S02]  /*626c0*/  IMAD.MOV.U32 R183, RZ, RZ, R5 ;  /* 0x000000ffffb77224 */ /* 0x000fc400078e0005 */
[----:B------:R-:W-:Y:S01]  /*626d0*/  IMAD.MOV.U32 R186, RZ, RZ, R6 ;  /* 0x000000ffffba7224 */ /* 0x000fe200078e0006 */
[----:B------:R-:W4:Y:S01]  /*626e0*/  LDS R35, [R83+UR7+0xa100] ;  /* 0x00a1000753237984 */ /* 0x000f220008000800 */
[----:B------:R-:W-:Y:S02]  /*626f0*/  IMAD.MOV.U32 R187, RZ, RZ, R7 ;  /* 0x000000ffffbb7224 */ /* 0x000fe400078e0007 */
[----:B---3--:R-:W-:-:S15]  /*62700*/  HMMA.1688.F32.TF32 R4, R36, R24, R76 ;  /* 0x000000182404723c */ /* 0x008fde000008104c */
[----:B------:R-:W-:-:S09]  /*62710*/  NOP ;  /* 0x0000000000007918 */ /* 0x000fd20000000000 */
[----:B-1----:R-:W-:Y:S02]  /*62720*/  IMAD.MOV.U32 R143, RZ, RZ, R4 ;  /* 0x000000ffff8f7224 */ /* 0x002fe400078e0004 */
[----:B------:R-:W-:Y:S02]  /*62730*/  IMAD.MOV.U32 R142, RZ, RZ, R5 ;  /* 0x000000ffff8e7224 */ /* 0x000fe400078e0005 */
[----:B------:R-:W-:Y:S02]  /*62740*/  IMAD.MOV.U32 R146, RZ, RZ, R6 ;  /* 0x000000ffff927224 */ /* 0x000fe400078e0006 */
[----:B------:R-:W-:Y:S02]  /*62750*/  IMAD.MOV.U32 R147, RZ, RZ, R7 ;  /* 0x000000ffff937224 */ /* 0x000fe400078e0007 */
[----:B------:R-:W-:Y:S01]  /*62760*/  HMMA.1688.F32.TF32 R4, R36, R16, R244 ;  /* 0x000000102404723c */ /* 0x000fe200000810f4 */
[----:B------:R-:W3:Y:S04]  /*62770*/  LDL.LU R244, [R1+0x2300] ;  /* 0x0023000001f47983 */ /* 0x000ee80000300800 */
[----:B------:R-:W3:Y:S04]  /*62780*/  LDL.LU R245, [R1+0x2304] ;  /* 0x0023040001f57983 */ /* 0x000ee80000300800 */
[----:B------:R-:W3:Y:S04]  /*62790*/  LDL.LU R246, [R1+0x2308] ;  /* 0x0023080001f67983 */ /* 0x000ee80000300800 */
[----:B------:R-:W3:Y:S11]  /*627a0*/  LDL.LU R247, [R1+0x230c] ;  /* 0x00230c0001f77983 */ /* 0x000ef60000300800 */
[----:B------:R-:W-:-:S02]  /*627b0*/  IMAD.MOV.U32 R138, RZ, RZ, R4 ;  /* 0x000000ffff8a7224 */ /* 0x000fc400078e0004 */
[----:B------:R-:W-:Y:S02]  /*627c0*/  IMAD.MOV.U32 R139, RZ, RZ, R5 ;  /* 0x000000ffff8b7224 */ /* 0x000fe400078e0005 */
[----:B------:R-:W-:Y:S02]  /*627d0*/  IMAD.MOV.U32 R162, RZ, RZ, R6 ;  /* 0x000000ffffa27224 */ /* 0x000fe400078e0006 */
[----:B------:R-:W-:Y:S02]  /*627e0*/  IMAD.MOV.U32 R163, RZ, RZ, R7 ;  /* 0x000000ffffa37224 */ /* 0x000fe400078e0007 */
[----:B------:R-:W-:Y:S01]  /*627f0*/  HMMA.1688.F32.TF32 R4, R36, R28, R72 ;  /* 0x0000001c2404723c */ /* 0x000fe20000081048 */
[----:B------:R-:W-:-:S15]  /*62800*/  STL.64 [R1+0x5f80], R18 ;  /* 0x005f801201007387 */ /* 0x000fde0000100a00 */
[----:B------:R-:W-:-:S08]  /*62810*/  NOP ;  /* 0x0000000000007918 */ /* 0x000fd00000000000 */
[----:B------:R-:W-:Y:S02]  /*62820*/  IMAD.MOV.U32 R175, RZ, RZ, R4 ;  /* 0x000000ffffaf7224 */ /* 0x000fe400078e0004 */
[----:B------:R-:W-:Y:S02]  /*62830*/  IMAD.MOV.U32 R174, RZ, RZ, R5 ;  /* 0x000000ffffae7224 */ /* 0x000fe400078e0005 */
[----:B------:R-:W-:Y:S02]  /*62840*/  IMAD.MOV.U32 R155, RZ, RZ, R6 ;  /* 0x000000ffff9b7224 */ /* 0x000fe400078e0006 */
[----:B------:R-:W-:Y:S01]  /*62850*/  IMAD.MOV.U32 R154, RZ, RZ, R7 ;  /* 0x000000ffff9a7224 */ /* 0x000fe200078e0007 */
[----:B------:R-:W-:Y:S04]  /*62860*/  STL.64 [R1+0x5f78], R16 ;  /* 0x005f781001007387 */ /* 0x000fe80000100a00 */
[----:B------:R-:W-:Y:S04]  /*62870*/  STL.64 [R1+0x5f70], R30 ;  /* 0x005f701e01007387 */ /* 0x000fe80000100a00 */
[----:B------:R1:W-:Y:S01]  /*62880*/  STL.64 [R1+0x5f68], R28 ;  /* 0x005f681c01007387 */ /* 0x0003e20000100a00 */
[----:B--2---:R-:W-:-:S15]  /*62890*/  HMMA.1688.F32.TF32 R4, R36, R20, R232 ;  /* 0x000000142404723c */ /* 0x004fde00000810e8 */
[----:B------:R-:W-:-:S09]  /*628a0*/  NOP ;  /* 0x0000000000007918 */ /* 0x000fd20000000000 */
[----:B------:R-:W-:Y:S02]  /*628b0*/  IMAD.MOV.U32 R10, RZ, RZ, R4 ;  /* 0x000000ffff0a7224 */ /* 0x000fe400078e0004 */
[----:B------:R-:W-:Y:S02]  /*628c0*/  IMAD.MOV.U32 R210, RZ, RZ, R5 ;  /* 0x000000ffffd27224 */ /* 0x000fe400078e0005 */
[----:B------:R-:W-:Y:S02]  /*628d0*/  IMAD.MOV.U32 R211, RZ, RZ, R6 ;  /* 0x000000ffffd37224 */ /* 0x000fe400078e0006 */
[----:B------:R-:W-:Y:S02]  /*628e0*/  IMAD.MOV.U32 R11, RZ, RZ, R7 ;  /* 0x000000ffff0b7224 */ /* 0x000fe400078e0007 */
[----:B------:R-:W-:Y:S01]  /*628f0*/  HMMA.1688.F32.TF32 R4, R36, R228, R236 ;  /* 0x000000e42404723c */ /* 0x000fe200000810ec */
[----:B------:R-:W2:Y:S04]  /*62900*/  LDL.LU R236, [R1+0x22f0] ;  /* 0x0022f00001ec7983 */ /* 0x000ea80000300800 */
[----:B------:R-:W2:Y:S04]  /*62910*/  LDL.LU R237, [R1+0x22f4] ;  /* 0x0022f40001ed7983 */ /* 0x000ea80000300800 */
[----:B------:R-:W2:Y:S04]  /*62920*/  LDL.LU R238, [R1+0x22f8] ;  /* 0x0022f80001ee7983 */ /* 0x000ea80000300800 */
[----:B------:R-:W2:Y:S11]  /*62930*/  LDL.LU R239, [R1+0x22fc] ;  /* 0x0022fc0001ef7983 */ /* 0x000eb60000300800 */
[----:B------:R-:W-:-:S02]  /*62940*/  IMAD.MOV.U32 R150, RZ, RZ, R4 ;  /* 0x000000ffff967224 */ /* 0x000fc400078e0004 */
[----:B------:R-:W-:Y:S02]  /*62950*/  IMAD.MOV.U32 R151, RZ, RZ, R5 ;  /* 0x000000ffff977224 */ /* 0x000fe400078e0005 */
[----:B------:R-:W-:Y:S02]  /*62960*/  IMAD.MOV.U32 R179, RZ, RZ, R6 ;  /* 0x000000ffffb37224 */ /* 0x000fe400078e0006 */
[----:B------:R-:W-:Y:S02]  /*62970*/  IMAD.MOV.U32 R178, RZ, RZ, R7 ;  /* 0x000000ffffb27224 */ /* 0x000fe400078e0007 */
[----:B----4-:R-:W-:Y:S01]  /*62980*/  HMMA.1688.F32.TF32 R4, R36, R224, R248 ;  /* 0x000000e02404723c */ /* 0x010fe200000810f8 */
[----:B------:R-:W4:Y:S04]  /*62990*/  LDL.LU R248, [R1+0x22e0] ;  /* 0x0022e00001f87983 */ /* 0x000f280000300800 */
[----:B------:R-:W4:Y:S04]  /*629a0*/  LDL.LU R249, [R1+0x22e4] ;  /* 0x0022e40001f97983 */ /* 0x000f280000300800 */
[----:B------:R-:W4:Y:S04]  /*629b0*/  LDL.LU R250, [R1+0x22e8] ;  /* 0x0022e80001fa7983 */ /* 0x000f280000300800 */
[----:B------:R-:W4:Y:S04]  /*629c0*/  LDL.LU R251, [R1+0x22ec] ;  /* 0x0022ec0001fb7983 */ /* 0x000f280000300800 */
[----:B------:R-:W4:Y:S04]  /*629d0*/  LDL.LU R76, [R1+0x31a0] ;  /* 0x0031a000014c7983 */ /* 0x000f280000300800 */
[----:B------:R-:W4:Y:S03]  /*629e0*/  LDL.LU R77, [R1+0x31a4] ;  /* 0x0031a400014d7983 */ /* 0x000f260000300800 */
[----:B------:R-:W-:Y:S01]  /*629f0*/  IMAD.MOV.U32 R166, RZ, RZ, R4 ;  /* 0x000000ffffa67224 */ /* 0x000fe200078e0004 */
[----:B------:R-:W4:Y:S01]  /*62a00*/  LDL.LU R78, [R1+0x31a8] ;  /* 0x0031a800014e7983 */ /* 0x000f220000300800 */
[----:B------:R-:W-:-:S02]  /*62a10*/  IMAD.MOV.U32 R167, RZ, RZ, R5 ;  /* 0x000000ffffa77224 */ /* 0x000fc400078e0005 */
[----:B------:R-:W-:Y:S01]  /*62a20*/  IMAD.MOV.U32 R134, RZ, RZ, R6 ;  /* 0x000000ffff867224 */ /* 0x000fe200078e0006 */
[----:B------:R-:W4:Y:S01]  /*62a30*/  LDL.LU R79, [R1+0x31ac] ;  /* 0x0031ac00014f7983 */ /* 0x000f220000300800 */
[----:B------:R-:W-:Y:S02]  /*62a40*/  IMAD.MOV.U32 R135, RZ, RZ, R7 ;  /* 0x000000ffff877224 */ /* 0x000fe400078e0007 */
[----:B---3--:R-:W-:Y:S01]  /*62a50*/  HMMA.1688.F32.TF32 R4, R36, R220, R244 ;  /* 0x000000dc2404723c */ /* 0x008fe200000810f4 */
[----:B------:R-:W3:Y:S04]  /*62a60*/  LDL.LU R244, [R1+0x22d0] ;  /* 0x0022d00001f47983 */ /* 0x000ee80000300800 */
[----:B------:R-:W3:Y:S04]  /*62a70*/  LDL.LU R245, [R1+0x22d4] ;  /* 0x0022d40001f57983 */ /* 0x000ee80000300800 */
[----:B------:R-:W3:Y:S04]  /*62a80*/  LDL.LU R246, [R1+0x22d8] ;  /* 0x0022d80001f67983 */ /* 0x000ee80000300800 */
[----:B------:R-:W3:Y:S04]  /*62a90*/  LDL.LU R247, [R1+0x22dc] ;  /* 0x0022dc0001f77983 */ /* 0x000ee80000300800 */
        /* <DEDUP_REMOVED lines=19> */
[----:B------:R-:W-:Y:S02]  /*62bd0*/  IMAD.MOV.U32 R130, RZ, RZ, R7 ;  /* 0x000000ffff827224 */ /* 0x000fe400078e0007 */
[C---:B--2---:R-:W-:Y:S01]  /*62be0*/  HMMA.1688.F32.TF32 R4, R36.reuse, R216, R236 ;  /* 0x000000d82404723c */ /* 0x044fe200000810ec */
[----:B------:R-:W2:Y:S04]  /*62bf0*/  LDL.LU R236, [R1+0x3170] ;  /* 0x0031700001ec7983 */ /* 0x000ea80000300800 */
[----:B------:R-:W2:Y:S04]  /*62c00*/  LDL.LU R237, [R1+0x3174] ;  /* 0x0031740001ed7983 */ /* 0x000ea80000300800 */
[----:B------:R-:W2:Y:S04]  /*62c10*/  LDL.LU R238, [R1+0x3178] ;  /* 0x0031780001ee7983 */ /* 0x000ea80000300800 */
[----:B------:R-:W2:Y:S11]  /*62c20*/  LDL.LU R239, [R1+0x317c] ;  /* 0x00317c0001ef7983 */ /* 0x000eb60000300800 */
[----:B------:R-:W-:Y:S01]  /*62c30*/  IMAD.MOV.U32 R14, RZ, RZ, R4 ;  /* 0x000000ffff0e7224 */ /* 0x000fe200078e0004 */
[----:B----4-:R-:W-:Y:S01]  /*62c40*/  HMMA.1688.F32.TF32 R248, R36, R212, R248 ;  /* 0x000000d424f8723c */ /* 0x010fe200000810f8 */
[----:B------:R-:W-:-:S02]  /*62c50*/  IMAD.MOV.U32 R15, RZ, RZ, R5 ;  /* 0x000000ffff0f7224 */ /* 0x000fc400078e0005 */
[----:B------:R-:W-:Y:S02]  /*62c60*/  IMAD.MOV.U32 R190, RZ, RZ, R6 ;  /* 0x000000ffffbe7224 */ /* 0x000fe400078e0006 */
[----:B------:R-:W-:-:S15]  /*62c70*/  IMAD.MOV.U32 R191, RZ, RZ, R7 ;  /* 0x000000ffffbf7224 */ /* 0x000fde00078e0007 */
[----:B------:R-:W-:-:S03]  /*62c80*/  NOP ;  /* 0x0000000000007918 */ /* 0x000fc60000000000 */
[----:B------:R-:W-:Y:S01]  /*62c90*/  STL [R1+0x5b84], R248 ;  /* 0x005b84f801007387 */ /* 0x000fe20000100800 */
[C---:B---3--:R-:W-:Y:S03]  /*62ca0*/  HMMA.1688.F32.TF32 R244, R36.reuse, R208, R244 ;  /* 0x000000d024f4723c */ /* 0x048fe600000810f4 */
[----:B------:R-:W-:Y:S04]  /*62cb0*/  STL [R1+0x5b80], R249 ;  /* 0x005b80f901007387 */ /* 0x000fe80000100800 */
[----:B------:R-:W-:Y:S04]  /*62cc0*/  STL [R1+0x5b7c], R250 ;  /* 0x005b7cfa01007387 */ /* 0x000fe80000100800 */
[----:B------:R-:W-:Y:S01]  /*62cd0*/  STL [R1+0x5b78], R251 ;  /* 0x005b78fb01007387 */ /* 0x000fe20000100800 */
[C---:B------:R-:W-:Y:S11]  /*62ce0*/  HMMA.1688.F32.TF32 R4, R36.reuse, R204, R88 ;  /* 0x000000cc2404723c */ /* 0x040ff60000081058 */
[----:B------:R-:W-:Y:S04]  /*62cf0*/  STL [R1+0x5b8c], R244 ;  /* 0x005b8cf401007387 */ /* 0x000fe80000100800 */
[----:B------:R-:W-:Y:S01]  /*62d00*/  STL [R1+0x5b88], R245 ;  /* 0x005b88f501007387 */ /* 0x000fe20000100800 */
[C---:B-1----:R-:W-:Y:S03]  /*62d10*/  HMMA.1688.F32.TF32 R28, R36.reuse, R200, R84 ;  /* 0x000000c8241c723c */ /* 0x042fe60000081054 */
[----:B------:R-:W-:Y:S04]  /*62d20*/  STL [R1+0x5b74], R246 ;  /* 0x005b74f601007387 */ /* 0x000fe80000100800 */
[----:B------:R-:W-:Y:S01]  /*62d30*/  STL [R1+0x5b70], R247 ;  /* 0x005b70f701007387 */ /* 0x000fe20000100800 */
[C---:B------:R-:W-:Y:S03]  /*62d40*/  HMMA.1688.F32.TF32 R16, R36.reuse, R196, R76 ;  /* 0x000000c42410723c */ /* 0x040fe6000008104c */
[----:B------:R-:W-:Y:S04]  /*62d50*/  STL.64 [R1+0x1080], R4 ;  /* 0x0010800401007387 */ /* 0x000fe80000100a00 */
[----:B------:R1:W-:Y:S02]  /*62d60*/  STL.64 [R1+0x1088], R6 ;  /* 0x0010880601007387 */ /* 0x0003e40000100a00 */
[----:B-1----:R-:W-:Y:S06]  /*62d70*/  HMMA.1688.F32.TF32 R4, R36, R192, R72 ;  /* 0x000000c02404723c */ /* 0x002fec0000081048 */
[----:B------:R-:W-:Y:S04]  /*62d80*/  STL.64 [R1+0x1070], R28 ;  /* 0x0010701c01007387 */ /* 0x000fe80000100a00 */
[----:B------:R-:W-:Y:S04]  /*62d90*/  STL.64 [R1+0x1078], R30 ;  /* 0x0010781e01007387 */ /* 0x000fe80000100a00 */
[----:B------:R-:W-:Y:S04]  /*62da0*/  STL.64 [R1+0x1060], R16 ;  /* 0x0010601001007387 */ /* 0x000fe80000100a00 */
[----:B------:R-:W-:Y:S05]  /*62db0*/  STL.64 [R1+0x1068], R18 ;  /* 0x0010681201007387 */ /* 0x000fea0000100a00 */
[----:B------:R1:W-:Y:S01]  /*62dc0*/  STL [R1+0x1050], R4 ;  /* 0x0010500401007387 */ /* 0x0003e20000100800 */
[----:B------:R-:W-:-:S02]  /*62dd0*/  IMAD.MOV.U32 R244, RZ, RZ, R5 ;  /* 0x000000fffff47224 */ /* 0x000fc400078e0005 */
[----:B------:R-:W-:Y:S02]  /*62de0*/  IMAD.MOV.U32 R245, RZ, RZ, R6 ;  /* 0x000000fffff57224 */ /* 0x000fe400078e0006 */
[----:B------:R-:W-:Y:S02]  /*62df0*/  IMAD.MOV.U32 R248, RZ, RZ, R7 ;  /* 0x000000fffff87224 */ /* 0x000fe400078e0007 */
[----:B-1----:R-:W-:Y:S03]  /*62e00*/  HMMA.1688.F32.TF32 R4, R36, R188, R232 ;  /* 0x000000bc2404723c */ /* 0x002fe600000810e8 */
[----:B------:R1:W-:Y:S04]  /*62e10*/  STL [R1+0x5b98], R248 ;  /* 0x005b98f801007387 */ /* 0x0003e80000100800 */
[----:B------:R3:W-:-:S15]  /*62e20*/  STL [R1+0x5b94], R245 ;  /* 0x005b94f501007387 */ /* 0x0007de0000100800 */
[----:B------:R-:W-:-:S02]  /*62e30*/  NOP ;  /* 0x0000000000007918 */ /* 0x000fc40000000000 */
[----:B------:R-:W-:Y:S02]  /*62e40*/  IMAD.MOV.U32 R249, RZ, RZ, R4 ;  /* 0x000000fffff97224 */ /* 0x000fe400078e0004 */
[----:B------:R-:W-:Y:S02]  /*62e50*/  IMAD.MOV.U32 R250, RZ, RZ, R5 ;  /* 0x000000fffffa7224 */ /* 0x000fe400078e0005 */
[----:B------:R-:W-:Y:S02]  /*62e60*/  IMAD.MOV.U32 R251, RZ, RZ, R6 ;  /* 0x000000fffffb7224 */ /* 0x000fe400078e0006 */
[----:B------:R-:W-:Y:S01]  /*62e70*/  IMAD.MOV.U32 R246, RZ, RZ, R7 ;  /* 0x000000fffff67224 */ /* 0x000fe200078e0007 */
[----:B------:R4:W-:Y:S04]  /*62e80*/  STL [R1+0x5b90], R244 ;  /* 0x005b90f401007387 */ /* 0x0009e80000100800 */
[----:B------:R-:W-:Y:S04]  /*62e90*/  STL [R1+0x5ba8], R246 ;  /* 0x005ba8f601007387 */ /* 0x000fe80000100800 */
[----:B------:R-:W-:Y:S04]  /*62ea0*/  STL [R1+0x5ba4], R251 ;  /* 0x005ba4fb01007387 */ /* 0x000fe80000100800 */
[----:B------:R-:W-:Y:S04]  /*62eb0*/  STL [R1+0x5ba0], R250 ;  /* 0x005ba0fa01007387 */ /* 0x000fe80000100800 */
[----:B------:R-:W-:Y:S01]  /*62ec0*/  STL [R1+0x5b9c], R249 ;  /* 0x005b9cf901007387 */ /* 0x000fe20000100800 */
[----:B--2---:R-:W-:-:S15]  /*62ed0*/  HMMA.1688.F32.TF32 R4, R36, R12, R236 ;  /* 0x0000000c2404723c */ /* 0x004fde00000810ec */
[----:B------:R-:W-:-:S08]  /*62ee0*/  NOP ;  /* 0x0000000000007918 */ /* 0x000fd00000000000 */
        /* <DEDUP_REMOVED lines=65> */
[----:B-1----:R-:W-:-:S02]  /*63300*/  IMAD.MOV.U32 R248, RZ, RZ, R5 ;  /* 0x000000fffff87224 */ /* 0x002fc400078e0005 */
[----:B---3--:R-:W-:Y:S02]  /*63310*/  IMAD.MOV.U32 R245, RZ, RZ, R6 ;  /* 0x000000fffff57224 */ /* 0x008fe400078e0006 */
[----:B----4-:R-:W-:-:S05]  /*63320*/  IMAD.MOV.U32 R244, RZ, RZ, R7 ;  /* 0x000000fffff47224 */ /* 0x010fca00078e0007 */
[----:B------:R-:W-:Y:S04]  /*63330*/  STL [R1+0x5bb4], R244 ;  /* 0x005bb4f401007387 */ /* 0x000fe80000100800 */
[----:B------:R-:W-:Y:S04]  /*63340*/  STL [R1+0x5bb0], R245 ;  /* 0x005bb0f501007387 */ /* 0x000fe80000100800 */
[----:B------:R-:W-:Y:S01]  /*63350*/  STL [R1+0x5bac], R248 ;  /* 0x005bacf801007387 */ /* 0x000fe20000100800 */
[----:B--2---:R-:W-:-:S15]  /*63360*/  HMMA.1688.F32.TF32 R4, R36, R8, R124 ;  /* 0x000000082404723c */ /* 0x004fde000008107c */
[----:B------:R-:W-:-:S08]  /*63370*/  NOP ;  /* 0x0000000000007918 */ /* 0x000fd00000000000 */
[----:B------:R-:W-:Y:S01]  /*63380*/  STL [R1+0x1024], R5 ;  /* 0x0010240501007387 */ /* 0x000fe20000100800 */
[----:B------:R-:W-:-:S03]  /*63390*/  IMAD.MOV.U32 R247, RZ, RZ, R4 ;  /* 0x000000fffff77224 */ /* 0x000fc600078e0004 */
[----:B------:R1:W-:Y:S02]  /*633a0*/  STL.64 [R1+0x1028], R6 ;  /* 0x0010280601007387 */ /* 0x0003e40000100a00 */
[----:B-1----:R-:W-:-:S15]  /*633b0*/  HMMA.1688.F32.TF32 R4, R36, R184, R68 ;  /* 0x000000b82404723c */ /* 0x002fde0000081044 */
[----:B------:R-:W-:-:S09]  /*633c0*/  NOP ;  /* 0x0000000000007918 */ /* 0x000fd20000000000 */
[----:B------:R-:W-:Y:S02]  /*633d0*/  IMAD.MOV.U32 R246, RZ, RZ, R4 ;  /* 0x000000fffff67224 */ /* 0x000fe400078e0004 */
[----:B------:R-:W-:Y:S02]  /*633e0*/  IMAD.MOV.U32 R251, RZ, RZ, R5 ;  /* 0x000000fffffb7224 */ /* 0x000fe400078e0005 */
[----:B------:R-:W-:Y:S02]  /*633f0*/  IMAD.MOV.U32 R250, RZ, RZ, R6 ;  /* 0x000000fffffa7224 */ /* 0x000fe400078e0006 */
[----:B------:R-:W-:Y:S02]  /*63400*/  IMAD.MOV.U32 R249, RZ, RZ, R7 ;  /* 0x000000fffff97224 */ /* 0x000fe400078e0007 */
[----:B------:R-:W-:Y:S01]  /*63410*/  HMMA.1688.F32.TF32 R4, R36, R180, R120 ;  /* 0x000000b42404723c */ /* 0x000fe20000081078 */
[----:B------:R1:W-:-:S15]  /*63420*/  STL [R1+0x5bb8], R247 ;  /* 0x005bb8f701007387 */ /* 0x0003de0000100800 */
[----:B------:R-:W-:-:S08]  /*63430*/  NOP ;  /* 0x0000000000007918 */ /* 0x000fd00000000000 */
[----:B-1----:R-:W-:Y:S02]  /*63440*/  IMAD.MOV.U32 R247, RZ, RZ, R4 ;  /* 0x000000fffff77224 */ /* 0x002fe400078e0004 */
[----:B------:R-:W-:Y:S02]  /*63450*/  IMAD.MOV.U32 R244, RZ, RZ, R5 ;  /* 0x000000fffff47224 */ /* 0x000fe400078e0005 */
[----:B------:R-:W-:Y:S02]  /*63460*/  IMAD.MOV.U32 R245, RZ, RZ, R6 ;  /* 0x000000fffff57224 */ /* 0x000fe400078e0006 */
[----:B------:R-:W-:Y:S02]  /*63470*/  IMAD.MOV.U32 R248, RZ, RZ, R7 ;  /* 0x000000fffff87224 */ /* 0x000fe400078e0007 */
[C---:B------:R-:W-:Y:S01]  /*63480*/  HMMA.1688.F32.TF32 R4, R36.reuse, R176, R116 ;  /* 0x000000b02404723c */ /* 0x040fe20000081074 */
[----:B------:R-:W-:Y:S04]  /*63490*/  STL.64 [R1+0x5bd8], R250 ;  /* 0x005bd8fa01007387 */ /* 0x000fe80000100a00 */
[----:B------:R-:W-:Y:S01]  /*634a0*/  STL.64 [R1+0x5bd0], R248 ;  /* 0x005bd0f801007387 */ /* 0x000fe20000100a00 */
[C---:B------:R-:W-:Y:S03]  /*634b0*/  HMMA.1688.F32.TF32 R28, R36.reuse, R172, R112 ;  /* 0x000000ac241c723c */ /* 0x040fe60000081070 */
[----:B------:R-:W-:Y:S03]  /*634c0*/  STL.64 [R1+0x5bc8], R246 ;  /* 0x005bc8f601007387 */ /* 0x000fe60000100a00 */
[C---:B------:R-:W-:Y:S01]  /*634d0*/  HMMA.1688.F32.TF32 R16, R36.reuse, R168, R108 ;  /* 0x000000a82410723c */ /* 0x040fe2000008106c */
[----:B------:R-:W-:Y:S10]  /*634e0*/  STL.64 [R1+0x5bc0], R244 ;  /* 0x005bc0f401007387 */ /* 0x000ff40000100a00 */
        /* <DEDUP_REMOVED lines=34> */
[----:B------:R-:W-:Y:S01]  /*63710*/  STL.64 [R1+0xd8], R18 ;  /* 0x0000d81201007387 */ /* 0x000fe20000100a00 */
[----:B------:R-:W-:-:S02]  /*63720*/  IMAD.MOV.U32 R223, RZ, RZ, R40 ;  /* 0x000000ffffdf7224 */ /* 0x000fc400078e0028 */
[----:B------:R-:W-:Y:S01]  /*63730*/  IMAD.MOV.U32 R226, RZ, RZ, R41 ;  /* 0x000000ffffe27224 */ /* 0x000fe200078e0029 */
        /* <DEDUP_REMOVED lines=74> */
[----:B-1----:R-:W2:Y:S04]  /*63be0*/  LDL.LU R4, [R1+0x3030] ;  /* 0x0030300001047983 */ /* 0x002ea80000300800 */
[----:B------:R-:W2:Y:S04]  /*63bf0*/  LDL.LU R5, [R1+0x3034] ;  /* 0x0030340001057983 */ /* 0x000ea80000300800 */
[----:B---3--:R-:W2:Y:S04]  /*63c00*/  LDL.LU R6, [R1+0x3038] ;  /* 0x0030380001067983 */ /* 0x008ea80000300800 */
        /* <DEDUP_REMOVED lines=45> */
[----:B------:R-:W1:Y:S01]  /*63ee0*/  LDS R39, [R83+UR7+0xa180] ;  /* 0x00a1800753277984 */ /* 0x000e620008000800 */
[----:B--2---:R-:W-:-:S15]  /*63ef0*/  HMMA.1688.F32.TF32 R16, R32, R24, R16 ;  /* 0x000000182010723c */ /* 0x004fde0000081010 */
[----:B------:R-:W-:-:S08]  /*63f00*/  NOP ;  /* 0x0000000000007918 */ /* 0x000fd00000000000 */
[----:B------:R-:W-:Y:S04]  /*63f10*/  STL.64 [R1+0xfc0], R16 ;  /* 0x000fc01001007387 */ /* 0x000fe80000100a00 */
[----:B------:R2:W-:Y:S04]  /*63f20*/  STL.64 [R1+0xfc8], R18 ;  /* 0x000fc81201007387 */ /* 0x0005e80000100a00 */
[----:B--2---:R-:W2:Y:S04]  /*63f30*/  LDL.LU.64 R18, [R1+0x5f80] ;  /* 0x005f800001127983 */ /* 0x004ea80000300a00 */
[----:B------:R-:W4:Y:S02]  /*63f40*/  LDL.LU.64 R16, [R1+0x5f78] ;  /* 0x005f780001107983 */ /* 0x000f240000300a00 */
[----:B----4-:R-:W-:-:S15]  /*63f50*/  HMMA.1688.F32.TF32 R28, R32, R16, R28 ;  /* 0x00000010201c723c */ /* 0x010fde000008101c */
[----:B------:R-:W-:-:S08]  /*63f60*/  NOP ;  /* 0x0000000000007918 */ /* 0x000fd00000000000 */
[----:B------:R-:W-:Y:S04]  /*63f70*/  STL.64 [R1+0xfb0], R28 ;  /* 0x000fb01c01007387 */ /* 0x000fe80000100a00 */
[----:B------:R4:W-:Y:S04]  /*63f80*/  STL.64 [R1+0xfb8], R30 ;  /* 0x000fb81e01007387 */ /* 0x0009e80000100a00 */
[----:B----4-:R-:W4:Y:S04]  /*63f90*/  LDL.LU.64 R30, [R1+0x5f70] ;  /* 0x005f7000011e7983 */ /* 0x010f280000300a00 */
[----:B------:R-:W2:Y:S01]  /*63fa0*/  LDL.LU.64 R28, [R1+0x5f68] ;  /* 0x005f6800011c7983 */ /* 0x000ea20000300a00 */
[C---:B------:R-:W-:Y:S06]  /*63fb0*/  HMMA.1688.F32.TF32 R4, R32.reuse, R228, R4 ;  /* 0x000000e42004723c */ /* 0x040fec0000081004 */
[C---:B------:R-:W-:Y:S06]  /*63fc0*/  HMMA.1688.F32.TF32 R240, R32.reuse, R224, R240 ;  /* 0x000000e020f0723c */ /* 0x040fec00000810f0 */
[C---:B---3--:R-:W-:Y:S06]  /*63fd0*/  HMMA.1688.F32.TF32 R40, R32.reuse, R220, R40 ;  /* 0x000000dc2028723c */ /* 0x048fec0000081028 */
[----:B--2---:R-:W-:-:S15]  /*63fe0*/  HMMA.1688.F32.TF32 R244, R32, R28, R244 ;  /* 0x0000001c20f4723c */ /* 0x004fde00000810f4 */
[----:B------:R-:W-:-:S08]  /*63ff0*/  NOP ;  /* 0x0000000000007918 */ /* 0x000fd00000000000 */
[----:B------:R-:W-:Y:S04]  /*64000*/  STL.64 [R1+0xfa0], R244 ;  /* 0x000fa0f401007387 */ /* 0x000fe80000100a00 */
[----:B------:R2:W-:Y:S02]  /*64010*/  STL.64 [R1+0xfa8], R246 ;  /* 0x000fa8f601007387 */ /* 0x0005e40000100a00 */
[----:B--2---:R-:W-:-:S15]  /*64020*/  HMMA.1688.F32.TF32 R244, R32, R20, R248 ;  /* 0x0000001420f4723c */ /* 0x004fde00000810f8 */
[----:B------:R-:W-:-:S08]  /*64030*/  NOP ;  /* 0x0000000000007918 */ /* 0x000fd00000000000 */
[----:B------:R-:W-:Y:S04]  /*64040*/  STL.64 [R1+0xf90], R244 ;  /* 0x000f90f401007387 */ /* 0x000fe80000100a00 */
[----:B------:R-:W-:Y:S04]  /*64050*/  STL.64 [R1+0xf98], R246 ;  /* 0x000f98f601007387 */ /* 0x000fe80000100a00 */
[----:B------:R-:W-:Y:S04]  /*64060*/  STL.64 [R1+0xf80], R4 ;  /* 0x000f800401007387 */ /* 0x000fe80000100a00 */
[----:B------:R2:W-:Y:S02]  /*64070*/  STL.64 [R1+0xf88], R6 ;  /* 0x000f880601007387 */ /* 0x0005e40000100a00 */
[C---:B--2---:R-:W-:Y:S02]  /*64080*/  HMMA.1688.F32.TF32 R4, R32.reuse, R216, R44 ;  /* 0x000000d82004723c */ /* 0x044fe4000008102c */
[----:B------:R-:W-:Y:S04]  /*64090*/  STL.64 [R1+0xf70], R240 ;  /* 0x000f70f001007387 */ /* 0x000fe80000100a00 */
[----:B------:R-:W-:Y:S01]  /*640a0*/  STL.64 [R1+0xf78], R242 ;  /* 0x000f78f201007387 */ /* 0x000fe20000100a00 */
[C---:B------:R-:W-:Y:S03]  /*640b0*/  HMMA.1688.F32.TF32 R44, R32.reuse, R212, R48 ;  /* 0x000000d4202c723c */ /* 0x040fe60000081030 */
[----:B------:R-:W-:Y:S04]  /*640c0*/  STL.64 [R1+0xf60], R40 ;  /* 0x000f602801007387 */ /* 0x000fe80000100a00 */
[----:B------:R2:W-:Y:S09]  /*640d0*/  STL.64 [R1+0xf68], R42 ;  /* 0x000f682a01007387 */ /* 0x0005f20000100a00 */
[----:B------:R-:W-:Y:S01]  /*640e0*/  STL.64 [R1+0xf50], R4 ;  /* 0x000f500401007387 */ /* 0x000fe20000100a00 */
[C---:B--2---:R-:W-:Y:S03]  /*640f0*/  HMMA.1688.F32.TF32 R40, R32.reuse, R208, R52 ;  /* 0x000000d02028723c */ /* 0x044fe60000081034 */
[----:B------:R2:W-:Y:S03]  /*64100*/  STL.64 [R1+0xf58], R6 ;  /* 0x000f580601007387 */ /* 0x0005e60000100a00 */
[----:B--2---:R-:W-:Y:S01]  /*64110*/  HMMA.1688.F32.TF32 R4, R32, R204, R56 ;  /* 0x000000cc2004723c */ /* 0x004fe20000081038 */
[----:B------:R-:W-:Y:S04]  /*64120*/  STL.64 [R1+0xf40], R44 ;  /* 0x000f402c01007387 */ /* 0x000fe80000100a00 */
[----:B------:R2:W-:-:S12]  /*64130*/  STL.64 [R1+0xf48], R46 ;  /* 0x000f482e01007387 */ /* 0x0005d80000100a00 */
        /* <DEDUP_REMOVED lines=52> */
[----:B------:R2:W-:Y:S04]  /*64480*/  STL.64 [R1+0xe20], R44 ;  /* 0x000e202c01007387 */ /* 0x0005e80000100a00 */
[----:B------:R3:W-:Y:S04]  /*64490*/  STL.64 [R1+0xe28], R46 ;  /* 0x000e282e01007387 */ /* 0x0007e80000100a00 */
        /* <DEDUP_REMOVED lines=112> */
[C---:B---3--:R-:W-:Y:S06]  /*64ba0*/  HMMA.1688.F32.TF32 R244, R32.reuse, R136, R244 ;  /* 0x0000008820f4723c */ /* 0x048fec00000810f4 */
[----:B--2---:R-:W-:-:S15]  /*64bb0*/  HMMA.1688.F32.TF32 R248, R32, R132, R248 ;  /* 0x0000008420f8723c */ /* 0x004fde00000810f8 */
[----:B------:R-:W-:-:S02]  /*64bc0*/  NOP ;  /* 0x0000000000007918 */ /* 0x000fc40000000000 */
[----:B------:R-:W-:Y:S04]  /*64bd0*/  STL.64 [R1+0xdf0], R244 ;  /* 0x000df0f401007387 */ /* 0x000fe80000100a00 */
[----:B------:R4:W-:Y:S02]  /*64be0*/  STL.64 [R1+0xdf8], R246 ;  /* 0x000df8f601007387 */ /* 0x0009e40000100a00 */
[----:B----4-:R-:W-:Y:S06]  /*64bf0*/  HMMA.1688.F32.TF32 R244, R32, R128, R4 ;  /* 0x0000008020f4723c */ /* 0x010fec0000081004 */
[C---:B------:R-:W-:Y:S01]  /*64c00*/  HMMA.1688.F32.TF32 R4, R36.reuse, R24, R240 ;  /* 0x000000182404723c */ /* 0x040fe200000810f0 */
[----:B------:R-:W-:Y:S04]  /*64c10*/  STL.64 [R1+0xde0], R248 ;  /* 0x000de0f801007387 */ /* 0x000fe80000100a00 */
[----:B------:R-:W-:Y:S01]  /*64c20*/  STL.64 [R1+0xde8], R250 ;  /* 0x000de8fa01007387 */ /* 0x000fe20000100a00 */
[C---:B------:R-:W-:Y:S06]  /*64c30*/  HMMA.1688.F32.TF32 R32, R36.reuse, R16, R40 ;  /* 0x000000102420723c */ /* 0x040fec0000081028 */
[C---:B------:R-:W-:Y:S05]  /*64c40*/  HMMA.1688.F32.TF32 R40, R36.reuse, R28, R44 ;  /* 0x0000001c2428723c */ /* 0x040fea000008102c */
[----:B------:R-:W-:Y:S04]  /*64c50*/  STL.64 [R1+0x400], R244 ;  /* 0x000400f401007387 */ /* 0x000fe80000100a00 */
[----:B------:R-:W-:Y:S04]  /*64c60*/  STL.64 [R1+0x408], R246 ;  /* 0x000408f601007387 */ /* 0x000fe80000100a00 */
        /* <DEDUP_REMOVED lines=24> */
[----:B------:R1:W-:Y:S01]  /*64df0*/  STL.64 [R1+0x378], R42 ;  /* 0x0003782a01007387 */ /* 0x0003e20000100a00 */
[C---:B------:R-:W-:Y:S03]  /*64e00*/  HMMA.1688.F32.TF32 R44, R36.reuse, R196, R112 ;  /* 0x000000c4242c723c */ /* 0x040fe60000081070 */
[----:B------:R-:W-:Y:S04]  /*64e10*/  LDS R32, [R2+UR7+0x8200] ;  /* 0x0082000702207984 */ /* 0x000fe80008000800 */
[----:B------:R-:W-:Y:S04]  /*64e20*/  LDS R34, [R2+UR7+0xa200] ;  /* 0x00a2000702227984 */ /* 0x000fe80008000800 */
[----:B------:R-:W-:Y:S01]  /*64e30*/  STL.64 [R1+0x360], R4 ;  /* 0x0003600401007387 */ /* 0x000fe20000100a00 */
[C---:B-1----:R-:W-:Y:S03]  /*64e40*/  HMMA.1688.F32.TF32 R40, R36.reuse, R204, R120 ;  /* 0x000000cc2428723c */ /* 0x042fe60000081078 */
[----:B------:R1:W-:Y:S04]  /*64e50*/  STL.64 [R1+0x368], R6 ;  /* 0x0003680601007387 */ /* 0x0003e80000100a00 */
[----:B------:R-:W-:Y:S04]  /*64e60*/  LDS R33, [R83+UR7+0x8200] ;  /* 0x0082000753217984 */ /* 0x000fe80008000800 */
[----:B------:R-:W2:Y:S01]  /*64e70*/  LDS R35, [R83+UR7+0xa200] ;  /* 0x00a2000753237984 */ /* 0x000ea20008000800 */
[C---:B-1----:R-:W-:Y:S11]  /*64e80*/  HMMA.1688.F32.TF32 R4, R36.reuse, R200, R116 ;  /* 0x000000c82404723c */ /* 0x042ff60000081074 */
[----:B------:R-:W-:Y:S04]  /*64e90*/  STL.64 [R1+0xdd0], R40 ;  /* 0x000dd02801007387 */ /* 0x000fe80000100a00 */
[----:B------:R1:W-:Y:S08]  /*64ea0*/  STL.64 [R1+0xdd8], R42 ;  /* 0x000dd82a01007387 */ /* 0x0003f00000100a00 */
[----:B------:R-:W-:Y:S01]  /*64eb0*/  STL.64 [R1+0xdc0], R4 ;  /* 0x000dc00401007387 */ /* 0x000fe20000100a00 */
[C---:B-1----:R-:W-:Y:S03]  /*64ec0*/  HMMA.1688.F32.TF32 R40, R36.reuse, R192, R108 ;  /* 0x000000c02428723c */ /* 0x042fe6000008106c */
[----:B------:R1:W-:Y:S03]  /*64ed0*/  STL.64 [R1+0xdc8], R6 ;  /* 0x000dc80601007387 */ /* 0x0003e60000100a00 */
[----:B-1----:R-:W-:Y:S01]  /*64ee0*/  HMMA.1688.F32.TF32 R4, R36, R188, R104 ;  /* 0x000000bc2404723c */ /* 0x002fe20000081068 */
[----:B------:R-:W-:Y:S04]  /*64ef0*/  STL.64 [R1+0xdb0], R44 ;  /* 0x000db02c01007387 */ /* 0x000fe80000100a00 */
[----:B------:R1:W-:-:S12]  /*64f00*/  STL.64 [R1+0xdb8], R46 ;  /* 0x000db82e01007387 */ /* 0x0003d80000100a00 */
[----:B------:R-:W-:Y:S04]  /*64f10*/  STL.64 [R1+0xda0], R40 ;  /* 0x000da02801007387 */ /* 0x000fe80000100a00 */
[----:B------:R3:W-:Y:S01]  /*64f20*/  STL.64 [R1+0xda8], R42 ;  /* 0x000da82a01007387 */ /* 0x0007e20000100a00 */
[C---:B-1----:R-:W-:Y:S03]  /*64f30*/  HMMA.1688.F32.TF32 R44, R36.reuse, R12, R100 ;  /* 0x0000000c242c723c */ /* 0x042fe60000081064 */
[----:B------:R-:W-:Y:S03]  /*64f40*/  STL.64 [R1+0xd90], R4 ;  /* 0x000d900401007387 */ /* 0x000fe60000100a00 */
[C---:B---3--:R-:W-:Y:S01]  /*64f50*/  HMMA.1688.F32.TF32 R40, R36.reuse, R8, R96 ;  /* 0x000000082428723c */ /* 0x048fe20000081060 */
        /* <DEDUP_REMOVED lines=82> */
[----:B-1----:R-:W4:Y:S04]  /*65480*/  LDL.LU R44, [R1+0x2d50] ;  /* 0x002d5000012c7983 */ /* 0x002f280000300800 */
[----:B------:R-:W4:Y:S04]  /*65490*/  LDL.LU R45, [R1+0x2d54] ;  /* 0x002d5400012d7983 */ /* 0x000f280000300800 */
[----:B---3--:R-:W4:Y:S04]  /*654a0*/  LDL.LU R46, [R1+0x2d58] ;  /* 0x002d5800012e7983 */ /* 0x008f280000300800 */
[----:B------:R-:W4:Y:S04]  /*654b0*/  LDL.LU R47, [R1+0x2d5c] ;  /* 0x002d5c00012f7983 */ /* 0x000f280000300800 */
[----:B--2---:R-:W2:Y:S04]  /*654c0*/  LDL.LU R40, [R1+0x2d60] ;  /* 0x002d600001287983 */ /* 0x004ea80000300800 */
        /* <DEDUP_REMOVED lines=47> */
[C---:B----4-:R-:W-:Y:S06]  /*657c0*/  HMMA.1688.F32.TF32 R44, R36.reuse, R136, R44 ;  /* 0x00000088242c723c */ /* 0x050fec000008102c */
[C---:B---3--:R-:W-:Y:S06]  /*657d0*/  HMMA.1688.F32.TF32 R240, R36.reuse, R144, R240 ;  /* 0x0000009024f0723c */ /* 0x048fec00000810f0 */
[C---:B--2---:R-:W-:Y:S06]  /*657e0*/  HMMA.1688.F32.TF32 R244, R36.reuse, R156, R244 ;  /* 0x0000009c24f4723c */ /* 0x044fec00000810f4 */
[----:B------:R-:W-:-:S15]  /*657f0*/  HMMA.1688.F32.TF32 R248, R36, R152, R248 ;  /* 0x0000009824f8723c */ /* 0x000fde00000810f8 */
[----:B------:R-:W-:-:S02]  /*65800*/  NOP ;  /* 0x0000000000007918 */ /* 0x000fc40000000000 */
[----:B------:R-:W-:Y:S04]  /*65810*/  STL.64 [R1+0xcf0], R244 ;  /* 0x000cf0f401007387 */ /* 0x000fe80000100a00 */
[----:B------:R1:W-:Y:S02]  /*65820*/  STL.64 [R1+0xcf8], R246 ;  /* 0x000cf8f601007387 */ /* 0x0003e40000100a00 */
[C---:B-1----:R-:W-:Y:S06]  /*65830*/  HMMA.1688.F32.TF32 R244, R36.reuse, R148, R4 ;  /* 0x0000009424f4723c */ /* 0x042fec0000081004 */
[C---:B------:R-:W-:Y:S01]  /*65840*/  HMMA.1688.F32.TF32 R4, R36.reuse, R140, R40 ;  /* 0x0000008c2404723c */ /* 0x040fe20000081028 */
[----:B------:R-:W-:Y:S04]  /*65850*/  STL.64 [R1+0xce0], R248 ;  /* 0x000ce0f801007387 */ /* 0x000fe80000100a00 */
[----:B------:R-:W-:Y:S01]  /*65860*/  STL.64 [R1+0xce8], R250 ;  /* 0x000ce8fa01007387 */ /* 0x000fe20000100a00 */
[C---:B------:R-:W-:Y:S11]  /*65870*/  HMMA.1688.F32.TF32 R40, R36.reuse, R132, R48 ;  /* 0x000000842428723c */ /* 0x040ff60000081030 */
[----:B------:R-:W-:Y:S04]  /*65880*/  STL.64 [R1+0xcd0], R244 ;  /* 0x000cd0f401007387 */ /* 0x000fe80000100a00 */
[----:B------:R-:W-:Y:S04]  /*65890*/  STL.64 [R1+0xcd8], R246 ;  /* 0x000cd8f601007387 */ /* 0x000fe80000100a00 */
[----:B------:R-:W-:Y:S04]  /*658a0*/  STL.64 [R1+0xcc0], R240 ;  /* 0x000cc0f001007387 */ /* 0x000fe80000100a00 */
[----:B------:R-:W-:Y:S04]  /*658b0*/  STL.64 [R1+0xcc8], R242 ;  /* 0x000cc8f201007387 */ /* 0x000fe80000100a00 */
[----:B------:R-:W-:Y:S04]  /*658c0*/  STL.64 [R1+0xcb0], R4 ;  /* 0x000cb00401007387 */ /* 0x000fe80000100a00 */
[----:B------:R1:W-:Y:S02]  /*658d0*/  STL.64 [R1+0xcb8], R6 ;  /* 0x000cb80601007387 */ /* 0x0003e40000100a00 */
[----:B-1----:R-:W-:Y:S02]  /*658e0*/  HMMA.1688.F32.TF32 R4, R36, R128, R52 ;  /* 0x000000802404723c */ /* 0x002fe40000081034 */
[----:B------:R-:W-:Y:S04]  /*658f0*/  STL.64 [R1+0xca0], R44 ;  /* 0x000ca02c01007387 */ /* 0x000fe80000100a00 */
[----:B------:R-:W-:Y:S04]  /*65900*/  STL.64 [R1+0xca8], R46 ;  /* 0x000ca82e01007387 */ /* 0x000fe80000100a00 */
[----:B------:R-:W-:Y:S04]  /*65910*/  STL.64 [R1+0xc90], R40 ;  /* 0x000c902801007387 */ /* 0x000fe80000100a00 */
[----:B------:R-:W-:Y:S04]  /*65920*/  STL.64 [R1+0xc98], R42 ;  /* 0x000c982a01007387 */ /* 0x000fe80000100a00 */
[----:B------:R-:W-:Y:S04]  /*65930*/  LDS R36, [R2+UR7+0x8280] ;  /* 0x0082800702247984 */ /* 0x000fe80008000800 */
[----:B------:R-:W-:Y:S04]  /*65940*/  LDS R38, [R2+UR7+0xa280] ;  /* 0x00a2800702267984 */ /* 0x000fe80008000800 */
[----:B------:R-:W-:Y:S04]  /*65950*/  STL.64 [R1+0x350], R4 ;  /* 0x0003500401007387 */ /* 0x000fe80000100a00 */
[----:B------:R1:W-:Y:S04]  /*65960*/  STL.64 [R1+0x358], R6 ;  /* 0x0003580601007387 */ /* 0x0003e80000100a00 */
[----:B------:R-:W-:Y:S04]  /*65970*/  LDS R37, [R83+UR7+0x8280] ;  /* 0x0082800753257984 */ /* 0x000fe80008000800 */
[----:B------:R-:W2:Y:S01]  /*65980*/  LDS R39, [R83+UR7+0xa280] ;  /* 0x00a2800753277984 */ /* 0x000ea20008000800 */
        /* <DEDUP_REMOVED lines=12> */
[C---:B---3--:R-:W-:Y:S03]  /*65a50*/  HMMA.1688.F32.TF32 R40, R32.reuse, R224, R120 ;  /* 0x000000e02028723c */ /* 0x048fe60000081078 */
        /* <DEDUP_REMOVED lines=43> */
[----:B------:R-:W-:Y:S04]  /*65d10*/  STL.64 [R1+0xb60], R4 ;  /* 0x000b600401007387 */ /* 0x000fe80000100a00 */
        /* <DEDUP_REMOVED lines=92> */
[C---:B----4-:R-:W-:Y:S06]  /*662e0*/  HMMA.1688.F32.TF32 R44, R32.reuse, R172, R44 ;  /* 0x000000ac202c723c */ /* 0x050fec000008102c */
[C---:B--2---:R-:W-:Y:S06]  /*662f0*/  HMMA.1688.F32.TF32 R40, R32.reuse, R176, R40 ;  /* 0x000000b02028723c */ /* 0x044fec0000081028 */
[----:B---3--:R-:W-:-:S15]  /*66300*/  HMMA.1688.F32.TF32 R4, R32, R168, R48 ;  /* 0x000000a82004723c */ /* 0x008fde0000081030 */
[----:B------:R-:W-:-:S02]  /*66310*/  NOP ;  /* 0x0000000000007918 */ /* 0x000fc40000000000 */
        /* <DEDUP_REMOVED lines=30> */
[----:B------:R-:W-:Y:S01]  /*66500*/  STL.64 [R1+0xab8], R46 ;  /* 0x000ab82e01007387 */ /* 0x000fe20000100a00 */
[----:B-1----:R-:W-:Y:S03]  /*66510*/  HMMA.1688.F32.TF32 R40, R32, R128, R108 ;  /* 0x000000802028723c */ /* 0x002fe6000008106c */
[----:B------:R-:W-:Y:S03]  /*66520*/  STL.64 [R1+0xaa0], R4 ;  /* 0x000aa00401007387 */ /* 0x000fe60000100a00 */
[C---:B------:R-:W-:Y:S01]  /*66530*/  HMMA.1688.F32.TF32 R32, R36.reuse, R24, R104 ;  /* 0x000000182420723c */ /* 0x040fe20000081068 */
        /* <DEDUP_REMOVED lines=21> */
[----:B------:R-:W-:-:S15]  /*66690*/  STL.64 [R1+0x5f48], R224 ;  /* 0x005f48e001007387 */ /* 0x000fde0000100a00 */
[----:B------:R-:W-:-:S02]  /*666a0*/  NOP ;  /* 0x0000000000007918 */ /* 0x000fc40000000000 */
        /* <DEDUP_REMOVED lines=123> */
[----:B------:R-:W1:Y:S01]  /*66e60*/  LDS R35, [R83+UR7+0xa300] ;  /* 0x00a3000753237984 */ /* 0x000e620008000800 */
[C---:B----4-:R-:W-:Y:S06]  /*66e70*/  HMMA.1688.F32.TF32 R4, R36.reuse, R204, R4 ;  /* 0x000000cc2404723c */ /* 0x050fec0000081004 */
[C---:B--2---:R-:W-:Y:S06]  /*66e80*/  HMMA.1688.F32.TF32 R216, R36.reuse, R200, R240 ;  /* 0x000000c824d8723c */ /* 0x044fec00000810f0 */
[C---:B---3--:R-:W-:Y:S11]  /*66e90*/  HMMA.1688.F32.TF32 R40, R36.reuse, R196, R40 ;  /* 0x000000c42428723c */ /* 0x048ff60000081028 */
        /* <DEDUP_REMOVED lines=58> */
[----:B------:R1:W-:Y:S04]  /*67240*/  STL.64 [R1+0x968], R46 ;  /* 0x0009682e01007387 */ /* 0x0003e80000100a00 */
[----:B------:R-:W-:Y:S04]  /*67250*/  STL.64 [R1+0x950], R40 ;  /* 0x0009502801007387 */ /* 0x000fe80000100a00 */
[----:B------:R2:W-:Y:S01]  /*67260*/  STL.64 [R1+0x958], R42 ;  /* 0x0009582a01007387 */ /* 0x0005e20000100a00 */
[C---:B-1----:R-:W-:Y:S03]  /*67270*/  HMMA.1688.F32.TF32 R44, R32.reuse, R24, R72 ;  /* 0x00000018202c723c */ /* 0x042fe60000081048 */
[----:B------:R-:W-:Y:S04]  /*67280*/  LDS R36, [R2+UR7+0x8380] ;  /* 0x0083800702247984 */ /* 0x000fe80008000800 */
[----:B------:R-:W-:Y:S01]  /*67290*/  LDS R38, [R2+UR7+0xa380] ;  /* 0x00a3800702267984 */ /* 0x000fe20008000800 */
[C---:B--2---:R-:W-:Y:S03]  /*672a0*/  HMMA.1688.F32.TF32 R40, R32.reuse, R16, R232 ;  /* 0x000000102028723c */ /* 0x044fe600000810e8 */
[----:B------:R-:W-:Y:S04]  /*672b0*/  STL.64 [R1+0x290], R4 ;  /* 0x0002900401007387 */ /* 0x000fe80000100a00 */
[----:B------:R1:W-:Y:S04]  /*672c0*/  STL.64 [R1+0x298], R6 ;  /* 0x0002980601007387 */ /* 0x0003e80000100a00 */
[----:B------:R-:W-:Y:S04]  /*672d0*/  LDS R37, [R83+UR7+0x8380] ;  /* 0x0083800753257984 */ /* 0x000fe80008000800 */
[----:B------:R-:W2:Y:S01]  /*672e0*/  LDS R39, [R83+UR7+0xa380] ;  /* 0x00a3800753277984 */ /* 0x000ea20008000800 */
[C---:B-1----:R-:W-:Y:S03]  /*672f0*/  HMMA.1688.F32.TF32 R4, R32.reuse, R28, R236 ;  /* 0x0000001c2004723c */ /* 0x042fe600000810ec */
[----:B------:R1:W-:Y:S04]  /*67300*/  STL.64 [R1+0x940], R44 ;  /* 0x0009402c01007387 */ /* 0x0003e80000100a00 */
[----:B------:R3:W-:Y:S04]  /*67310*/  STL.64 [R1+0x948], R46 ;  /* 0x0009482e01007387 */ /* 0x0007e80000100a00 */
[----:B------:R-:W2:Y:S04]  /*67320*/  LDL.LU R232, [R1+0x2120] ;  /* 0x0021200001e87983 */ /* 0x000ea80000300800 */
[----:B------:R-:W-:Y:S04]  /*67330*/  STL.64 [R1+0x930], R40 ;  /* 0x0009302801007387 */ /* 0x000fe80000100a00 */
[----:B------:R-:W-:Y:S04]  /*67340*/  STL.64 [R1+0x938], R42 ;  /* 0x0009382a01007387 */ /* 0x000fe80000100a00 */
        /* <DEDUP_REMOVED lines=69> */
[----:B----4-:R-:W4:Y:S04]  /*677a0*/  LDL.LU R4, [R1+0x2950] ;  /* 0x0029500001047983 */ /* 0x010f280000300800 */
        /* <DEDUP_REMOVED lines=55> */
[----:B----4-:R-:W-:-:S15]  /*67b20*/  HMMA.1688.F32.TF32 R228, R32, R20, R228 ;  /* 0x0000001420e4723c */ /* 0x010fde00000810e4 */
[----:B------:R-:W-:-:S08]  /*67b30*/  NOP ;  /* 0x0000000000007918 */ /* 0x000fd00000000000 */
[----:B------:R-:W-:Y:S04]  /*67b40*/  STL.64 [R1+0x910], R228 ;  /* 0x000910e401007387 */ /* 0x000fe80000100a00 */
[----:B------:R1:W-:Y:S04]  /*67b50*/  STL.64 [R1+0x918], R230 ;  /* 0x000918e601007387 */ /* 0x0003e80000100a00 */
[----:B-1----:R-:W4:Y:S04]  /*67b60*/  LDL.LU.64 R230, [R1+0x5f60] ;  /* 0x005f600001e67983 */ /* 0x002f280000300a00 */
[----:B------:R-:W2:Y:S02]  /*67b70*/  LDL.LU.64 R228, [R1+0x5f58] ;  /* 0x005f580001e47983 */ /* 0x000ea40000300a00 */
[----:B--2---:R-:W-:-:S15]  /*67b80*/  HMMA.1688.F32.TF32 R224, R32, R228, R224 ;  /* 0x000000e420e0723c */ /* 0x004fde00000810e0 */
[----:B------:R-:W-:-:S08]  /*67b90*/  NOP ;  /* 0x0000000000007918 */ /* 0x000fd00000000000 */
[----:B------:R-:W-:Y:S04]  /*67ba0*/  STL.64 [R1+0x900], R224 ;  /* 0x000900e001007387 */ /* 0x000fe80000100a00 */
[----:B------:R1:W-:Y:S04]  /*67bb0*/  STL.64 [R1+0x908], R226 ;  /* 0x000908e201007387 */ /* 0x0003e80000100a00 */
[----:B-1----:R-:W2:Y:S04]  /*67bc0*/  LDL.LU.64 R226, [R1+0x5f50] ;  /* 0x005f500001e27983 */ /* 0x002ea80000300a00 */
[----:B------:R-:W3:Y:S02]  /*67bd0*/  LDL.LU.64 R224, [R1+0x5f48] ;  /* 0x005f480001e07983 */ /* 0x000ee40000300a00 */
[----:B---3--:R-:W-:-:S15]  /*67be0*/  HMMA.1688.F32.TF32 R220, R32, R224, R220 ;  /* 0x000000e020dc723c */ /* 0x008fde00000810dc */
[----:B------:R-:W-:-:S08]  /*67bf0*/  NOP ;  /* 0x0000000000007918 */ /* 0x000fd00000000000 */
[----:B------:R-:W-:Y:S04]  /*67c00*/  STL.64 [R1+0x8f0], R220 ;  /* 0x0008f0dc01007387 */ /* 0x000fe80000100a00 */
[----:B------:R1:W-:Y:S04]  /*67c10*/  STL.64 [R1+0x8f8], R222 ;  /* 0x0008f8de01007387 */ /* 0x0003e80000100a00 */
[----:B-1----:R-:W3:Y:S04]  /*67c20*/  LDL.LU.64 R222, [R1+0x5f40] ;  /* 0x005f400001de7983 */ /* 0x002ee80000300a00 */
[----:B------:R-:W4:Y:S02]  /*67c30*/  LDL.LU.64 R220, [R1+0x5f38] ;  /* 0x005f380001dc7983 */ /* 0x000f240000300a00 */
[----:B----4-:R-:W-:-:S15]  /*67c40*/  HMMA.1688.F32.TF32 R216, R32, R220, R216 ;  /* 0x000000dc20d8723c */ /* 0x010fde00000810d8 */
[----:B------:R-:W-:-:S08]  /*67c50*/  NOP ;  /* 0x0000000000007918 */ /* 0x000fd00000000000 */
[----:B------:R-:W-:Y:S04]  /*67c60*/  STL.64 [R1+0x8e0], R216 ;  /* 0x0008e0d801007387 */ /* 0x000fe80000100a00 */
[----:B------:R1:W-:Y:S04]  /*67c70*/  STL.64 [R1+0x8e8], R218 ;  /* 0x0008e8da01007387 */ /* 0x0003e80000100a00 */
[----:B-1----:R-:W4:Y:S04]  /*67c80*/  LDL.LU.64 R218, [R1+0x5f30] ;  /* 0x005f300001da7983 */ /* 0x002f280000300a00 */
[----:B------:R-:W2:Y:S01]  /*67c90*/  LDL.LU.64 R216, [R1+0x5f28] ;  /* 0x005f280001d87983 */ /* 0x000ea20000300a00 */
[C---:B------:R-:W-:Y:S06]  /*67ca0*/  HMMA.1688.F32.TF32 R244, R32.reuse, R212, R244 ;  /* 0x000000d420f4723c */ /* 0x040fec00000810f4 */
[C---:B------:R-:W-:Y:S06]  /*67cb0*/  HMMA.1688.F32.TF32 R248, R32.reuse, R208, R248 ;  /* 0x000000d020f8723c */ /* 0x040fec00000810f8 */
[C---:B------:R-:W-:Y:S06]  /*67cc0*/  HMMA.1688.F32.TF32 R240, R32.reuse, R200, R240 ;  /* 0x000000c820f0723c */ /* 0x040fec00000810f0 */
[----:B--2---:R-:W-:-:S15]  /*67cd0*/  HMMA.1688.F32.TF32 R40, R32, R216, R40 ;  /* 0x000000d82028723c */ /* 0x004fde0000081028 */
[----:B------:R-:W-:-:S08]  /*67ce0*/  NOP ;  /* 0x0000000000007918 */ /* 0x000fd00000000000 */
[----:B------:R1:W-:Y:S04]  /*67cf0*/  STL.64 [R1+0x8d0], R40 ;  /* 0x0008d02801007387 */ /* 0x0003e80000100a00 */
[----:B------:R-:W-:Y:S04]  /*67d00*/  STL.64 [R1+0x8d8], R42 ;  /* 0x0008d82a01007387 */ /* 0x000fe80000100a00 */
[----:B-1----:R-:W2:Y:S04]  /*67d10*/  LDL.LU.64 R40, [R1+0x5f20] ;  /* 0x005f200001287983 */ /* 0x002ea80000300a00 */
[----:B------:R-:W-:Y:S04]  /*67d20*/  STL.64 [R1+0x8c0], R244 ;  /* 0x0008c0f401007387 */ /* 0x000fe80000100a00 */
[----:B------:R1:W-:Y:S02]  /*67d30*/  STL.64 [R1+0x8c8], R246 ;  /* 0x0008c8f601007387 */ /* 0x0003e40000100a00 */
[C---:B-1----:R-:W-:Y:S06]  /*67d40*/  HMMA.1688.F32.TF32 R244, R32.reuse, R204, R4 ;  /* 0x000000cc20f4723c */ /* 0x042fec0000081004 */
        /* <DEDUP_REMOVED lines=60> */
[----:B------:R-:W-:Y:S01]  /*68110*/  STL.64 [R1+0x778], R50 ;  /* 0x0007783201007387 */ /* 0x000fe20000100a00 */
[----:B-1----:R-:W-:Y:S06]  /*68120*/  HMMA.1688.F32.TF32 R44, R32, R128, R72 ;  /* 0x00000080202c723c */ /* 0x002fec0000081048 */
[C---:B------:R-:W-:Y:S01]  /*68130*/  HMMA.1688.F32.TF32 R32, R36.reuse, R24, R232 ;  /* 0x000000182420723c */ /* 0x040fe200000810e8 */
[----:B------:R-:W-:Y:S04]  /*68140*/  STL.64 [R1+0x760], R4 ;  /* 0x0007600401007387 */ /* 0x000fe80000100a00 */
[----:B------:R1:W-:Y:S02]  /*68150*/  STL.64 [R1+0x768], R6 ;  /* 0x0007680601007387 */ /* 0x0003e40000100a00 */
[C---:B-1----:R-:W-:Y:S10]  /*68160*/  HMMA.1688.F32.TF32 R4, R36.reuse, R16, R236 ;  /* 0x000000102404723c */ /* 0x042ff400000810ec */
[----:B------:R1:W-:Y:S04]  /*68170*/  STL.64 [R1+0x280], R44 ;  /* 0x0002802c01007387 */ /* 0x0003e80000100a00 */
[----:B------:R3:W-:Y:S04]  /*68180*/  STL.64 [R1+0x288], R46 ;  /* 0x0002882e01007387 */ /* 0x0007e80000100a00 */
        /* <DEDUP_REMOVED lines=113> */
[----:B---3--:R-:W-:-:S15]  /*688a0*/  HMMA.1688.F32.TF32 R32, R36, R28, R32 ;  /* 0x0000001c2420723c */ /* 0x008fde0000081020 */
[----:B------:R-:W-:-:S08]  /*688b0*/  NOP ;  /* 0x0000000000007918 */ /* 0x000fd00000000000 */
[----:B------:R-:W-:Y:S04]  /*688c0*/  STL.64 [R1+0x250], R32 ;  /* 0x0002502001007387 */ /* 0x000fe80000100a00 */
[----:B------:R2:W-:Y:S04]  /*688d0*/  STL.64 [R1+0x258], R34 ;  /* 0x0002582201007387 */ /* 0x0005e80000100a00 */
[----:B------:R-:W-:Y:S04]  /*688e0*/  STL.64 [R1+0x240], R244 ;  /* 0x000240f401007387 */ /* 0x000fe80000100a00 */
[----:B------:R1:W-:Y:S01]  /*688f0*/  STL.64 [R1+0x248], R246 ;  /* 0x000248f601007387 */ /* 0x0003e20000100a00 */
[C---:B--2---:R-:W-:Y:S06]  /*68900*/  HMMA.1688.F32.TF32 R32, R36.reuse, R228, R248 ;  /* 0x000000e42420723c */ /* 0x044fec00000810f8 */
[C---:B-1----:R-:W-:Y:S06]  /*68910*/  HMMA.1688.F32.TF32 R244, R36.reuse, R224, R4 ;  /* 0x000000e024f4723c */ /* 0x042fec0000081004 */
[C---:B------:R-:W-:Y:S11]  /*68920*/  HMMA.1688.F32.TF32 R4, R36.reuse, R220, R240 ;  /* 0x000000dc2404723c */ /* 0x040ff600000810f0 */
[----:B------:R-:W-:Y:S04]  /*68930*/  STL.64 [R1+0x230], R32 ;  /* 0x0002302001007387 */ /* 0x000fe80000100a00 */
[----:B------:R1:W-:Y:S04]  /*68940*/  STL.64 [R1+0x238], R34 ;  /* 0x0002382201007387 */ /* 0x0003e80000100a00 */
[----:B------:R-:W-:Y:S04]  /*68950*/  STL.64 [R1+0x220], R244 ;  /* 0x000220f401007387 */ /* 0x000fe80000100a00 */
[----:B------:R-:W-:Y:S01]  /*68960*/  STL.64 [R1+0x228], R246 ;  /* 0x000228f601007387 */ /* 0x000fe20000100a00 */
[C---:B-1----:R-:W-:Y:S03]  /*68970*/  HMMA.1688.F32.TF32 R32, R36.reuse, R216, R44 ;  /* 0x000000d82420723c */ /* 0x042fe6000008102c */
[----:B------:R-:W-:Y:S04]  /*68980*/  STL.64 [R1+0x210], R4 ;  /* 0x0002100401007387 */ /* 0x000fe80000100a00 */
[----:B------:R1:W-:Y:S01]  /*68990*/  STL.64 [R1+0x218], R6 ;  /* 0x0002180601007387 */ /* 0x0003e20000100a00 */
[C---:B------:R-:W-:Y:S06]  /*689a0*/  HMMA.1688.F32.TF32 R44, R36.reuse, R212, R48 ;  /* 0x000000d4242c723c */ /* 0x040fec0000081030 */
[C---:B-1----:R-:W-:Y:S09]  /*689b0*/  HMMA.1688.F32.TF32 R4, R36.reuse, R208, R52 ;  /* 0x000000d02404723c */ /* 0x042ff20000081034 */
[----:B------:R-:W-:Y:S04]  /*689c0*/  STL.64 [R1+0x200], R32 ;  /* 0x0002002001007387 */ /* 0x000fe80000100a00 */
[----:B------:R-:W-:Y:S04]  /*689d0*/  STL.64 [R1+0x208], R34 ;  /* 0x0002082201007387 */ /* 0x000fe80000100a00 */
[----:B------:R-:W-:Y:S04]  /*689e0*/  STL.64 [R1+0x1f0], R44 ;  /* 0x0001f02c01007387 */ /* 0x000fe80000100a00 */
[----:B------:R-:W-:Y:S01]  /*689f0*/  STL.64 [R1+0x1f8], R46 ;  /* 0x0001f82e01007387 */ /* 0x000fe20000100a00 */
[C---:B------:R-:W-:Y:S03]  /*68a00*/  HMMA.1688.F32.TF32 R48, R36.reuse, R200, R60 ;  /* 0x000000c82430723c */ /* 0x040fe6000008103c */
[----:B------:R-:W-:Y:S04]  /*68a10*/  LDS R32, [R2+UR7+0x8400] ;  /* 0x0084000702207984 */ /* 0x000fe80008000800 */
[----:B------:R-:W-:Y:S04]  /*68a20*/  STL.64 [R1+0x1e0], R4 ;  /* 0x0001e00401007387 */ /* 0x000fe80000100a00 */
[----:B------:R1:W-:Y:S04]  /*68a30*/  STL.64 [R1+0x1e8], R6 ;  /* 0x0001e80601007387 */ /* 0x0003e80000100a00 */
[----:B------:R-:W-:Y:S04]  /*68a40*/  LDS R34, [R2+UR7+0xa400] ;  /* 0x00a4000702227984 */ /* 0x000fe80008000800 */
[----:B------:R-:W-:Y:S01]  /*68a50*/  LDS R33, [R83+UR7+0x8400] ;  /* 0x0084000753217984 */ /* 0x000fe20008000800 */
[C---:B-1----:R-:W-:Y:S03]  /*68a60*/  HMMA.1688.F32.TF32 R4, R36.reuse, R204, R56 ;  /* 0x000000cc2404723c */ /* 0x042fe60000081038 */
[----:B------:R-:W1:Y:S03]  /*68a70*/  LDS R35, [R83+UR7+0xa400] ;  /* 0x00a4000753237984 */ /* 0x000e660008000800 */
        /* <DEDUP_REMOVED lines=51> */
[----:B------:R-:W-:Y:S04]  /*68db0*/  STL.64 [R1+0x658], R50 ;  /* 0x0006583201007387 */ /* 0x000fe80000100a00 */
        /* <DEDUP_REMOVED lines=110> */
[----:B----4-:R-:W-:-:S15]  /*694a0*/  HMMA.1688.F32.TF32 R108, R36, R128, R108 ;  /* 0x00000080246c723c */ /* 0x010fde000008106c */
[----:B------:R-:W-:-:S02]  /*694b0*/  NOP ;  /* 0x0000000000007918 */ /* 0x000fc40000000000 */
[----:B------:R2:W-:Y:S04]  /*694c0*/  STL.64 [R1+0x620], R44 ;  /* 0x0006202c01007387 */ /* 0x0005e80000100a00 */
[----:B------:R-:W-:Y:S04]  /*694d0*/  STL.64 [R1+0x628], R46 ;  /* 0x0006282e01007387 */ /* 0x000fe80000100a00 */
[----:B--2---:R-:W2:Y:S04]  /*694e0*/  LDL.LU.64 R44, [R1+0x5f18] ;  /* 0x005f1800012c7983 */ /* 0x004ea80000300a00 */
[----:B------:R3:W-:Y:S04]  /*694f0*/  STL.64 [R1+0x610], R48 ;  /* 0x0006103001007387 */ /* 0x0007e80000100a00 */
[----:B------:R-:W-:Y:S04]  /*69500*/  STL.64 [R1+0x618], R50 ;  /* 0x0006183201007387 */ /* 0x000fe80000100a00 */
[----:B---3--:R-:W3:Y:S04]  /*69510*/  LDL.LU.64 R48, [R1+0x5f10] ;  /* 0x005f100001307983 */ /* 0x008ee80000300a00 */
[----:B------:R-:W4:Y:S04]  /*69520*/  LDL.LU R36, [R1+0x2660] ;  /* 0x0026600001247983 */ /* 0x000f280000300800 */
[----:B------:R-:W-:Y:S04]  /*69530*/  STL.64 [R1+0x1d0], R108 ;  /* 0x0001d06c01007387 */ /* 0x000fe80000100a00 */
[----:B------:R-:W-:Y:S04]  /*69540*/  STL.64 [R1+0x1d8], R110 ;  /* 0x0001d86e01007387 */ /* 0x000fe80000100a00 */
[----:B------:R-:W4:Y:S04]  /*69550*/  LDL.LU R37, [R1+0x2664] ;  /* 0x0026640001257983 */ /* 0x000f280000300800 */
[----:B------:R-:W4:Y:S04]  /*69560*/  LDL.LU R38, [R1+0x2668] ;  /* 0x0026680001267983 */ /* 0x000f280000300800 */
[----:B------:R-:W4:Y:S01]  /*69570*/  LDL.LU R39, [R1+0x266c] ;  /* 0x00266c0001277983 */ /* 0x000f220000300800 */
[C---:B-1----:R-:W-:Y:S03]  /*69580*/  HMMA.1688.F32.TF32 R52, R32.reuse, R24, R52 ;  /* 0x000000182034723c */ /* 0x042fe60000081034 */
[----:B------:R-:W-:Y:S03]  /*69590*/  LDS R108, [R2+UR7+0x8480] ;  /* 0x00848007026c7984 */ /* 0x000fe60008000800 */
[C---:B------:R-:W-:Y:S01]  /*695a0*/  HMMA.1688.F32.TF32 R56, R32.reuse, R16, R56 ;  /* 0x000000102038723c */ /* 0x040fe20000081038 */
[----:B------:R-:W-:Y:S04]  /*695b0*/  LDS R110, [R2+UR7+0xa480] ;  /* 0x00a48007026e7984 */ /* 0x000fe80008000800 */
[----:B------:R-:W-:Y:S01]  /*695c0*/  LDS R109, [R83+UR7+0x8480] ;  /* 0x00848007536d7984 */ /* 0x000fe20008000800 */
[C---:B------:R-:W-:Y:S03]  /*695d0*/  HMMA.1688.F32.TF32 R60, R32.reuse, R28, R60 ;  /* 0x0000001c203c723c */ /* 0x040fe6000008103c */
[----:B------:R-:W1:Y:S03]  /*695e0*/  LDS R111, [R83+UR7+0xa480] ;  /* 0x00a48007536f7984 */ /* 0x000e660008000800 */
[C---:B------:R-:W-:Y:S06]  /*695f0*/  HMMA.1688.F32.TF32 R64, R32.reuse, R20, R64 ;  /* 0x000000142040723c */ /* 0x040fec0000081040 */
[C---:B------:R-:W-:Y:S01]  /*69600*/  HMMA.1688.F32.TF32 R236, R32.reuse, R228, R236 ;  /* 0x000000e420ec723c */ /* 0x040fe200000810ec */
[----:B------:R1:W-:Y:S04]  /*69610*/  STL.64 [R1+0x600], R52 ;  /* 0x0006003401007387 */ /* 0x0003e80000100a00 */
[----:B------:R-:W-:Y:S04]  /*69620*/  STL.64 [R1+0x608], R54 ;  /* 0x0006083601007387 */ /* 0x000fe80000100a00 */
[----:B-1----:R-:W2:Y:S04]  /*69630*/  LDL.LU.64 R52, [R1+0x5f08] ;  /* 0x005f080001347983 */ /* 0x002ea80000300a00 */
[----:B------:R1:W-:Y:S04]  /*69640*/  STL.64 [R1+0x5f0], R56 ;  /* 0x0005f03801007387 */ /* 0x0003e80000100a00 */
[----:B------:R-:W-:Y:S04]  /*69650*/  STL.64 [R1+0x5f8], R58 ;  /* 0x0005f83a01007387 */ /* 0x000fe80000100a00 */
[----:B-1----:R-:W3:Y:S04]  /*69660*/  LDL.LU.64 R56, [R1+0x5f00] ;  /* 0x005f000001387983 */ /* 0x002ee80000300a00 */
[----:B------:R1:W-:Y:S04]  /*69670*/  STL.64 [R1+0x5e0], R60 ;  /* 0x0005e03c01007387 */ /* 0x0003e80000100a00 */
[----:B------:R-:W-:Y:S04]  /*69680*/  STL.64 [R1+0x5e8], R62 ;  /* 0x0005e83e01007387 */ /* 0x000fe80000100a00 */
[----:B-1----:R-:W2:Y:S04]  /*69690*/  LDL.LU.64 R60, [R1+0x5ef8] ;  /* 0x005ef800013c7983 */ /* 0x002ea80000300a00 */
[----:B------:R1:W-:Y:S04]  /*696a0*/  STL.64 [R1+0x5d0], R64 ;  /* 0x0005d04001007387 */ /* 0x0003e80000100a00 */
[----:B------:R-:W-:Y:S01]  /*696b0*/  STL.64 [R1+0x5d8], R66 ;  /* 0x0005d84201007387 */ /* 0x000fe20000100a00 */
[C---:B------:R-:W-:Y:S03]  /*696c0*/  HMMA.1688.F32.TF32 R244, R32.reuse, R220, R244 ;  /* 0x000000dc20f4723c */ /* 0x040fe600000810f4 */
[----:B-1----:R-:W3:Y:S04]  /*696d0*/  LDL.LU.64 R64, [R1+0x5ef0] ;  /* 0x005ef00001407983 */ /* 0x002ee80000300a00 */
[----:B------:R-:W-:Y:S04]  /*696e0*/  STL.64 [R1+0x5c0], R236 ;  /* 0x0005c0ec01007387 */ /* 0x000fe80000100a00 */
[----:B------:R1:W-:Y:S01]  /*696f0*/  STL.64 [R1+0x5c8], R238 ;  /* 0x0005c8ee01007387 */ /* 0x0003e20000100a00 */
[C---:B------:R-:W-:Y:S03]  /*69700*/  HMMA.1688.F32.TF32 R4, R32.reuse, R212, R4 ;  /* 0x000000d42004723c */ /* 0x040fe60000081004 */
[----:B-1----:R-:W2:Y:S04]  /*69710*/  LDL.LU.64 R238, [R1+0x5ee8] ;  /* 0x005ee80001ee7983 */ /* 0x002ea80000300a00 */
[----:B------:R-:W3:Y:S01]  /*69720*/  LDL.LU.64 R236, [R1+0x5ee0] ;  /* 0x005ee00001ec7983 */ /* 0x000ee20000300a00 */
[C---:B------:R-:W-:Y:S06]  /*69730*/  HMMA.1688.F32.TF32 R240, R32.reuse, R208, R240 ;  /* 0x000000d020f0723c */ /* 0x040fec00000810f0 */
[----:B----4-:R-:W-:-:S15]  /*69740*/  HMMA.1688.F32.TF32 R36, R32, R224, R36 ;  /* 0x000000e02024723c */ /* 0x010fde0000081024 */
[----:B------:R-:W-:-:S08]  /*69750*/  NOP ;  /* 0x0000000000007918 */ /* 0x000fd00000000000 */
[----:B------:R-:W-:Y:S04]  /*69760*/  STL.64 [R1+0x5b0], R36 ;  /* 0x0005b02401007387 */ /* 0x000fe80000100a00 */
[----:B------:R1:W-:Y:S02]  /*69770*/  STL.64 [R1+0x5b8], R38 ;  /* 0x0005b82601007387 */ /* 0x0003e40000100a00 */
[----:B-1----:R-:W-:Y:S02]  /*69780*/  HMMA.1688.F32.TF32 R36, R32, R216, R248 ;  /* 0x000000d82024723c */ /* 0x002fe400000810f8 */
[----:B------:R-:W-:Y:S04]  /*69790*/  STL.64 [R1+0x5a0], R244 ;  /* 0x0005a0f401007387 */ /* 0x000fe80000100a00 */
[----:B------:R-:W-:-:S15]  /*697a0*/  STL.64 [R1+0x5a8], R246 ;  /* 0x0005a8f601007387 */ /* 0x000fde0000100a00 */
[----:B------:R-:W-:-:S02]  /*697b0*/  NOP ;  /* 0x0000000000007918 */ /* 0x000fc40000000000 */
[----:B------:R-:W-:Y:S04]  /*697c0*/  STL.64 [R1+0x590], R36 ;  /* 0x0005902401007387 */ /* 0x000fe80000100a00 */
[----:B------:R1:W-:Y:S04]  /*697d0*/  STL.64 [R1+0x598], R38 ;  /* 0x0005982601007387 */ /* 0x0003e80000100a00 */
[----:B------:R-:W-:Y:S04]  /*697e0*/  STL.64 [R1+0x580], R4 ;  /* 0x0005800401007387 */ /* 0x000fe80000100a00 */
[----:B------:R4:W-:Y:S01]  /*697f0*/  STL.64 [R1+0x588], R6 ;  /* 0x0005880601007387 */ /* 0x0009e20000100a00 */
[C---:B-1----:R-:W-:Y:S06]  /*69800*/  HMMA.1688.F32.TF32 R36, R32.reuse, R204, R124 ;  /* 0x000000cc2024723c */ /* 0x042fec000008107c */
[C---:B----4-:R-:W-:Y:S01]  /*69810*/  HMMA.1688.F32.TF32 R4, R32.reuse, R200, R68 ;  /* 0x000000c82004723c */ /* 0x050fe20000081044 */
[----:B------:R-:W-:Y:S04]  /*69820*/  STL.64 [R1+0x570], R240 ;  /* 0x000570f001007387 */ /* 0x000fe80000100a00 */
[----:B------:R-:W-:Y:S01]  /*69830*/  STL.64 [R1+0x578], R242 ;  /* 0x000578f201007387 */ /* 0x000fe20000100a00 */
[C---:B------:R-:W-:Y:S11]  /*69840*/  HMMA.1688.F32.TF32 R68, R32.reuse, R196, R120 ;  /* 0x000000c42044723c */ /* 0x040ff60000081078 */
[----:B------:R-:W-:Y:S04]  /*69850*/  STL.64 [R1+0x560], R36 ;  /* 0x0005602401007387 */ /* 0x000fe80000100a00 */
[----:B------:R1:W-:Y:S04]  /*69860*/  STL.64 [R1+0x568], R38 ;  /* 0x0005682601007387 */ /* 0x0003e80000100a00 */
[----:B------:R-:W-:Y:S04]  /*69870*/  STL.64 [R1+0x550], R4 ;  /* 0x0005500401007387 */ /* 0x000fe80000100a00 */
[----:B------:R4:W-:Y:S01]  /*69880*/  STL.64 [R1+0x558], R6 ;  /* 0x0005580601007387 */ /* 0x0009e20000100a00 */
[C---:B-1----:R-:W-:Y:S06]  /*69890*/  HMMA.1688.F32.TF32 R36, R32.reuse, R192, R116 ;  /* 0x000000c02024723c */ /* 0x042fec0000081074 */
[----:B----4-:R-:W-:Y:S01]  /*698a0*/  HMMA.1688.F32.TF32 R4, R32, R188, R112 ;  /* 0x000000bc2004723c */ /* 0x010fe20000081070 */
[----:B------:R-:W-:Y:S04]  /*698b0*/  STL.64 [R1+0x540], R68 ;  /* 0x0005404401007387 */ /* 0x000fe80000100a00 */
[----:B------:R1:W-:-:S12]  /*698c0*/  STL.64 [R1+0x548], R70 ;  /* 0x0005484601007387 */ /* 0x0003d80000100a00 */
[----:B------:R-:W-:Y:S01]  /*698d0*/  STL.64 [R1+0x530], R36 ;  /* 0x0005302401007387 */ /* 0x000fe20000100a00 */
[C---:B-1----:R-:W-:Y:S03]  /*698e0*/  HMMA.1688.F32.TF32 R68, R32.reuse, R12, R104 ;  /* 0x0000000c2044723c */ /* 0x042fe60000081068 */
[----:B------:R1:W-:Y:S04]  /*698f0*/  STL.64 [R1+0x538], R38 ;  /* 0x0005382601007387 */ /* 0x0003e80000100a00 */
[----:B------:R-:W-:Y:S04]  /*69900*/  STL.64 [R1+0x520], R4 ;  /* 0x0005200401007387 */ /* 0x000fe80000100a00 */
[----:B------:R4:W-:Y:S01]  /*69910*/  STL.64 [R1+0x528], R6 ;  /* 0x0005280601007387 */ /* 0x0009e20000100a00 */
[C---:B-1----:R-:W-:Y:S06]  /*69920*/  HMMA.1688.F32.TF32 R36, R32.reuse, R8, R100 ;  /* 0x000000082024723c */ /* 0x042fec0000081064 */
[C---:B----4-:R-:W-:Y:S05]  /*69930*/  HMMA.1688.F32.TF32 R4, R32.reuse, R184, R96 ;  /* 0x000000b82004723c */ /* 0x050fea0000081060 */
[----:B------:R-:W-:Y:S04]  /*69940*/  STL.64 [R1+0x510], R68 ;  /* 0x0005104401007387 */ /* 0x000fe80000100a00 */
[----:B------:R1:W-:Y:S08]  /*69950*/  STL.64 [R1+0x518], R70 ;  /* 0x0005184601007387 */ /* 0x0003f00000100a00 */
        /* <DEDUP_REMOVED lines=50> */
[----:B---3--:R-:W3:Y:S04]  /*69c80*/  LDL.LU R4, [R1+0x2520] ;  /* 0x0025200001047983 */ /* 0x008ee80000300800 */
        /* <DEDUP_REMOVED lines=40> */
[C---:B--2---:R-:W-:Y:S06]  /*69f10*/  HMMA.1688.F32.TF32 R244, R32.reuse, R156, R248 ;  /* 0x0000009c20f4723c */ /* 0x044fec00000810f8 */
[C---:B----4-:R-:W-:Y:S06]  /*69f20*/  HMMA.1688.F32.TF32 R4, R32.reuse, R148, R240 ;  /* 0x000000942004723c */ /* 0x050fec00000810f0 */
[C---:B------:R-:W-:Y:S11]  /*69f30*/  HMMA.1688.F32.TF32 R124, R32.reuse, R144, R124 ;  /* 0x00000090207c723c */ /* 0x040ff6000008107c */
[----:B------:R-:W-:Y:S04]  /*69f40*/  STL.64 [R1+0x480], R244 ;  /* 0x000480f401007387 */ /* 0x000fe80000100a00 */
[----:B------:R-:W-:Y:S04]  /*69f50*/  STL.64 [R1+0x488], R246 ;  /* 0x000488f601007387 */ /* 0x000fe80000100a00 */
[----:B------:R-:W-:Y:S04]  /*69f60*/  STL.64 [R1+0x470], R36 ;  /* 0x0004702401007387 */ /* 0x000fe80000100a00 */
[----:B------:R1:W-:Y:S04]  /*69f70*/  STL.64 [R1+0x478], R38 ;  /* 0x0004782601007387 */ /* 0x0003e80000100a00 */
[----:B------:R-:W-:Y:S04]  /*69f80*/  STL.64 [R1+0x460], R4 ;  /* 0x0004600401007387 */ /* 0x000fe80000100a00 */
[----:B------:R2:W-:Y:S01]  /*69f90*/  STL.64 [R1+0x468], R6 ;  /* 0x0004680601007387 */ /* 0x0005e20000100a00 */
[C---:B-1----:R-:W-:Y:S06]  /*69fa0*/  HMMA.1688.F32.TF32 R36, R32.reuse, R140, R68 ;  /* 0x0000008c2024723c */ /* 0x042fec0000081044 */
[C---:B--2---:R-:W-:Y:S01]  /*69fb0*/  HMMA.1688.F32.TF32 R4, R32.reuse, R136, R76 ;  /* 0x000000882004723c */ /* 0x044fe2000008104c */
[----:B------:R-:W-:Y:S04]  /*69fc0*/  STL.64 [R1+0x450], R124 ;  /* 0x0004507c01007387 */ /* 0x000fe80000100a00 */
[----:B------:R-:W-:Y:S04]  /*69fd0*/  STL.64 [R1+0x458], R126 ;  /* 0x0004587e01007387 */ /* 0x000fe80000100a00 */
[----:B------:R-:W2:Y:S08]  /*69fe0*/  LDL.LU R76, [R1+0x24c0] ;  /* 0x0024c000014c7983 */ /* 0x000eb00000300800 */
[----:B------:R-:W-:Y:S04]  /*69ff0*/  STL.64 [R1+0x440], R36 ;  /* 0x0004402401007387 */ /* 0x000fe80000100a00 */
[----:B------:R-:W-:Y:S04]  /*6a000*/  STL.64 [R1+0x448], R38 ;  /* 0x0004482601007387 */ /* 0x000fe80000100a00 */
[----:B------:R-:W-:Y:S04]  /*6a010*/  STL.64 [R1+0x430], R4 ;  /* 0x0004300401007387 */ /* 0x000fe80000100a00 */
[----:B------:R1:W-:Y:S04]  /*6a020*/  STL.64 [R1+0x438], R6 ;  /* 0x0004380601007387 */ /* 0x0003e80000100a00 */
[----:B------:R-:W2:Y:S04]  /*6a030*/  LDL.LU R77, [R1+0x24c4] ;  /* 0x0024c400014d7983 */ /* 0x000ea80000300800 */
[----:B------:R-:W2:Y:S01]  /*6a040*/  LDL.LU R78, [R1+0x24c8] ;  /* 0x0024c800014e7983 */ /* 0x000ea20000300800 */
[----:B-1----:R-:W-:Y:S03]  /*6a050*/  HMMA.1688.F32.TF32 R4, R32, R132, R72 ;  /* 0x000000842004723c */ /* 0x002fe60000081048 */
[----:B------:R-:W2:Y:S04]  /*6a060*/  LDL.LU R79, [R1+0x24cc] ;  /* 0x0024cc00014f7983 */ /* 0x000ea80000300800 */
[----:B------:R-:W3:-:S15]  /*6a070*/  LDL.LU R72, [R1+0x24b0] ;  /* 0x0024b00001487983 */ /* 0x000ede0000300800 */
[----:B------:R-:W-:-:S01]  /*6a080*/  NOP ;  /* 0x0000000000007918 */ /* 0x000fc20000000000 */
[----:B------:R-:W-:Y:S04]  /*6a090*/  STL.64 [R1+0x420], R4 ;  /* 0x0004200401007387 */ /* 0x000fe80000100a00 */
[----:B------:R1:W-:Y:S01]  /*6a0a0*/  STL.64 [R1+0x428], R6 ;  /* 0x0004280601007387 */ /* 0x0003e20000100a00 */
[----:B------:R-:W-:Y:S02]  /*6a0b0*/  IMAD.MOV.U32 R74, RZ, RZ, R236 ;  /* 0x000000ffff4a7224 */ /* 0x000fe400078e00ec */
[----:B------:R-:W-:Y:S01]  /*6a0c0*/  IMAD.MOV.U32 R75, RZ, RZ, R237 ;  /* 0x000000ffff4b7224 */ /* 0x000fe200078e00ed */
[----:B------:R-:W3:Y:S04]  /*6a0d0*/  LDL.LU R73, [R1+0x24b4] ;  /* 0x0024b40001497983 */ /* 0x000ee80000300800 */
[----:B------:R-:W4:Y:S01]  /*6a0e0*/  LDL.LU R236, [R1+0x5edc] ;  /* 0x005edc0001ec7983 */ /* 0x000f220000300800 */
[----:B-1----:R-:W-:Y:S03]  /*6a0f0*/  HMMA.1688.F32.TF32 R4, R32, R128, R232 ;  /* 0x000000802004723c */ /* 0x002fe600000810e8 */
[----:B------:R-:W4:Y:S04]  /*6a100*/  LDL.LU R237, [R1+0x5ed8] ;  /* 0x005ed80001ed7983 */ /* 0x000f280000300800 */
[----:B------:R-:W-:-:S02]  /*6a110*/  IMAD.MOV.U32 R232, RZ, RZ, R238 ;  /* 0x000000ffffe87224 */ /* 0x000fc400078e00ee */
[----:B------:R-:W4:Y:S01]  /*6a120*/  LDL.LU R238, [R1+0x5ed4] ;  /* 0x005ed40001ee7983 */ /* 0x000f220000300800 */
[----:B------:R-:W-:-:S13]  /*6a130*/  IMAD.MOV.U32 R233, RZ, RZ, R239 ;  /* 0x000000ffffe97224 */ /* 0x000fda00078e00ef */
[----:B------:R-:W-:Y:S04]  /*6a140*/  STL.64 [R1+0x1c0], R4 ;  /* 0x0001c00401007387 */ /* 0x000fe80000100a00 */
[----:B------:R1:W-:Y:S04]  /*6a150*/  STL.64 [R1+0x1c8], R6 ;  /* 0x0001c80601007387 */ /* 0x0003e80000100a00 */
[----:B------:R-:W4:Y:S01]  /*6a160*/  LDL.LU R239, [R1+0x5ed0] ;  /* 0x005ed00001ef7983 */ /* 0x000f220000300800 */
[C---:B------:R-:W-:Y:S06]  /*6a170*/  HMMA.1688.F32.TF32 R32, R108.reuse, R16, R116 ;  /* 0x000000106c20723c */ /* 0x040fec0000081074 */
[C---:B-1----:R-:W-:Y:S06]  /*6a180*/  HMMA.1688.F32.TF32 R4, R108.reuse, R24, R120 ;  /* 0x000000186c04723c */ /* 0x042fec0000081078 */
[----:B------:R-:W-:-:S15]  /*6a190*/  HMMA.1688.F32.TF32 R36, R108, R28, R112 ;  /* 0x0000001c6c24723c */ /* 0x000fde0000081070 */
[----:B------:R-:W-:-:S02]  /*6a1a0*/  NOP ;  /* 0x0000000000007918 */ /* 0x000fc40000000000 */
[----:B------:R-:W-:Y:S04]  /*6a1b0*/  STL.64 [R1+0x1b0], R4 ;  /* 0x0001b00401007387 */ /* 0x000fe80000100a00 */
[----:B------:R1:W-:Y:S04]  /*6a1c0*/  STL.64 [R1+0x1b8], R6 ;  /* 0x0001b80601007387 */ /* 0x0003e80000100a00 */
[----:B------:R-:W-:Y:S04]  /*6a1d0*/  STL.64 [R1+0x1a0], R32 ;  /* 0x0001a02001007387 */ /* 0x000fe80000100a00 */
[----:B------:R1:W-:Y:S02]  /*6a1e0*/  STL.64 [R1+0x1a8], R34 ;  /* 0x0001a82201007387 */ /* 0x0003e40000100a00 */
[C---:B-1----:R-:W-:Y:S02]  /*6a1f0*/  HMMA.1688.F32.TF32 R4, R108.reuse, R20, R104 ;  /* 0x000000146c04723c */ /* 0x042fe40000081068 */
[----:B------:R-:W-:Y:S04]  /*6a200*/  STL.64 [R1+0x190], R36 ;  /* 0x0001902401007387 */ /* 0x000fe80000100a00 */
[----:B------:R1:W-:Y:S01]  /*6a210*/  STL.64 [R1+0x198], R38 ;  /* 0x0001982601007387 */ /* 0x0003e20000100a00 */
[C---:B------:R-:W-:Y:S06]  /*6a220*/  HMMA.1688.F32.TF32 R32, R108.reuse, R228, R100 ;  /* 0x000000e46c20723c */ /* 0x040fec0000081064 */
[C---:B-1----:R-:W-:Y:S10]  /*6a230*/  HMMA.1688.F32.TF32 R36, R108.reuse, R224, R96 ;  /* 0x000000e06c24723c */ /* 0x042ff40000081060 */
[----:B------:R-:W-:Y:S04]  /*6a240*/  STL.64 [R1+0x180], R4 ;  /* 0x0001800401007387 */ /* 0x000fe80000100a00 */
[----:B------:R1:W-:Y:S04]  /*6a250*/  STL.64 [R1+0x188], R6 ;  /* 0x0001880601007387 */ /* 0x0003e80000100a00 */
[----:B------:R-:W-:Y:S04]  /*6a260*/  STL.64 [R1+0x170], R32 ;  /* 0x0001702001007387 */ /* 0x000fe80000100a00 */
[----:B------:R1:W-:Y:S02]  /*6a270*/  STL.64 [R1+0x178], R34 ;  /* 0x0001782201007387 */ /* 0x0003e40000100a00 */
[----:B-1----:R-:W-:Y:S02]  /*6a280*/  HMMA.1688.F32.TF32 R4, R108, R220, R92 ;  /* 0x000000dc6c04723c */ /* 0x002fe4000008105c */
[----:B------:R-:W-:Y:S01]  /*6a290*/  STL.64 [R1+0x160], R36 ;  /* 0x0001602401007387 */ /* 0x000fe20000100a00 */
[----:B------:R-:W-:-:S03]  /*6a2a0*/  IMAD.MOV.U32 R234, RZ, RZ, R41 ;  /* 0x000000ffffea7224 */ /* 0x000fc600078e0029 */
[----:B------:R1:W-:Y:S01]  /*6a2b0*/  STL.64 [R1+0x168], R38 ;  /* 0x0001682601007387 */ /* 0x0003e20000100a00 */
[----:B------:R-:W-:Y:S01]  /*6a2c0*/  HMMA.1688.F32.TF32 R32, R108, R216, R88 ;  /* 0x000000d86c20723c */ /* 0x000fe20000081058 */
[----:B------:R-:W-:-:S05]  /*6a2d0*/  IMAD.MOV.U32 R235, RZ, RZ, R40 ;  /* 0x000000ffffeb7224 */ /* 0x000fca00078e0028 */
[----:B-1----:R-:W-:-:S15]  /*6a2e0*/  HMMA.1688.F32.TF32 R36, R108, R212, R84 ;  /* 0x000000d46c24723c */ /* 0x002fde0000081054 */
[----:B------:R-:W-:-:S02]  /*6a2f0*/  NOP ;  /* 0x0000000000007918 */ /* 0x000fc40000000000 */
[----:B------:R-:W-:Y:S04]  /*6a300*/  STL.64 [R1+0x5998], R34 ;  /* 0x0059982201007387 */ /* 0x000fe80000100a00 */
[----:B------:R-:W-:Y:S04]  /*6a310*/  STL.64 [R1+0x150], R4 ;  /* 0x0001500401007387 */ /* 0x000fe80000100a00 */
[----:B------:R-:W-:Y:S04]  /*6a320*/  STL.64 [R1+0x158], R6 ;  /* 0x0001580601007387 */ /* 0x000fe80000100a00 */
[----:B------:R-:W-:Y:S04]  /*6a330*/  STL.64 [R1+0x5990], R32 ;  /* 0x0059902001007387 */ /* 0x000fe80000100a00 */
[----:B------:R-:W-:Y:S04]  /*6a340*/  STL.64 [R1+0x59a8], R38 ;  /* 0x0059a82601007387 */ /* 0x000fe80000100a00 */
[----:B------:R-:W-:Y:S01]  /*6a350*/  STL.64 [R1+0x59a0], R36 ;  /* 0x0059a02401007387 */ /* 0x000fe20000100a00 */
[C---:B--2---:R-:W-:Y:S06]  /*6a360*/  HMMA.1688.F32.TF32 R112, R108.reuse, R204, R76 ;  /* 0x000000cc6c70723c */ /* 0x044fec000008104c */
[C---:B---3--:R-:W-:Y:S07]  /*6a370*/  HMMA.1688.F32.TF32 R116, R108.reuse, R200, R72 ;  /* 0x000000c86c74723c */ /* 0x048fee0000081048 */
[----:B------:R-:W-:Y:S01]  /*6a380*/  IMAD.MOV.U32 R72, RZ, RZ, R60 ;  /* 0x000000ffff487224 */ /* 0x000fe200078e003c */
[----:B----4-:R-:W-:Y:S01]  /*6a390*/  HMMA.1688.F32.TF32 R40, R108, R208, R236 ;  /* 0x000000d06c28723c */ /* 0x010fe200000810ec */
[----:B------:R-:W-:Y:S01]  /*6a3a0*/  IMAD.MOV.U32 R73, RZ, RZ, R61 ;  /* 0x000000ffff497224 */ /* 0x000fe200078e003d */
[----:B------:R-:W-:Y:S01]  /*6a3b0*/  LDS R237, [R83+UR7+0x8500] ;  /* 0x0085000753ed7984 */ /* 0x000fe20008000800 */
[----:B------:R-:W-:-:S02]  /*6a3c0*/  IMAD.MOV.U32 R74, RZ, RZ, R64 ;  /* 0x000000ffff4a7224 */ /* 0x000fc400078e0040 */
[----:B------:R-:W-:Y:S01]  /*6a3d0*/  IMAD.MOV.U32 R75, RZ, RZ, R65 ;  /* 0x000000ffff4b7224 */ /* 0x000fe200078e0041 */
[----:B------:R-:W-:Y:S01]  /*6a3e0*/  HMMA.1688.F32.TF32 R120, R108, R196, R232 ;  /* 0x000000c46c78723c */ /* 0x000fe200000810e8 */
[----:B------:R1:W-:Y:S01]  /*6a3f0*/  LDS R239, [R83+UR7+0xa500] ;  /* 0x00a5000753ef7984 */ /* 0x0003e20008000800 */
[----:B------:R-:W-:Y:S02]  /*6a400*/  IMAD.MOV.U32 R76, RZ, RZ, R57 ;  /* 0x000000ffff4c7224 */ /* 0x000fe400078e0039 */
[----:B------:R-:W-:Y:S01]  /*6a410*/  IMAD.MOV.U32 R77, RZ, RZ, R56 ;  /* 0x000000ffff4d7224 */ /* 0x000fe200078e0038 */
[----:B------:R-:W-:Y:S01]  /*6a420*/  LDS R236, [R2+UR7+0x8500] ;  /* 0x0085000702ec7984 */ /* 0x000fe20008000800 */
[----:B------:R-:W-:Y:S02]  /*6a430*/  IMAD.MOV.U32 R78, RZ, RZ, R53 ;  /* 0x000000ffff4e7224 */ /* 0x000fe400078e0035 */
[----:B------:R-:W-:Y:S01]  /*6a440*/  IMAD.MOV.U32 R79, RZ, RZ, R52 ;  /* 0x000000ffff4f7224 */ /* 0x000fe200078e0034 */
[----:B------:R-:W2:Y:S08]  /*6a450*/  LDS R238, [R2+UR7+0xa500] ;  /* 0x00a5000702ee7984 */ /* 0x000eb00008000800 */
[----:B------:R-:W-:Y:S04]  /*6a460*/  STL.64 [R1+0x59b8], R42 ;  /* 0x0059b82a01007387 */ /* 0x000fe80000100a00 */
[----:B------:R-:W-:Y:S04]  /*6a470*/  STL.64 [R1+0x59b0], R40 ;  /* 0x0059b02801007387 */ /* 0x000fe80000100a00 */
        /* <DEDUP_REMOVED lines=8> */
[----:B------:R-:W1:Y:S04]  /*6a500*/  LDL.LU R60, [R1+0x5ecc] ;  /* 0x005ecc00013c7983 */ /* 0x000e680000300800 */
[----:B------:R-:W3:Y:S04]  /*6a510*/  LDL.LU R61, [R1+0x5ec8] ;  /* 0x005ec800013d7983 */ /* 0x000ee80000300800 */
        /* <DEDUP_REMOVED lines=24> */
[----:B------:R-:W-:Y:S02]  /*6a6a0*/  IMAD.MOV.U32 R232, RZ, RZ, R49 ;  /* 0x000000ffffe87224 */ /* 0x000fe400078e0031 */
[----:B------:R-:W-:Y:S01]  /*6a6b0*/  IMAD.MOV.U32 R233, RZ, RZ, R48 ;  /* 0x000000ffffe97224 */ /* 0x000fe200078e0030 */
[C---:B------:R-:W-:Y:S01]  /*6a6c0*/  HMMA.1688.F32.TF32 R68, R108.reuse, R172, R72 ;  /* 0x000000ac6c44723c */ /* 0x040fe20000081048 */
[----:B------:R-:W-:Y:S04]  /*6a6d0*/  STL [R1+0x5970], R120 ;  /* 0x0059707801007387 */ /* 0x000fe80000100800 */
[----:B------:R-:W-:Y:S04]  /*6a6e0*/  STL [R1+0x596c], R121 ;  /* 0x00596c7901007387 */ /* 0x000fe80000100800 */
[----:B------:R-:W-:Y:S04]  /*6a6f0*/  STL [R1+0x5968], R122 ;  /* 0x0059687a01007387 */ /* 0x000fe80000100800 */
[----:B------:R-:W-:Y:S01]  /*6a700*/  STL [R1+0x5944], R123 ;  /* 0x0059447b01007387 */ /* 0x000fe20000100800 */
[----:B------:R-:W-:Y:S01]  /*6a710*/  HMMA.1688.F32.TF32 R72, R108, R168, R232 ;  /* 0x000000a86c48723c */ /* 0x000fe200000810e8 */
[----:B-1----:R-:W-:-:S02]  /*6a720*/  IMAD.MOV.U32 R83, RZ, RZ, R60 ;  /* 0x000000ffff537224 */ /* 0x002fc400078e003c */
[----:B---3--:R-:W-:Y:S02]  /*6a730*/  IMAD.MOV.U32 R82, RZ, RZ, R61 ;  /* 0x000000ffff527224 */ /* 0x008fe400078e003d */
[----:B----4-:R-:W-:Y:S02]  /*6a740*/  IMAD.MOV.U32 R81, RZ, RZ, R64 ;  /* 0x000000ffff517224 */ /* 0x010fe400078e0040 */
[----:B--2---:R-:W-:Y:S01]  /*6a750*/  IMAD.MOV.U32 R80, RZ, RZ, R65 ;  /* 0x000000ffff507224 */ /* 0x004fe200078e0041 */
[C---:B------:R-:W-:Y:S06]  /*6a760*/  HMMA.1688.F32.TF32 R124, R108.reuse, R192, R100 ;  /* 0x000000c06c7c723c */ /* 0x040fec0000081064 */
[C---:B------:R-:W-:Y:S06]  /*6a770*/  HMMA.1688.F32.TF32 R60, R108.reuse, R180, R80 ;  /* 0x000000b46c3c723c */ /* 0x040fec0000081050 */
[C---:B------:R-:W-:Y:S06]  /*6a780*/  HMMA.1688.F32.TF32 R44, R108.reuse, R188, R96 ;  /* 0x000000bc6c2c723c */ /* 0x040fec0000081060 */
[C---:B------:R-:W-:Y:S06]  /*6a790*/  HMMA.1688.F32.TF32 R64, R108.reuse, R176, R76 ;  /* 0x000000b06c40723c */ /* 0x040fec000008104c */
[C---:B------:R-:W-:Y:S01]  /*6a7a0*/  HMMA.1688.F32.TF32 R52, R108.reuse, R8, R88 ;  /* 0x000000086c34723c */ /* 0x040fe20000081058 */
[----:B------:R-:W-:Y:S05]  /*6a7b0*/  STL [R1+0x597c], R124 ;  /* 0x00597c7c01007387 */ /* 0x000fea0000100800 */
[C---:B------:R-:W-:Y:S01]  /*6a7c0*/  HMMA.1688.F32.TF32 R48, R108.reuse, R12, R92 ;  /* 0x0000000c6c30723c */ /* 0x040fe2000008105c */
[----:B------:R-:W-:Y:S05]  /*6a7d0*/  STL [R1+0x5978], R125 ;  /* 0x0059787d01007387 */ /* 0x000fea0000100800 */
[C---:B------:R-:W-:Y:S01]  /*6a7e0*/  HMMA.1688.F32.TF32 R56, R108.reuse, R184, R84 ;  /* 0x000000b86c38723c */ /* 0x040fe20000081054 */
[----:B------:R-:W-:Y:S04]  /*6a7f0*/  STL [R1+0x5974], R126 ;  /* 0x0059747e01007387 */ /* 0x000fe80000100800 */
[----:B------:R-:W-:Y:S04]  /*6a800*/  STL [R1+0x5940], R127 ;  /* 0x0059407f01007387 */ /* 0x000fe80000100800 */
[----:B------:R-:W-:Y:S04]  /*6a810*/  STL [R1+0x598c], R44 ;  /* 0x00598c2c01007387 */ /* 0x000fe80000100800 */
[----:B------:R-:W-:Y:S04]  /*6a820*/  STL [R1+0x5988], R45 ;  /* 0x0059882d01007387 */ /* 0x000fe80000100800 */
[----:B------:R-:W-:Y:S04]  /*6a830*/  STL [R1+0x5984], R46 ;  /* 0x0059842e01007387 */ /* 0x000fe80000100800 */
[----:B------:R-:W-:Y:S04]  /*6a840*/  STL [R1+0x5980], R47 ;  /* 0x0059802f01007387 */ /* 0x000fe80000100800 */
        /* <DEDUP_REMOVED lines=52> */
[----:B------:R-:W-:Y:S04]  /*6ab90*/  STL.64 [R1+0x5a28], R74 ;  /* 0x005a284a01007387 */ /* 0x000fe80000100a00 */
[----:B------:R-:W-:Y:S04]  /*6aba0*/  STL.64 [R1+0x5a20], R72 ;  /* 0x005a204801007387 */ /* 0x000fe80000100a00 */
[----:B------:R-:W2:Y:S04]  /*6abb0*/  LDL.LU R240, [R1+0x1ff0] ;  /* 0x001ff00001f07983 */ /* 0x000ea80000300800 */
[----:B------:R-:W2:Y:S04]  /*6abc0*/  LDL.LU R241, [R1+0x1ff4] ;  /* 0x001ff40001f17983 */ /* 0x000ea80000300800 */
[----:B------:R-:W2:Y:S04]  /*6abd0*/  LDL.LU R242, [R1+0x1ff8] ;  /* 0x001ff80001f27983 */ /* 0x000ea80000300800 */
[----:B------:R-:W2:Y:S01]  /*6abe0*/  LDL.LU R243, [R1+0x1ffc] ;  /* 0x001ffc0001f37983 */ /* 0x000ea20000300800 */
[C---:B---3--:R-:W-:Y:S06]  /*6abf0*/  HMMA.1688.F32.TF32 R96, R108.reuse, R144, R96 ;  /* 0x000000906c60723c */ /* 0x048fec0000081060 */
[C---:B----4-:R-:W-:Y:S06]  /*6ac00*/  HMMA.1688.F32.TF32 R76, R108.reuse, R164, R76 ;  /* 0x000000a46c4c723c */ /* 0x050fec000008104c */
[C---:B--2---:R-:W-:Y:S06]  /*6ac10*/  HMMA.1688.F32.TF32 R80, R108.reuse, R160, R80 ;  /* 0x000000a06c50723c */ /* 0x044fec0000081050 */
[C---:B------:R-:W-:Y:S06]  /*6ac20*/  HMMA.1688.F32.TF32 R84, R108.reuse, R156, R84 ;  /* 0x0000009c6c54723c */ /* 0x040fec0000081054 */
[C---:B------:R-:W-:Y:S05]  /*6ac30*/  HMMA.1688.F32.TF32 R88, R108.reuse, R152, R88 ;  /* 0x000000986c58723c */ /* 0x040fea0000081058 */
[----:B------:R-:W-:Y:S01]  /*6ac40*/  STL.64 [R1+0x5a38], R78 ;  /* 0x005a384e01007387 */ /* 0x000fe20000100a00 */
[C---:B------:R-:W-:Y:S03]  /*6ac50*/  HMMA.1688.F32.TF32 R92, R108.reuse, R148, R92 ;  /* 0x000000946c5c723c */ /* 0x040fe6000008105c */
[----:B------:R-:W-:Y:S03]  /*6ac60*/  STL.64 [R1+0x5a30], R76 ;  /* 0x005a304c01007387 */ /* 0x000fe60000100a00 */
[C---:B------:R-:W-:Y:S01]  /*6ac70*/  HMMA.1688.F32.TF32 R100, R108.reuse, R140, R100 ;  /* 0x0000008c6c64723c */ /* 0x040fe20000081064 */
[----:B------:R-:W-:Y:S05]  /*6ac80*/  STL.64 [R1+0x5a48], R82 ;  /* 0x005a485201007387 */ /* 0x000fea0000100a00 */
[C---:B------:R-:W-:Y:S01]  /*6ac90*/  HMMA.1688.F32.TF32 R104, R108.reuse, R136, R104 ;  /* 0x000000886c68723c */ /* 0x040fe20000081068 */
[----:B------:R-:W-:Y:S05]  /*6aca0*/  STL.64 [R1+0x5a40], R80 ;  /* 0x005a405001007387 */ /* 0x000fea0000100a00 */
[C---:B------:R-:W-:Y:S06]  /*6acb0*/  HMMA.1688.F32.TF32 R4, R108.reuse, R132, R4 ;  /* 0x000000846c04723c */ /* 0x040fec0000081004 */
        /* <DEDUP_REMOVED lines=15> */
[----:B------:R2:W-:Y:S01]  /*6adb0*/  STL.64 [R1+0x2478], R6 ;  /* 0x0024780601007387 */ /* 0x0005e20000100a00 */
[----:B-1----:R-:W-:-:S03]  /*6adc0*/  LOP3.LUT R71, R2, 0x20, RZ, 0x3c, !PT ;  /* 0x0000002002477812 */ /* 0x002fc600078e3cff */
[----:B------:R-:W-:Y:S04]  /*6add0*/  LDS R232, [R2+UR7+0x8580] ;  /* 0x0085800702e87984 */ /* 0x000fe80008000800 */
[----:B------:R-:W-:Y:S01]  /*6ade0*/  LDS R234, [R2+UR7+0xa580] ;  /* 0x00a5800702ea7984 */ /* 0x000fe20008000800 */
[----:B--2---:R-:W-:Y:S03]  /*6adf0*/  HMMA.1688.F32.TF32 R4, R236, R24, R240 ;  /* 0x00000018ec04723c */ /* 0x004fe600000810f0 */
        /* <DEDUP_REMOVED lines=41> */
[----:B------:R-:W-:Y:S04]  /*6b090*/  STL.64 [R1+0x5ac8], R114 ;  /* 0x005ac87201007387 */ /* 0x000fe80000100a00 */
[----:B------:R-:W-:Y:S04]  /*6b0a0*/  LDS R233, [R71+UR7+0x8580] ;  /* 0x0085800747e97984 */ /* 0x000fe80008000800 */
[----:B------:R-:W1:Y:S01]  /*6b0b0*/  LDS R235, [R71+UR7+0xa580] ;  /* 0x00a5800747eb7984 */ /* 0x000e620008000800 */
[C---:B--2---:R-:W-:Y:S06]  /*6b0c0*/  HMMA.1688.F32.TF32 R48, R236.reuse, R16, R116 ;  /* 0x00000010ec30723c */ /* 0x044fec0000081074 */
[----:B----4-:R-:W-:-:S15]  /*6b0d0*/  HMMA.1688.F32.TF32 R44, R236, R28, R44 ;  /* 0x0000001cec2c723c */ /* 0x010fde000008102c */
[----:B------:R-:W-:-:S03]  /*6b0e0*/  NOP ;  /* 0x0000000000007918 */ /* 0x000fc60000000000 */
[----:B------:R-:W-:Y:S02]  /*6b0f0*/  IMAD.MOV.U32 R112, RZ, RZ, R50 ;  /* 0x000000ffff707224 */ /* 0x000fe400078e0032 */
[----:B------:R-:W-:Y:S02]  /*6b100*/  IMAD.MOV.U32 R113, RZ, RZ, R51 ;  /* 0x000000ffff717224 */ /* 0x000fe400078e0033 */
[----:B------:R-:W-:Y:S02]  /*6b110*/  IMAD.MOV.U32 R118, RZ, RZ, R48 ;  /* 0x000000ffff767224 */ /* 0x000fe400078e0030 */
[----:B------:R-:W-:Y:S01]  /*6b120*/  IMAD.MOV.U32 R119, RZ, RZ, R49 ;  /* 0x000000ffff777224 */ /* 0x000fe200078e0031 */
[----:B---3--:R-:W-:Y:S01]  /*6b130*/  HMMA.1688.F32.TF32 R40, R236, R20, R40 ;  /* 0x00000014ec28723c */ /* 0x008fe20000081028 */
[----:B------:R-:W-:Y:S02]  /*6b140*/  IMAD.MOV.U32 R121, RZ, RZ, R44 ;  /* 0x000000ffff797224 */ /* 0x000fe400078e002c */
[----:B------:R-:W-:-:S02]  /*6b150*/  IMAD.MOV.U32 R122, RZ, RZ, R45 ;  /* 0x000000ffff7a7224 */ /* 0x000fc400078e002d */
[----:B------:R-:W-:Y:S02]  /*6b160*/  IMAD.MOV.U32 R116, RZ, RZ, R46 ;  /* 0x000000ffff747224 */ /* 0x000fe400078e002e */
[----:B------:R-:W-:Y:S01]  /*6b170*/  IMAD.MOV.U32 R117, RZ, RZ, R47 ;  /* 0x000000ffff757224 */ /* 0x000fe200078e002f */
[----:B------:R-:W-:-:S15]  /*6b180*/  HMMA.1688.F32.TF32 R36, R236, R228, R36 ;  /* 0x000000e4ec24723c */ /* 0x000fde0000081024 */
[----:B------:R-:W-:-:S01]  /*6b190*/  NOP ;  /* 0x0000000000007918 */ /* 0x000fc20000000000 */
[----:B------:R-:W-:Y:S01]  /*6b1a0*/  IMAD.MOV.U32 R120, RZ, RZ, R43 ;  /* 0x000000ffff787224 */ /* 0x000fe200078e002b */
[----:B------:R-:W-:Y:S01]  /*6b1b0*/  STL.64 [R1+0x5ac0], R112 ;  /* 0x005ac07001007387 */ /* 0x000fe20000100a00 */
[----:B------:R-:W-:Y:S02]  /*6b1c0*/  IMAD.MOV.U32 R126, RZ, RZ, R42 ;  /* 0x000000ffff7e7224 */ /* 0x000fe400078e002a */
[----:B------:R-:W-:Y:S01]  /*6b1d0*/  IMAD.MOV.U32 R124, RZ, RZ, R40 ;  /* 0x000000ffff7c7224 */ /* 0x000fe200078e0028 */
[----:B------:R-:W-:Y:S01]  /*6b1e0*/  STL.64 [R1+0x5ad8], R118 ;  /* 0x005ad87601007387 */ /* 0x000fe20000100a00 */
[----:B------:R-:W-:Y:S02]  /*6b1f0*/  IMAD.MOV.U32 R125, RZ, RZ, R41 ;  /* 0x000000ffff7d7224 */ /* 0x000fe400078e0029 */
[----:B------:R-:W-:Y:S02]  /*6b200*/  IMAD.MOV.U32 R44, RZ, RZ, R36 ;  /* 0x000000ffff2c7224 */ /* 0x000fe400078e0024 */
[----:B------:R-:W-:-:S02]  /*6b210*/  IMAD.MOV.U32 R45, RZ, RZ, R37 ;  /* 0x000000ffff2d7224 */ /* 0x000fc400078e0025 */
[----:B------:R-:W-:Y:S02]  /*6b220*/  IMAD.MOV.U32 R46, RZ, RZ, R38 ;  /* 0x000000ffff2e7224 */ /* 0x000fe400078e0026 */
[----:B------:R-:W-:Y:S02]  /*6b230*/  IMAD.MOV.U32 R47, RZ, RZ, R39 ;  /* 0x000000ffff2f7224 */ /* 0x000fe400078e0027 */
[C---:B------:R-:W-:Y:S06]  /*6b240*/  HMMA.1688.F32.TF32 R36, R236.reuse, R224, R32 ;  /* 0x000000e0ec24723c */ /* 0x040fec0000081020 */
        /* <DEDUP_REMOVED lines=14> */
[C---:B---3--:R-:W-:Y:S01]  /*6b330*/  HMMA.1688.F32.TF32 R32, R236.reuse, R208, R240 ;  /* 0x000000d0ec20723c */ /* 0x048fe200000810f0 */
[----:B------:R-:W-:Y:S04]  /*6b340*/  STL.64 [R1+0x23f0], R40 ;  /* 0x0023f02801007387 */ /* 0x000fe80000100a00 */
[----:B------:R-:W-:Y:S04]  /*6b350*/  STL.64 [R1+0x23f8], R42 ;  /* 0x0023f82a01007387 */ /* 0x000fe80000100a00 */
[----:B------:R-:W2:Y:S08]  /*6b360*/  LDL.LU R4, [R1+0x1520] ;  /* 0x0015200001047983 */ /* 0x000eb00000300800 */
        /* <DEDUP_REMOVED lines=130> */
[----:B------:R-:W-:Y:S01]  /*6bb90*/  STL.64 [R1+0x2398], R118 ;  /* 0x0023987601007387 */ /* 0x000fe20000100a00 */
[C---:B------:R-:W-:Y:S03]  /*6bba0*/  HMMA.1688.F32.TF32 R104, R236.reuse, R8, R104 ;  /* 0x00000008ec68723c */ /* 0x040fe60000081068 */
[----:B------:R-:W-:Y:S04]  /*6bbb0*/  STL.64 [R1+0x2380], R112 ;  /* 0x0023807001007387 */ /* 0x000fe80000100a00 */
[----:B------:R-:W-:Y:S09]  /*6bbc0*/  STL.64 [R1+0x2388], R114 ;  /* 0x0023887201007387 */ /* 0x000ff20000100a00 */
        /* <DEDUP_REMOVED lines=12> */
[----:B------:R-:W-:Y:S04]  /*6bc90*/  STL.64 [R1+0x2338], R94 ;  /* 0x0023385e01007387 */ /* 0x000fe80000100a00 */
        /* <DEDUP_REMOVED lines=22> */
[C---:B-1----:R-:W-:Y:S06]  /*6be00*/  HMMA.1688.F32.TF32 R44, R236.reuse, R132, R40 ;  /* 0x00000084ec2c723c */ /* 0x042fec0000081028 */
[----:B------:R-:W-:Y:S01]  /*6be10*/  HMMA.1688.F32.TF32 R40, R236, R128, R36 ;  /* 0x00000080ec28723c */ /* 0x000fe20000081024 */
[----:B------:R-:W-:Y:S04]  /*6be20*/  STL.64 [R1+0x22a0], R52 ;  /* 0x0022a03401007387 */ /* 0x000fe80000100a00 */
[----:B------:R-:W-:Y:S01]  /*6be30*/  LDS R236, [R2+UR7+0x8600] ;  /* 0x0086000702ec7984 */ /* 0x000fe20008000800 */
[C---:B------:R-:W-:Y:S03]  /*6be40*/  HMMA.1688.F32.TF32 R36, R232.reuse, R24, R32 ;  /* 0x00000018e824723c */ /* 0x040fe60000081020 */
        /* <DEDUP_REMOVED lines=19> */
[----:B------:R-:W2:Y:S04]  /*6bf80*/  LDS R239, [R71+UR7+0xa600] ;  /* 0x00a6000747ef7984 */ /* 0x000ea80008000800 */
[----:B------:R-:W-:Y:S01]  /*6bf90*/  STL.64 [R1+0x1510], R16 ;  /* 0x0015101001007387 */ /* 0x000fe20000100a00 */
[C---:B-1----:R-:W-:Y:S03]  /*6bfa0*/  HMMA.1688.F32.TF32 R28, R232.reuse, R20, R4 ;  /* 0x00000014e81c723c */ /* 0x042fe60000081004 */
[----:B------:R1:W-:Y:S04]  /*6bfb0*/  STL.64 [R1+0x1518], R18 ;  /* 0x0015181201007387 */ /* 0x0003e80000100a00 */
[----:B------:R-:W3:Y:S01]  /*6bfc0*/  LDL.LU R4, [R1+0x1c60] ;  /* 0x001c600001047983 */ /* 0x000ee20000300800 */
[----:B-1----:R-:W-:-:S15]  /*6bfd0*/  HMMA.1688.F32.TF32 R16, R232, R228, R240 ;  /* 0x000000e4e810723c */ /* 0x002fde00000810f0 */
[----:B------:R-:W-:Y:S04]  /*6bfe0*/  STL.64 [R1+0x1520], R28 ;  /* 0x0015201c01007387 */ /* 0x000fe80000100a00 */
[----:B------:R-:W-:Y:S04]  /*6bff0*/  STL.64 [R1+0x1528], R30 ;  /* 0x0015281e01007387 */ /* 0x000fe80000100a00 */
        /* <DEDUP_REMOVED lines=109> */
[C---:B-1----:R-:W-:Y:S06]  /*6c6d0*/  HMMA.1688.F32.TF32 R16, R232.reuse, R220, R124 ;  /* 0x000000dce810723c */ /* 0x042fec000008107c */
[C---:B--2---:R-:W-:Y:S06]  /*6c6e0*/  HMMA.1688.F32.TF32 R28, R232.reuse, R224, R44 ;  /* 0x000000e0e81c723c */ /* 0x044fec000008102c */
[----:B---3--:R-:W-:-:S15]  /*6c6f0*/  HMMA.1688.F32.TF32 R44, R232, R216, R120 ;  /* 0x000000d8e82c723c */ /* 0x008fde0000081078 */
[----:B------:R-:W-:-:S02]  /*6c700*/  NOP ;  /* 0x0000000000007918 */ /* 0x000fc40000000000 */
[----:B------:R-:W-:Y:S04]  /*6c710*/  STL.64 [R1+0x1540], R28 ;  /* 0x0015401c01007387 */ /* 0x000fe80000100a00 */
[----:B------:R4:W-:Y:S04]  /*6c720*/  STL.64 [R1+0x1548], R30 ;  /* 0x0015481e01007387 */ /* 0x0009e80000100a00 */
[----:B------:R-:W-:Y:S04]  /*6c730*/  STL.64 [R1+0x1570], R16 ;  /* 0x0015701001007387 */ /* 0x000fe80000100a00 */
[----:B------:R1:W-:Y:S01]  /*6c740*/  STL.64 [R1+0x1578], R18 ;  /* 0x0015781201007387 */ /* 0x0003e20000100a00 */
[C---:B----4-:R-:W-:Y:S06]  /*6c750*/  HMMA.1688.F32.TF32 R28, R232.reuse, R212, R116 ;  /* 0x000000d4e81c723c */ /* 0x050fec0000081074 */
[----:B-1----:R-:W-:Y:S01]  /*6c760*/  HMMA.1688.F32.TF32 R16, R232, R208, R112 ;  /* 0x000000d0e810723c */ /* 0x002fe20000081070 */
        /* <DEDUP_REMOVED lines=46> */
[----:B------:R-:W-:Y:S01]  /*6ca50*/  STL.64 [R1+0x21b8], R46 ;  /* 0x0021b82e01007387 */ /* 0x000fe20000100a00 */
[C---:B------:R-:W-:Y:S07]  /*6ca60*/  HMMA.1688.F32.TF32 R40, R232.reuse, R152, R40 ;  /* 0x00000098e828723c */ /* 0x040fee0000081028 */
[----:B------:R-:W-:Y:S04]  /*6ca70*/  STL.64 [R1+0x21a0], R28 ;  /* 0x0021a01c01007387 */ /* 0x000fe80000100a00 */
[----:B------:R1:W-:Y:S04]  /*6ca80*/  STL.64 [R1+0x21a8], R30 ;  /* 0x0021a81e01007387 */ /* 0x0003e80000100a00 */
[----:B------:R-:W-:Y:S04]  /*6ca90*/  STL.64 [R1+0x2190], R16 ;  /* 0x0021901001007387 */ /* 0x000fe80000100a00 */
[----:B------:R2:W-:Y:S01]  /*6caa0*/  STL.64 [R1+0x2198], R18 ;  /* 0x0021981201007387 */ /* 0x0005e20000100a00 */
[C---:B-1----:R-:W-:Y:S06]  /*6cab0*/  HMMA.1688.F32.TF32 R28, R232.reuse, R148, R36 ;  /* 0x00000094e81c723c */ /* 0x042fec0000081024 */
[C---:B--2---:R-:W-:Y:S01]  /*6cac0*/  HMMA.1688.F32.TF32 R16, R232.reuse, R144, R32 ;  /* 0x00000090e810723c */ /* 0x044fe20000081020 */
        /* <DEDUP_REMOVED lines=8> */
[C---:B--2---:R-:W-:Y:S06]  /*6cb50*/  HMMA.1688.F32.TF32 R16, R232.reuse, R132, R4 ;  /* 0x00000084e810723c */ /* 0x044fec0000081004 */
[----:B------:R-:W-:Y:S01]  /*6cb60*/  HMMA.1688.F32.TF32 R4, R232, R128, R240 ;  /* 0x00000080e804723c */ /* 0x000fe200000810f0 */
[----:B------:R1:W-:Y:S04]  /*6cb70*/  STL.64 [R1+0x2150], R32 ;  /* 0x0021502001007387 */ /* 0x0003e80000100a00 */
[----:B------:R2:W-:Y:S06]  /*6cb80*/  STL.64 [R1+0x2158], R34 ;  /* 0x0021582201007387 */ /* 0x0005ec0000100a00 */
[----:B------:R3:W-:Y:S04]  /*6cb90*/  STL.64 [R1+0x2140], R28 ;  /* 0x0021401c01007387 */ /* 0x0007e80000100a00 */
[----:B------:R4:W-:Y:S04]  /*6cba0*/  STL.64 [R1+0x2148], R30 ;  /* 0x0021481e01007387 */ /* 0x0009e80000100a00 */
[----:B------:R-:W4:Y:S04]  /*6cbb0*/  LDL.LU R240, [R1+0x1a60] ;  /* 0x001a600001f07983 */ /* 0x000f280000300800 */
[----:B------:R4:W-:Y:S01]  /*6cbc0*/  STL.64 [R1+0x2130], R16 ;  /* 0x0021301001007387 */ /* 0x0009e20000100a00 */
[----:B------:R-:W-:-:S03]  /*6cbd0*/  IMAD.MOV.U32 R242, RZ, RZ, R252 ;  /* 0x000000fffff27224 */ /* 0x000fc600078e00fc */
[----:B------:R4:W-:Y:S01]  /*6cbe0*/  STL.64 [R1+0x2138], R18 ;  /* 0x0021381201007387 */ /* 0x0009e20000100a00 */
[----:B------:R-:W-:-:S03]  /*6cbf0*/  IMAD.MOV.U32 R243, RZ, RZ, R3 ;  /* 0x000000fffff37224 */ /* 0x000fc600078e0003 */
[----:B------:R4:W-:Y:S04]  /*6cc00*/  STL.64 [R1+0x1c90], R4 ;  /* 0x001c900401007387 */ /* 0x0009e80000100a00 */
[----:B------:R4:W-:Y:S04]  /*6cc10*/  STL.64 [R1+0x1c98], R6 ;  /* 0x001c980601007387 */ /* 0x0009e80000100a00 */
[----:B------:R-:W4:Y:S04]  /*6cc20*/  LDL.LU R241, [R1+0x1a64] ;  /* 0x001a640001f17983 */ /* 0x000f280000300800 */
[----:B------:R-:W2:Y:S04]  /*6cc30*/  LDL.LU R252, [R1+0x5ebc] ;  /* 0x005ebc0001fc7983 */ /* 0x000ea80000300800 */
[----:B------:R-:W3:Y:S04]  /*6cc40*/  LDL.LU R3, [R1+0x5eb8] ;  /* 0x005eb80001037983 */ /* 0x000ee80000300800 */
        /* <DEDUP_REMOVED lines=8> */
[----:B------:R-:W-:Y:S04]  /*6ccd0*/  LDS R233, [R71+UR7+0x8680] ;  /* 0x0086800747e97984 */ /* 0x000fe80008000800 */
[----:B------:R-:W4:Y:S01]  /*6cce0*/  LDS R235, [R71+UR7+0xa680] ;  /* 0x00a6800747eb7984 */ /* 0x000f220008000800 */
[----:B--2---:R-:W-:-:S02]  /*6ccf0*/  IMAD.MOV.U32 R247, RZ, RZ, R252 ;  /* 0x000000fffff77224 */ /* 0x004fc400078e00fc */
[----:B---3--:R-:W-:Y:S02]  /*6cd00*/  IMAD.MOV.U32 R246, RZ, RZ, R3 ;  /* 0x000000fffff67224 */ /* 0x008fe400078e0003 */
[----:B------:R-:W2:Y:S04]  /*6cd10*/  LDL.LU R3, [R1+0x5eb4] ;  /* 0x005eb40001037983 */ /* 0x000ea80000300800 */
[----:B------:R-:W3:Y:S04]  /*6cd20*/  LDL.LU R252, [R1+0x5eb0] ;  /* 0x005eb00001fc7983 */ /* 0x000ee80000300800 */
        /* <DEDUP_REMOVED lines=102> */
[----:B----4-:R-:W-:-:S15]  /*6d390*/  HMMA.1688.F32.TF32 R16, R236, R24, R16 ;  /* 0x00000018ec10723c */ /* 0x010fde0000081010 */
[----:B------:R-:W-:-:S08]  /*6d3a0*/  NOP ;  /* 0x0000000000007918 */ /* 0x000fd00000000000 */
[----:B------:R-:W-:Y:S04]  /*6d3b0*/  STL.64 [R1+0x2120], R16 ;  /* 0x0021201001007387 */ /* 0x000fe80000100a00 */
[----:B------:R1:W-:Y:S04]  /*6d3c0*/  STL.64 [R1+0x2128], R18 ;  /* 0x0021281201007387 */ /* 0x0003e80000100a00 */
[----:B-1----:R-:W4:Y:S04]  /*6d3d0*/  LDL.LU.64 R18, [R1+0x5ea8] ;  /* 0x005ea80001127983 */ /* 0x002f280000300a00 */
[----:B------:R-:W3:Y:S02]  /*6d3e0*/  LDL.LU.64 R16, [R1+0x5ea0] ;  /* 0x005ea00001107983 */ /* 0x000ee40000300a00 */
[----:B---3--:R-:W-:-:S15]  /*6d3f0*/  HMMA.1688.F32.TF32 R28, R236, R16, R28 ;  /* 0x00000010ec1c723c */ /* 0x008fde000008101c */
[----:B------:R-:W-:-:S08]  /*6d400*/  NOP ;  /* 0x0000000000007918 */ /* 0x000fd00000000000 */
[----:B------:R-:W-:Y:S04]  /*6d410*/  STL.64 [R1+0x2110], R28 ;  /* 0x0021101c01007387 */ /* 0x000fe80000100a00 */
[----:B------:R1:W-:Y:S04]  /*6d420*/  STL.64 [R1+0x2118], R30 ;  /* 0x0021181e01007387 */ /* 0x0003e80000100a00 */
[----:B-1----:R-:W3:Y:S04]  /*6d430*/  LDL.LU.64 R30, [R1+0x5e98] ;  /* 0x005e9800011e7983 */ /* 0x002ee80000300a00 */
[----:B------:R-:W4:Y:S01]  /*6d440*/  LDL.LU.64 R28, [R1+0x5e90] ;  /* 0x005e9000011c7983 */ /* 0x000f220000300a00 */
        /* <DEDUP_REMOVED lines=10> */
[----:B------:R-:W-:Y:S01]  /*6d4f0*/  HMMA.1688.F32.TF32 R64, R236, R180, R64 ;  /* 0x000000b4ec40723c */ /* 0x000fe20000081040 */
[----:B------:R-:W-:-:S02]  /*6d500*/  IMAD.MOV.U32 R38, RZ, RZ, R252 ;  /* 0x000000ffff267224 */ /* 0x000fc400078e00fc */
[----:B------:R-:W-:-:S03]  /*6d510*/  IMAD.MOV.U32 R39, RZ, RZ, R3 ;  /* 0x000000ffff277224 */ /* 0x000fc600078e0003 */
[C---:B------:R-:W-:Y:S06]  /*6d520*/  HMMA.1688.F32.TF32 R56, R236.reuse, R172, R56 ;  /* 0x000000acec38723c */ /* 0x040fec0000081038 */
[C---:B------:R-:W-:Y:S06]  /*6d530*/  HMMA.1688.F32.TF32 R52, R236.reuse, R168, R52 ;  /* 0x000000a8ec34723c */ /* 0x040fec0000081034 */
[C---:B------:R-:W-:Y:S06]  /*6d540*/  HMMA.1688.F32.TF32 R40, R236.reuse, R160, R40 ;  /* 0x000000a0ec28723c */ /* 0x040fec0000081028 */
[C---:B------:R-:W-:Y:S06]  /*6d550*/  HMMA.1688.F32.TF32 R36, R236.reuse, R156, R36 ;  /* 0x0000009cec24723c */ /* 0x040fec0000081024 */
[C---:B------:R-:W-:Y:S06]  /*6d560*/  HMMA.1688.F32.TF32 R32, R236.reuse, R152, R32 ;  /* 0x00000098ec20723c */ /* 0x040fec0000081020 */
[----:B----4-:R-:W-:-:S15]  /*6d570*/  HMMA.1688.F32.TF32 R4, R236, R28, R4 ;  /* 0x0000001cec04723c */ /* 0x010fde0000081004 */
[----:B------:R-:W-:-:S08]  /*6d580*/  NOP ;  /* 0x0000000000007918 */ /* 0x000fd00000000000 */
[----:B------:R1:W-:Y:S04]  /*6d590*/  STL.64 [R1+0x2100], R4 ;  /* 0x0021000401007387 */ /* 0x0003e80000100a00 */
[----:B------:R-:W-:Y:S04]  /*6d5a0*/  STL.64 [R1+0x2108], R6 ;  /* 0x0021080601007387 */ /* 0x000fe80000100a00 */
[----:B-1----:R-:W2:Y:S04]  /*6d5b0*/  LDL.LU R4, [R1+0x5e8c] ;  /* 0x005e8c0001047983 */ /* 0x002ea80000300800 */
[----:B------:R-:W-:Y:S04]  /*6d5c0*/  STL.64 [R1+0x20f0], R44 ;  /* 0x0020f02c01007387 */ /* 0x000fe80000100a00 */
[----:B------:R1:W-:Y:S02]  /*6d5d0*/  STL.64 [R1+0x20f8], R46 ;  /* 0x0020f82e01007387 */ /* 0x0003e40000100a00 */
[----:B-1----:R-:W-:-:S15]  /*6d5e0*/  HMMA.1688.F32.TF32 R44, R236, R228, R124 ;  /* 0x000000e4ec2c723c */ /* 0x002fde000008107c */
[----:B------:R-:W-:-:S08]  /*6d5f0*/  NOP ;  /* 0x0000000000007918 */ /* 0x000fd00000000000 */
        /* <DEDUP_REMOVED lines=37> */
[----:B-1----:R-:W-:Y:S02]  /*6d850*/  HMMA.1688.F32.TF32 R44, R236, R164, R48 ;  /* 0x000000a4ec2c723c */ /* 0x002fe40000081030 */
[----:B------:R-:W-:Y:S04]  /*6d860*/  STL.64 [R1+0x1fe0], R56 ;  /* 0x001fe03801007387 */ /* 0x000fe80000100a00 */
[----:B------:R-:W-:Y:S04]  /*6d870*/  STL.64 [R1+0x1fe8], R58 ;  /* 0x001fe83a01007387 */ /* 0x000fe80000100a00 */
[----:B------:R-:W-:Y:S01]  /*6d880*/  STL.64 [R1+0x1fd0], R52 ;  /* 0x001fd03401007387 */ /* 0x000fe20000100a00 */
[----:B------:R-:W-:-:S03]  /*6d890*/  IMAD.MOV.U32 R252, RZ, RZ, R42 ;  /* 0x000000fffffc7224 */ /* 0x000fc600078e002a */
[----:B------:R-:W-:Y:S01]  /*6d8a0*/  STL.64 [R1+0x1fd8], R54 ;  /* 0x001fd83601007387 */ /* 0x000fe20000100a00 */
[----:B------:R-:W-:-:S08]  /*6d8b0*/  IMAD.MOV.U32 R3, RZ, RZ, R43 ;  /* 0x000000ffff037224 */ /* 0x000fd000078e002b */
        /* <DEDUP_REMOVED lines=9> */
[----:B-1----:R-:W-:Y:S09]  /*6d950*/  HMMA.1688.F32.TF32 R32, R236, R140, R240 ;  /* 0x0000008cec20723c */ /* 0x002ff200000810f0 */
        /* <DEDUP_REMOVED lines=100> */
[C---:B---3--:R-:W-:Y:S06]  /*6dfa0*/  HMMA.1688.F32.TF32 R96, R232.reuse, R28, R96 ;  /* 0x0000001ce860723c */ /* 0x048fec0000081060 */
[----:B------:R-:W-:Y:S06]  /*6dfb0*/  HMMA.1688.F32.TF32 R100, R232, R16, R100 ;  /* 0x00000010e864723c */ /* 0x000fec0000081064 */
[C---:B------:R-:W-:Y:S06]  /*6dfc0*/  HMMA.1688.F32.TF32 R44, R236.reuse, R136, R116 ;  /* 0x00000088ec2c723c */ /* 0x040fec0000081074 */
[C---:B------:R-:W-:Y:S06]  /*6dfd0*/  HMMA.1688.F32.TF32 R112, R236.reuse, R132, R112 ;  /* 0x00000084ec70723c */ /* 0x040fec0000081070 */
[----:B------:R-:W-:Y:S01]  /*6dfe0*/  HMMA.1688.F32.TF32 R108, R236, R128, R108 ;  /* 0x00000080ec6c723c */ /* 0x000fe2000008106c */
[----:B------:R-:W-:Y:S04]  /*6dff0*/  LDS R236, [R2+UR7+0x8700] ;  /* 0x0087000702ec7984 */ /* 0x000fe80008000800 */
[----:B------:R-:W-:Y:S06]  /*6e000*/  LDS R238, [R2+UR7+0xa700] ;  /* 0x00a7000702ee7984 */ /* 0x000fec0008000800 */
[----:B------:R-:W-:Y:S04]  /*6e010*/  STL.64 [R1+0x1f50], R44 ;  /* 0x001f502c01007387 */ /* 0x000fe80000100a00 */
[----:B------:R1:W-:Y:S01]  /*6e020*/  STL.64 [R1+0x1f58], R46 ;  /* 0x001f582e01007387 */ /* 0x0003e20000100a00 */
[C---:B------:R-:W-:Y:S03]  /*6e030*/  HMMA.1688.F32.TF32 R88, R232.reuse, R228, R88 ;  /* 0x000000e4e858723c */ /* 0x040fe60000081058 */
[----:B------:R-:W-:Y:S03]  /*6e040*/  LDS R237, [R71+UR7+0x8700] ;  /* 0x0087000747ed7984 */ /* 0x000fe60008000800 */
[C---:B------:R-:W-:Y:S01]  /*6e050*/  HMMA.1688.F32.TF32 R52, R232.reuse, R196, R52 ;  /* 0x000000c4e834723c */ /* 0x040fe20000081034 */
[----:B------:R-:W2:Y:S05]  /*6e060*/  LDS R239, [R71+UR7+0xa700] ;  /* 0x00a7000747ef7984 */ /* 0x000eaa0008000800 */
[C---:B-1----:R-:W-:Y:S01]  /*6e070*/  HMMA.1688.F32.TF32 R44, R232.reuse, R24, R104 ;  /* 0x00000018e82c723c */ /* 0x042fe20000081068 */
[----:B------:R-:W-:Y:S04]  /*6e080*/  STL.64 [R1+0x1f40], R112 ;  /* 0x001f407001007387 */ /* 0x000fe80000100a00 */
[----:B------:R-:W-:Y:S04]  /*6e090*/  STL.64 [R1+0x1f48], R114 ;  /* 0x001f487201007387 */ /* 0x000fe80000100a00 */
[----:B------:R-:W-:Y:S04]  /*6e0a0*/  STL.64 [R1+0x1c80], R108 ;  /* 0x001c806c01007387 */ /* 0x000fe80000100a00 */
[----:B------:R-:W-:Y:S10]  /*6e0b0*/  STL.64 [R1+0x1c88], R110 ;  /* 0x001c886e01007387 */ /* 0x000ff40000100a00 */
        /* <DEDUP_REMOVED lines=24> */
[C---:B-1----:R-:W-:Y:S06]  /*6e240*/  HMMA.1688.F32.TF32 R44, R232.reuse, R204, R60 ;  /* 0x000000cce82c723c */ /* 0x042fec000008103c */
[C---:B------:R-:W-:Y:S06]  /*6e250*/  HMMA.1688.F32.TF32 R56, R232.reuse, R200, R56 ;  /* 0x000000c8e838723c */ /* 0x040fec0000081038 */
[C---:B------:R-:W-:Y:S11]  /*6e260*/  HMMA.1688.F32.TF32 R40, R232.reuse, R188, R40 ;  /* 0x000000bce828723c */ /* 0x040ff60000081028 */
[----:B------:R-:W-:Y:S04]  /*6e270*/  STL.64 [R1+0x1f30], R44 ;  /* 0x001f302c01007387 */ /* 0x000fe80000100a00 */
[----:B------:R1:W-:Y:S01]  /*6e280*/  STL.64 [R1+0x1f38], R46 ;  /* 0x001f382e01007387 */ /* 0x0003e20000100a00 */
[C---:B------:R-:W-:Y:S06]  /*6e290*/  HMMA.1688.F32.TF32 R36, R232.reuse, R12, R36 ;  /* 0x0000000ce824723c */ /* 0x040fec0000081024 */
[C---:B-1----:R-:W-:Y:S01]  /*6e2a0*/  HMMA.1688.F32.TF32 R44, R232.reuse, R192, R48 ;  /* 0x000000c0e82c723c */ /* 0x042fe20000081030 */
[----:B------:R-:W-:Y:S04]  /*6e2b0*/  STL.64 [R1+0x1f20], R56 ;  /* 0x001f203801007387 */ /* 0x000fe80000100a00 */
[----:B------:R-:W-:Y:S04]  /*6e2c0*/  STL.64 [R1+0x1f28], R58 ;  /* 0x001f283a01007387 */ /* 0x000fe80000100a00 */
[----:B------:R-:W-:Y:S04]  /*6e2d0*/  STL.64 [R1+0x1f10], R52 ;  /* 0x001f103401007387 */ /* 0x000fe80000100a00 */
[----:B------:R-:W-:Y:S01]  /*6e2e0*/  STL.64 [R1+0x1f18], R54 ;  /* 0x001f183601007387 */ /* 0x000fe20000100a00 */
[C---:B------:R-:W-:Y:S09]  /*6e2f0*/  HMMA.1688.F32.TF32 R32, R232.reuse, R8, R32 ;  /* 0x00000008e820723c */ /* 0x040ff20000081020 */
        /* <DEDUP_REMOVED lines=12> */
[----:B------:R-:W-:Y:S01]  /*6e3c0*/  STL.64 [R1+0x5e40], R184 ;  /* 0x005e40b801007387 */ /* 0x000fe20000100a00 */
[C---:B-1----:R-:W-:Y:S08]  /*6e3d0*/  HMMA.1688.F32.TF32 R32, R232.reuse, R180, R248 ;  /* 0x000000b4e820723c */ /* 0x042ff000000810f8 */
[----:B------:R-:W-:Y:S04]  /*6e3e0*/  STL.64 [R1+0x1ec0], R8 ;  /* 0x001ec00801007387 */ /* 0x000fe80000100a00 */
[----:B------:R1:W-:Y:S04]  /*6e3f0*/  STL.64 [R1+0x1ec8], R10 ;  /* 0x001ec80a01007387 */ /* 0x0003e80000100a00 */
[----:B------:R-:W3:Y:S01]  /*6e400*/  LDL.LU R248, [R1+0x1620] ;  /* 0x0016200001f87983 */ /* 0x000ee20000300800 */
[----:B-1----:R-:W-:Y:S06]  /*6e410*/  HMMA.1688.F32.TF32 R8, R232, R176, R240 ;  /* 0x000000b0e808723c */ /* 0x002fec00000810f0 */
[----:B------:R1:W-:Y:S04]  /*6e420*/  STL.64 [R1+0x1eb0], R32 ;  /* 0x001eb02001007387 */ /* 0x0003e80000100a00 */
[----:B------:R4:W-:-:S13]  /*6e430*/  STL.64 [R1+0x1eb8], R34 ;  /* 0x001eb82201007387 */ /* 0x0009da0000100a00 */
[----:B------:R2:W-:Y:S04]  /*6e440*/  STL.64 [R1+0x1ea0], R8 ;  /* 0x001ea00801007387 */ /* 0x0005e80000100a00 */
[----:B------:R2:W-:Y:S04]  /*6e450*/  STL.64 [R1+0x1ea8], R10 ;  /* 0x001ea80a01007387 */ /* 0x0005e80000100a00 */
        /* <DEDUP_REMOVED lines=108> */
[----:B---3--:R-:W-:Y:S06]  /*6eb20*/  HMMA.1688.F32.TF32 R80, R236, R16, R80 ;  /* 0x00000010ec50723c */ /* 0x008fec0000081050 */
[C---:B------:R-:W-:Y:S06]  /*6eb30*/  HMMA.1688.F32.TF32 R96, R232.reuse, R136, R96 ;  /* 0x00000088e860723c */ /* 0x040fec0000081060 */
[C---:B------:R-:W-:Y:S06]  /*6eb40*/  HMMA.1688.F32.TF32 R44, R232.reuse, R168, R44 ;  /* 0x000000a8e82c723c */ /* 0x040fec000008102c */
[C---:B--2---:R-:W-:Y:S06]  /*6eb50*/  HMMA.1688.F32.TF32 R184, R232.reuse, R172, R8 ;  /* 0x000000ace8b8723c */ /* 0x044fec0000081008 */
[----:B------:R-:W-:-:S15]  /*6eb60*/  HMMA.1688.F32.TF32 R8, R232, R164, R124 ;  /* 0x000000a4e808723c */ /* 0x000fde000008107c */
[----:B------:R-:W-:-:S02]  /*6eb70*/  NOP ;  /* 0x0000000000007918 */ /* 0x000fc40000000000 */
[----:B------:R-:W-:Y:S01]  /*6eb80*/  STL.64 [R1+0x1e90], R184 ;  /* 0x001e90b801007387 */ /* 0x000fe20000100a00 */
[C---:B------:R-:W-:Y:S03]  /*6eb90*/  HMMA.1688.F32.TF32 R120, R232.reuse, R160, R120 ;  /* 0x000000a0e878723c */ /* 0x040fe60000081078 */
        /* <DEDUP_REMOVED lines=15> */
[----:B--2---:R-:W-:Y:S01]  /*6ec90*/  HMMA.1688.F32.TF32 R8, R232, R140, R100 ;  /* 0x0000008ce808723c */ /* 0x004fe20000081064 */
[----:B------:R-:W-:Y:S04]  /*6eca0*/  STL.64 [R1+0x1e30], R108 ;  /* 0x001e306c01007387 */ /* 0x000fe80000100a00 */
[----:B------:R-:W-:-:S12]  /*6ecb0*/  STL.64 [R1+0x1e38], R110 ;  /* 0x001e386e01007387 */ /* 0x000fd80000100a00 */
[----:B------:R-:W-:Y:S04]  /*6ecc0*/  STL.64 [R1+0x1e20], R44 ;  /* 0x001e202c01007387 */ /* 0x000fe80000100a00 */
[----:B------:R1:W-:Y:S04]  /*6ecd0*/  STL.64 [R1+0x1e28], R46 ;  /* 0x001e282e01007387 */ /* 0x0003e80000100a00 */
[----:B------:R-:W-:Y:S04]  /*6ece0*/  STL.64 [R1+0x1e10], R8 ;  /* 0x001e100801007387 */ /* 0x000fe80000100a00 */
[----:B------:R2:W-:Y:S01]  /*6ecf0*/  STL.64 [R1+0x1e18], R10 ;  /* 0x001e180a01007387 */ /* 0x0005e20000100a00 */
[C---:B-1----:R-:W-:Y:S06]  /*6ed00*/  HMMA.1688.F32.TF32 R44, R232.reuse, R132, R92 ;  /* 0x00000084e82c723c */ /* 0x042fec000008105c */
[----:B--2---:R-:W-:Y:S01]  /*6ed10*/  HMMA.1688.F32.TF32 R8, R232, R128, R88 ;  /* 0x00000080e808723c */ /* 0x004fe20000081058 */
[----:B------:R-:W-:Y:S04]  /*6ed20*/  STL.64 [R1+0x1e00], R96 ;  /* 0x001e006001007387 */ /* 0x000fe80000100a00 */
[----:B------:R-:W-:Y:S01]  /*6ed30*/  STL.64 [R1+0x1e08], R98 ;  /* 0x001e086201007387 */ /* 0x000fe20000100a00 */
[C---:B------:R-:W-:Y:S03]  /*6ed40*/  HMMA.1688.F32.TF32 R52, R236.reuse, R216, R52 ;  /* 0x000000d8ec34723c */ /* 0x040fe60000081034 */
[----:B------:R-:W-:Y:S04]  /*6ed50*/  LDS R232, [R2+UR7+0x8780] ;  /* 0x0087800702e87984 */ /* 0x000fe80008000800 */
[----:B------:R-:W-:Y:S04]  /*6ed60*/  LDS R234, [R2+UR7+0xa780] ;  /* 0x00a7800702ea7984 */ /* 0x000fe80008000800 */
[----:B------:R-:W-:Y:S04]  /*6ed70*/  STL.64 [R1+0x1df0], R44 ;  /* 0x001df02c01007387 */ /* 0x000fe80000100a00 */
[----:B------:R1:W-:Y:S04]  /*6ed80*/  STL.64 [R1+0x1df8], R46 ;  /* 0x001df82e01007387 */ /* 0x0003e80000100a00 */
[----:B------:R-:W-:Y:S04]  /*6ed90*/  STL.64 [R1+0x1660], R8 ;  /* 0x0016600801007387 */ /* 0x000fe80000100a00 */
[----:B------:R2:W-:Y:S01]  /*6eda0*/  STL.64 [R1+0x1668], R10 ;  /* 0x0016680a01007387 */ /* 0x0005e20000100a00 */
[C---:B-1----:R-:W-:Y:S03]  /*6edb0*/  HMMA.1688.F32.TF32 R44, R236.reuse, R24, R84 ;  /* 0x00000018ec2c723c */ /* 0x042fe60000081054 */
[----:B------:R-:W-:Y:S04]  /*6edc0*/  LDS R233, [R71+UR7+0x8780] ;  /* 0x0087800747e97984 */ /* 0x000fe80008000800 */
[----:B------:R-:W1:Y:S01]  /*6edd0*/  LDS R235, [R71+UR7+0xa780] ;  /* 0x00a7800747eb7984 */ /* 0x000e620008000800 */
[----:B--2---:R-:W-:-:S15]  /*6ede0*/  HMMA.1688.F32.TF32 R8, R236, R28, R76 ;  /* 0x0000001cec08723c */ /* 0x004fde000008104c */
[----:B------:R-:W-:Y:S04]  /*6edf0*/  STL.64 [R1+0x1de0], R44 ;  /* 0x001de02c01007387 */ /* 0x000fe80000100a00 */
[----:B------:R2:W-:Y:S04]  /*6ee00*/  STL.64 [R1+0x1de8], R46 ;  /* 0x001de82e01007387 */ /* 0x0005e80000100a00 */
[----:B------:R-:W-:Y:S04]  /*6ee10*/  STL.64 [R1+0x1dd0], R80 ;  /* 0x001dd05001007387 */ /* 0x000fe80000100a00 */
[----:B------:R-:W-:Y:S01]  /*6ee20*/  STL.64 [R1+0x1dd8], R82 ;  /* 0x001dd85201007387 */ /* 0x000fe20000100a00 */
[C---:B--2---:R-:W-:Y:S03]  /*6ee30*/  HMMA.1688.F32.TF32 R44, R236.reuse, R20, R72 ;  /* 0x00000014ec2c723c */ /* 0x044fe60000081048 */
[----:B------:R-:W-:Y:S04]  /*6ee40*/  STL.64 [R1+0x1dc0], R8 ;  /* 0x001dc00801007387 */ /* 0x000fe80000100a00 */
[----:B------:R2:W-:Y:S02]  /*6ee50*/  STL.64 [R1+0x1dc8], R10 ;  /* 0x001dc80a01007387 */ /* 0x0005e40000100a00 */
[----:B--2---:R-:W-:-:S14]  /*6ee60*/  HMMA.1688.F32.TF32 R8, R236, R224, R60 ;  /* 0x000000e0ec08723c */ /* 0x004fdc000008103c */
        /* <DEDUP_REMOVED lines=14> */
[----:B------:R2:W-:Y:S01]  /*6ef50*/  STL.64 [R1+0x1d68], R10 ;  /* 0x001d680a01007387 */ /* 0x0005e20000100a00 */
[C---:B------:R-:W-:Y:S06]  /*6ef60*/  HMMA.1688.F32.TF32 R40, R236.reuse, R204, R36 ;  /* 0x000000ccec28723c */ /* 0x040fec0000081024 */
[C---:B--2---:R-:W-:Y:S09]  /*6ef70*/  HMMA.1688.F32.TF32 R8, R236.reuse, R200, R32 ;  /* 0x000000c8ec08723c */ /* 0x044ff20000081020 */
[----:B------:R-:W-:Y:S01]  /*6ef80*/  STL.64 [R1+0x1d50], R44 ;  /* 0x001d502c01007387 */ /* 0x000fe20000100a00 */
[C---:B------:R-:W-:Y:S03]  /*6ef90*/  HMMA.1688.F32.TF32 R36, R236.reuse, R196, R244 ;  /* 0x000000c4ec24723c */ /* 0x040fe600000810f4 */
[----:B------:R-:W-:Y:S04]  /*6efa0*/  STL.64 [R1+0x1d58], R46 ;  /* 0x001d582e01007387 */ /* 0x000fe80000100a00 */
[----:B------:R-:W-:Y:S01]  /*6efb0*/  STL.64 [R1+0x1d40], R40 ;  /* 0x001d402801007387 */ /* 0x000fe20000100a00 */
[C---:B------:R-:W-:Y:S03]  /*6efc0*/  HMMA.1688.F32.TF32 R32, R236.reuse, R192, R248 ;  /* 0x000000c0ec20723c */ /* 0x040fe600000810f8 */
[----:B------:R-:W-:Y:S04]  /*6efd0*/  STL.64 [R1+0x1d48], R42 ;  /* 0x001d482a01007387 */ /* 0x000fe80000100a00 */
[----:B------:R-:W-:Y:S04]  /*6efe0*/  STL.64 [R1+0x1d30], R8 ;  /* 0x001d300801007387 */ /* 0x000fe80000100a00 */
[----:B------:R2:W-:Y:S02]  /*6eff0*/  STL.64 [R1+0x1d38], R10 ;  /* 0x001d380a01007387 */ /* 0x0005e40000100a00 */
[----:B--2---:R-:W-:Y:S02]  /*6f000*/  HMMA.1688.F32.TF32 R8, R236, R188, R240 ;  /* 0x000000bcec08723c */ /* 0x004fe400000810f0 */
[----:B------:R-:W-:Y:S04]  /*6f010*/  STL.64 [R1+0x1d20], R36 ;  /* 0x001d202401007387 */ /* 0x000fe80000100a00 */
[----:B------:R-:W-:Y:S04]  /*6f020*/  STL.64 [R1+0x1d28], R38 ;  /* 0x001d282601007387 */ /* 0x000fe80000100a00 */
[----:B------:R-:W2:Y:S04]  /*6f030*/  LDL.LU R244, [R1+0x1390] ;  /* 0x0013900001f47983 */ /* 0x000ea80000300800 */
[----:B------:R3:W-:Y:S04]  /*6f040*/  STL.64 [R1+0x1d10], R32 ;  /* 0x001d102001007387 */ /* 0x0007e80000100a00 */
[----:B------:R4:W-:Y:S05]  /*6f050*/  STL.64 [R1+0x1d18], R34 ;  /* 0x001d182201007387 */ /* 0x0009ea0000100a00 */
[----:B------:R1:W-:Y:S04]  /*6f060*/  STL.64 [R1+0x1d00], R8 ;  /* 0x001d000801007387 */ /* 0x0003e80000100a00 */
[----:B------:R1:W-:Y:S01]  /*6f070*/  STL.64 [R1+0x1d08], R10 ;  /* 0x001d080a01007387 */ /* 0x0003e20000100a00 */
[----:B---3--:R-:W-:-:S03]  /*6f080*/  IMAD.MOV.U32 R33, RZ, RZ, R4 ;  /* 0x000000ffff217224 */ /* 0x008fc600078e0004 */
[----:B------:R-:W2:Y:S04]  /*6f090*/  LDL.LU R245, [R1+0x1394] ;  /* 0x0013940001f57983 */ /* 0x000ea80000300800 */
[----:B------:R-:W2:Y:S04]  /*6f0a0*/  LDL.LU R246, [R1+0x1398] ;  /* 0x0013980001f67983 */ /* 0x000ea80000300800 */
[----:B------:R-:W2:Y:S04]  /*6f0b0*/  LDL.LU R247, [R1+0x139c] ;  /* 0x00139c0001f77983 */ /* 0x000ea80000300800 */
[----:B------:R-:W3:Y:S04]  /*6f0c0*/  LDL.LU R32, [R1+0x13a0] ;  /* 0x0013a00001207983 */ /* 0x000ee80000300800 */
[----:B------:R-:W2:Y:S04]  /*6f0d0*/  LDL.LU R4, [R1+0x5e88] ;  /* 0x005e880001047983 */ /* 0x000ea80000300800 */
[----:B----4-:R-:W3:Y:S04]  /*6f0e0*/  LDL.LU R34, [R1+0x13a8] ;  /* 0x0013a80001227983 */ /* 0x010ee80000300800 */
[----:B------:R-:W3:Y:S04]  /*6f0f0*/  LDL.LU R35, [R1+0x13ac] ;  /* 0x0013ac0001237983 */ /* 0x000ee80000300800 */
[----:B------:R-:W4:Y:S04]  /*6f100*/  LDL.LU R40, [R1+0x13c0] ;  /* 0x0013c00001287983 */ /* 0x000f280000300800 */
[----:B------:R-:W4:Y:S04]  /*6f110*/  LDL.LU R41, [R1+0x13c4] ;  /* 0x0013c40001297983 */ /* 0x000f280000300800 */
[----:B------:R-:W4:Y:S01]  /*6f120*/  LDL.LU R42, [R1+0x13c8] ;  /* 0x0013c800012a7983 */ /* 0x000f220000300800 */
[----:B--2---:R-:W-:-:S03]  /*6f130*/  IMAD.MOV.U32 R43, RZ, RZ, R4 ;  /* 0x000000ffff2b7224 */ /* 0x004fc600078e0004 */
[----:B------:R-:W2:Y:S04]  /*6f140*/  LDL.LU R4, [R1+0x5e84] ;  /* 0x005e840001047983 */ /* 0x000ea80000300800 */
[----:B------:R-:W3:Y:S04]  /*6f150*/  LDL.LU R48, [R1+0x13d0] ;  /* 0x0013d00001307983 */ /* 0x000ee80000300800 */
[----:B------:R-:W3:Y:S04]  /*6f160*/  LDL.LU R49, [R1+0x13d4] ;  /* 0x0013d40001317983 */ /* 0x000ee80000300800 */
[----:B------:R-:W3:Y:S04]  /*6f170*/  LDL.LU R50, [R1+0x13d8] ;  /* 0x0013d80001327983 */ /* 0x000ee80000300800 */
        /* <DEDUP_REMOVED lines=10> */
[----:B------:R-:W4:Y:S01]  /*6f220*/  LDL.LU R64, [R1+0x1410] ;  /* 0x0014100001407983 */ /* 0x000f220000300800 */
[----:B--2---:R-:W-:-:S03]  /*6f230*/  IMAD.MOV.U32 R65, RZ, RZ, R4 ;  /* 0x000000ffff417224 */ /* 0x004fc600078e0004 */
[----:B------:R-:W2:Y:S04]  /*6f240*/  LDL.LU R4, [R1+0x5e7c] ;  /* 0x005e7c0001047983 */ /* 0x000ea80000300800 */
[----:B------:R-:W4:Y:S04]  /*6f250*/  LDL.LU R66, [R1+0x1418] ;  /* 0x0014180001427983 */ /* 0x000f280000300800 */
[----:B------:R-:W4:Y:S04]  /*6f260*/  LDL.LU R67, [R1+0x141c] ;  /* 0x00141c0001437983 */ /* 0x000f280000300800 */
[----:B------:R-:W3:Y:S04]  /*6f270*/  LDL.LU R76, [R1+0x1430] ;  /* 0x00143000014c7983 */ /* 0x000ee80000300800 */
[----:B------:R-:W3:Y:S04]  /*6f280*/  LDL.LU R77, [R1+0x1434] ;  /* 0x00143400014d7983 */ /* 0x000ee80000300800 */
[----:B------:R-:W3:Y:S01]  /*6f290*/  LDL.LU R78, [R1+0x1438] ;  /* 0x00143800014e7983 */ /* 0x000ee20000300800 */
[----:B--2---:R-:W-:-:S03]  /*6f2a0*/  IMAD.MOV.U32 R79, RZ, RZ, R4 ;  /* 0x000000ffff4f7224 */ /* 0x004fc600078e0004 */
[----:B------:R-:W2:Y:S04]  /*6f2b0*/  LDL.LU R4, [R1+0x5e78] ;  /* 0x005e780001047983 */ /* 0x000ea80000300800 */
[----:B------:R-:W4:Y:S04]  /*6f2c0*/  LDL.LU R80, [R1+0x1440] ;  /* 0x0014400001507983 */ /* 0x000f280000300800 */
[----:B------:R-:W4:Y:S04]  /*6f2d0*/  LDL.LU R81, [R1+0x1444] ;  /* 0x0014440001517983 */ /* 0x000f280000300800 */
[----:B------:R-:W4:Y:S04]  /*6f2e0*/  LDL.LU R82, [R1+0x1448] ;  /* 0x0014480001527983 */ /* 0x000f280000300800 */
[----:B------:R-:W4:Y:S04]  /*6f2f0*/  LDL.LU R83, [R1+0x144c] ;  /* 0x00144c0001537983 */ /* 0x000f280000300800 */
[----:B------:R-:W3:Y:S01]  /*6f300*/  LDL.LU R84, [R1+0x1450] ;  /* 0x0014500001547983 */ /* 0x000ee20000300800 */
[----:B--2---:R-:W-:-:S03]  /*6f310*/  IMAD.MOV.U32 R85, RZ, RZ, R4 ;  /* 0x000000ffff557224 */ /* 0x004fc600078e0004 */
[----:B------:R-:W2:Y:S04]  /*6f320*/  LDL.LU R4, [R1+0x5e74] ;  /* 0x005e740001047983 */ /* 0x000ea80000300800 */
        /* <DEDUP_REMOVED lines=47> */
[----:B-1----:R-:W2:Y:S04]  /*6f620*/  LDL.LU R8, [R1+0x1600] ;  /* 0x0016000001087983 */ /* 0x002ea80000300800 */
        /* <DEDUP_REMOVED lines=45> */
[----:B------:R-:W2:Y:S01]  /*6f900*/  LDL.LU.64 R184, [R1+0x5e40] ;  /* 0x005e400001b87983 */ /* 0x000ea20000300a00 */
        /* <DEDUP_REMOVED lines=11> */
[C---:B------:R-:W-:Y:S06]  /*6f9c0*/  HMMA.1688.F32.TF32 R64, R232.reuse, R28, R64 ;  /* 0x0000001ce840723c */ /* 0x040fec0000081040 */
[C---:B------:R-:W-:Y:S06]  /*6f9d0*/  HMMA.1688.F32.TF32 R60, R232.reuse, R20, R60 ;  /* 0x00000014e83c723c */ /* 0x040fec000008103c */
[C---:B------:R-:W-:Y:S06]  /*6f9e0*/  HMMA.1688.F32.TF32 R52, R232.reuse, R224, R52 ;  /* 0x000000e0e834723c */ /* 0x040fec0000081034 */
[C---:B------:R-:W-:Y:S06]  /*6f9f0*/  HMMA.1688.F32.TF32 R48, R232.reuse, R220, R48 ;  /* 0x000000dce830723c */ /* 0x040fec0000081030 */
[----:B------:R-:W-:Y:S06]  /*6fa00*/  HMMA.1688.F32.TF32 R32, R232, R208, R32 ;  /* 0x000000d0e820723c */ /* 0x000fec0000081020 */
[----:B--2---:R-:W-:-:S15]  /*6fa10*/  HMMA.1688.F32.TF32 R4, R236, R184, R4 ;  /* 0x000000b8ec04723c */ /* 0x004fde0000081004 */
[----:B------:R-:W-:-:S08]  /*6fa20*/  NOP ;  /* 0x0000000000007918 */ /* 0x000fd00000000000 */
[----:B------:R-:W-:Y:S04]  /*6fa30*/  STL.64 [R1+0x1cd0], R4 ;  /* 0x001cd00401007387 */ /* 0x000fe80000100a00 */
[----:B------:R1:W-:Y:S04]  /*6fa40*/  STL.64 [R1+0x1cd8], R6 ;  /* 0x001cd80601007387 */ /* 0x0003e80000100a00 */
[----:B-1----:R-:W2:Y:S04]  /*6fa50*/  LDL.LU.64 R6, [R1+0x5e38] ;  /* 0x005e380001067983 */ /* 0x002ea80000300a00 */
[----:B------:R-:W4:Y:S04]  /*6fa60*/  LDL.LU R5, [R1+0x5e30] ;  /* 0x005e300001057983 */ /* 0x000f280000300800 */
[----:B------:R-:W-:Y:S04]  /*6fa70*/  STL.64 [R1+0x1cc0], R240 ;  /* 0x001cc0f001007387 */ /* 0x000fe80000100a00 */
[----:B------:R1:W-:Y:S04]  /*6fa80*/  STL.64 [R1+0x1cc8], R242 ;  /* 0x001cc8f201007387 */ /* 0x0003e80000100a00 */
[----:B-1----:R-:W3:Y:S04]  /*6fa90*/  LDL.LU.64 R242, [R1+0x5e28] ;  /* 0x005e280001f27983 */ /* 0x002ee80000300a00 */
[----:B------:R-:W3:Y:S04]  /*6faa0*/  LDL.LU.64 R240, [R1+0x5e20] ;  /* 0x005e200001f07983 */ /* 0x000ee80000300a00 */
        /* <DEDUP_REMOVED lines=32> */
[----:B------:R-:W4:Y:S01]  /*6fcb0*/  LDS R239, [R71+UR7+0xe000] ;  /* 0x00e0000747ef7984 */ /* 0x000f220008000800 */
[----:B-1----:R-:W-:Y:S03]  /*6fcc0*/  HMMA.1688.F32.TF32 R44, R232, R16, R72 ;  /* 0x00000010e82c723c */ /* 0x002fe60000081048 */
[----:B------:R-:W-:Y:S04]  /*6fcd0*/  STL.64 [R1+0x15e0], R80 ;  /* 0x0015e05001007387 */ /* 0x000fe80000100a00 */
[----:B------:R-:W-:-:S15]  /*6fce0*/  STL.64 [R1+0x15e8], R82 ;  /* 0x0015e85201007387 */ /* 0x000fde0000100a00 */
[----:B------:R-:W-:-:S01]  /*6fcf0*/  NOP ;  /* 0x0000000000007918 */ /* 0x000fc20000000000 */
[----:B------:R-:W-:Y:S01]  /*6fd00*/  STL.64 [R1+0x1550], R44 ;  /* 0x0015502c01007387 */ /* 0x000fe20000100a00 */
[----:B------:R-:W-:-:S03]  /*6fd10*/  IMAD.MOV.U32 R4, RZ, RZ, R47 ;  /* 0x000000ffff047224 */ /* 0x000fc600078e002f */
[----:B------:R-:W-:Y:S04]  /*6fd20*/  STL.64 [R1+0x15b0], R76 ;  /* 0x0015b04c01007387 */ /* 0x000fe80000100a00 */
[----:B------:R-:W-:Y:S04]  /*6fd30*/  STL.64 [R1+0x15b8], R78 ;  /* 0x0015b84e01007387 */ /* 0x000fe80000100a00 */
[----:B------:R1:W-:Y:S02]  /*6fd40*/  STL [R1+0x1558], R46 ;  /* 0x0015582e01007387 */ /* 0x0003e40000100800 */
        /* <DEDUP_REMOVED lines=20> */
[----:B------:R1:W-:Y:S02]  /*6fe90*/  STL.64 [R1+0x13d8], R34 ;  /* 0x0013d82201007387 */ /* 0x0003e40000100a00 */
[----:B-1----:R-:W-:Y:S02]  /*6fea0*/  HMMA.1688.F32.TF32 R32, R232, R200, R248 ;  /* 0x000000c8e820723c */ /* 0x002fe400000810f8 */
[----:B------:R1:W-:Y:S04]  /*6feb0*/  STL.64 [R1+0x13b0], R36 ;  /* 0x0013b02401007387 */ /* 0x0003e80000100a00 */
[----:B------:R2:W-:Y:S04]  /*6fec0*/  STL.64 [R1+0x13b8], R38 ;  /* 0x0013b82601007387 */ /* 0x0005e80000100a00 */
[----:B------:R-:W4:Y:S01]  /*6fed0*/  LDL.LU R248, [R1+0x1250] ;  /* 0x0012500001f87983 */ /* 0x000f220000300800 */
[----:B------:R-:W-:-:S12]  /*6fee0*/  IMAD.MOV.U32 R251, RZ, RZ, R0 ;  /* 0x000000fffffb7224 */ /* 0x000fd800078e0000 */
        /* <DEDUP_REMOVED lines=76> */
[----:B------:R-:W-:Y:S01]  /*703b0*/  STL.64 [R1+0x5bf0], R202 ;  /* 0x005bf0ca01007387 */ /* 0x000fe20000100a00 */
[----:B----4-:R-:W-:Y:S01]  /*703c0*/  IMAD.MOV.U32 R35, RZ, RZ, R0 ;  /* 0x000000ffff237224 */ /* 0x010fe200078e0000 */
[----:B--2---:R-:W-:-:S15]  /*703d0*/  HMMA.1688.F32.TF32 R44, R232, R196, R104 ;  /* 0x000000c4e82c723c */ /* 0x004fde0000081068 */
[----:B------:R-:W-:-:S08]  /*703e0*/  NOP ;  /* 0x0000000000007918 */ /* 0x000fd00000000000 */
[----:B------:R1:W-:Y:S01]  /*703f0*/  STL [R1+0x1370], R44 ;  /* 0x0013702c01007387 */ /* 0x0003e20000100800 */
[----:B------:R-:W-:Y:S02]  /*70400*/  IMAD.MOV.U32 R0, RZ, RZ, R45 ;  /* 0x000000ffff007224 */ /* 0x000fe400078e002d */
[----:B------:R-:W-:Y:S02]  /*70410*/  IMAD.MOV.U32 R29, RZ, RZ, R46 ;  /* 0x000000ffff1d7224 */ /* 0x000fe400078e002e */
[----:B------:R-:W-:Y:S02]  /*70420*/  IMAD.MOV.U32 R28, RZ, RZ, R47 ;  /* 0x000000ffff1c7224 */ /* 0x000fe400078e002f */
[----:B-1----:R-:W-:Y:S01]  /*70430*/  HMMA.1688.F32.TF32 R44, R232, R192, R100 ;  /* 0x000000c0e82c723c */ /* 0x002fe20000081064 */
[----:B------:R-:W-:-:S15]  /*70440*/  STL.64 [R1+0x5be8], R198 ;  /* 0x005be8c601007387 */ /* 0x000fde0000100a00 */
[----:B------:R-:W-:-:S08]  /*70450*/  NOP ;  /* 0x0000000000007918 */ /* 0x000fd00000000000 */
[----:B------:R-:W-:Y:S02]  /*70460*/  IMAD.MOV.U32 R25, RZ, RZ, R44 ;  /* 0x000000ffff197224 */ /* 0x000fe400078e002c */
[----:B------:R-:W-:Y:S02]  /*70470*/  IMAD.MOV.U32 R24, RZ, RZ, R45 ;  /* 0x000000ffff187224 */ /* 0x000fe400078e002d */
[----:B------:R-:W-:Y:S02]  /*70480*/  IMAD.MOV.U32 R17, RZ, RZ, R46 ;  /* 0x000000ffff117224 */ /* 0x000fe400078e002e */
[----:B------:R-:W-:Y:S02]  /*70490*/  IMAD.MOV.U32 R16, RZ, RZ, R47 ;  /* 0x000000ffff107224 */ /* 0x000fe400078e002f */
[C---:B------:R-:W-:Y:S01]  /*704a0*/  HMMA.1688.F32.TF32 R44, R232.reuse, R188, R96 ;  /* 0x000000bce82c723c */ /* 0x040fe20000081060 */
[----:B------:R-:W-:Y:S05]  /*704b0*/  STL.64 [R1+0x5be0], R194 ;  /* 0x005be0c201007387 */ /* 0x000fea0000100a00 */
[----:B------:R-:W-:-:S15]  /*704c0*/  HMMA.1688.F32.TF32 R92, R232, R12, R92 ;  /* 0x0000000ce85c723c */ /* 0x000fde000008105c */
[----:B------:R-:W-:-:S02]  /*704d0*/  NOP ;  /* 0x0000000000007918 */ /* 0x000fc40000000000 */
[----:B------:R-:W-:Y:S04]  /*704e0*/  STL.64 [R1+0x2560], R44 ;  /* 0x0025602c01007387 */ /* 0x000fe80000100a00 */
[----:B------:R1:W-:Y:S02]  /*704f0*/  STL.64 [R1+0x2568], R46 ;  /* 0x0025682e01007387 */ /* 0x0003e40000100a00 */
[C---:B-1----:R-:W-:Y:S02]  /*70500*/  HMMA.1688.F32.TF32 R44, R232.reuse, R8, R88 ;  /* 0x00000008e82c723c */ /* 0x042fe40000081058 */
[----:B------:R-:W-:Y:S04]  /*70510*/  STL.64 [R1+0x2550], R92 ;  /* 0x0025505c01007387 */ /* 0x000fe80000100a00 */
[----:B------:R-:W-:Y:S01]  /*70520*/  STL.64 [R1+0x2558], R94 ;  /* 0x0025585e01007387 */ /* 0x000fe20000100a00 */
[C---:B------:R-:W-:Y:S06]  /*70530*/  HMMA.1688.F32.TF32 R84, R232.reuse, R184, R84 ;  /* 0x000000b8e854723c */ /* 0x040fec0000081054 */
[C---:B------:R-:W-:Y:S10]  /*70540*/  HMMA.1688.F32.TF32 R80, R232.reuse, R180, R80 ;  /* 0x000000b4e850723c */ /* 0x040ff40000081050 */
        /* <DEDUP_REMOVED lines=17> */
[----:B------:R-:W-:Y:S05]  /*70660*/  STL.64 [R1+0x24f8], R66 ;  /* 0x0024f84201007387 */ /* 0x000fea0000100a00 */
[C---:B------:R-:W-:Y:S04]  /*70670*/  HMMA.1688.F32.TF32 R40, R232.reuse, R148, R40 ;  /* 0x00000094e828723c */ /* 0x040fe80000081028 */
[----:B------:R-:W-:Y:S04]  /*70680*/  STL.64 [R1+0x24e0], R44 ;  /* 0x0024e02c01007387 */ /* 0x000fe80000100a00 */
[----:B------:R1:W-:Y:S01]  /*70690*/  STL.64 [R1+0x24e8], R46 ;  /* 0x0024e82e01007387 */ /* 0x0003e20000100a00 */
[C---:B------:R-:W-:Y:S06]  /*706a0*/  HMMA.1688.F32.TF32 R36, R232.reuse, R144, R36 ;  /* 0x00000090e824723c */ /* 0x040fec0000081024 */
[C---:B-1----:R-:W-:Y:S06]  /*706b0*/  HMMA.1688.F32.TF32 R44, R232.reuse, R152, R48 ;  /* 0x00000098e82c723c */ /* 0x042fec0000081030 */
        /* <DEDUP_REMOVED lines=15> */
[----:B-1----:R-:W-:Y:S09]  /*707b0*/  HMMA.1688.F32.TF32 R32, R232, R128, R240 ;  /* 0x00000080e820723c */ /* 0x002ff200000810f0 */
[----:B------:R1:W-:Y:S04]  /*707c0*/  STL.64 [R1+0x12d0], R40 ;  /* 0x0012d02801007387 */ /* 0x0003e80000100a00 */
[----:B------:R2:W-:Y:S04]  /*707d0*/  STL.64 [R1+0x12d8], R42 ;  /* 0x0012d82a01007387 */ /* 0x0005e80000100a00 */
[----:B------:R-:W3:Y:S04]  /*707e0*/  LDL.LU R52, [R1+0x1220] ;  /* 0x0012200001347983 */ /* 0x000ee80000300800 */
[----:B------:R4:W-:Y:S04]  /*707f0*/  STL.64 [R1+0x12b0], R36 ;  /* 0x0012b02401007387 */ /* 0x0009e80000100a00 */
[----:B------:R4:W-:Y:S04]  /*70800*/  STL.64 [R1+0x12b8], R38 ;  /* 0x0012b82601007387 */ /* 0x0009e80000100a00 */
        /* <DEDUP_REMOVED lines=15> */
[----:B--2---:R-:W2:Y:S04]  /*70900*/  LDL.LU R42, [R1+0x1208] ;  /* 0x00120800012a7983 */ /* 0x004ea80000300800 */
        /* <DEDUP_REMOVED lines=8> */
[----:B------:R-:W2:Y:S01]  /*70990*/  LDL.LU R51, [R1+0x121c] ;  /* 0x00121c0001337983 */ /* 0x000ea20000300800 */
[----:B----4-:R-:W-:-:S03]  /*709a0*/  IMAD.MOV.U32 R36, RZ, RZ, R231 ;  /* 0x000000ffff247224 */ /* 0x010fc600078e00e7 */
[----:B------:R-:W4:Y:S01]  /*709b0*/  LDL.LU R223, [R1+0x5e18] ;  /* 0x005e180001df7983 */ /* 0x000f220000300800 */
[----:B------:R-:W-:-:S03]  /*709c0*/  IMAD.MOV.U32 R37, RZ, RZ, R22 ;  /* 0x000000ffff257224 */ /* 0x000fc600078e0016 */
[----:B------:R-:W4:Y:S01]  /*709d0*/  LDL.LU R226, [R1+0x5e14] ;  /* 0x005e140001e27983 */ /* 0x000f220000300800 */
[----:B------:R-:W-:-:S03]  /*709e0*/  IMAD.MOV.U32 R38, RZ, RZ, R23 ;  /* 0x000000ffff267224 */ /* 0x000fc600078e0017 */
[----:B------:R-:W4:Y:S01]  /*709f0*/  LDL.LU R227, [R1+0x5e10] ;  /* 0x005e100001e37983 */ /* 0x000f220000300800 */
[----:B------:R-:W-:-:S03]  /*70a00*/  IMAD.MOV.U32 R39, RZ, RZ, R30 ;  /* 0x000000ffff277224 */ /* 0x000fc600078e001e */
[----:B------:R-:W2:Y:S01]  /*70a10*/  LDL.LU R230, [R1+0x5e0c] ;  /* 0x005e0c0001e67983 */ /* 0x000ea20000300800 */
[----:B------:R-:W-:-:S03]  /*70a20*/  IMAD.MOV.U32 R32, RZ, RZ, R31 ;  /* 0x000000ffff207224 */ /* 0x000fc600078e001f */
[----:B------:R-:W2:Y:S01]  /*70a30*/  LDL.LU R231, [R1+0x5e08] ;  /* 0x005e080001e77983 */ /* 0x000ea20000300800 */
[----:B------:R-:W-:-:S03]  /*70a40*/  IMAD.MOV.U32 R33, RZ, RZ, R26 ;  /* 0x000000ffff217224 */ /* 0x000fc600078e001a */
[----:B------:R-:W4:Y:S01]  /*70a50*/  LDL.LU R22, [R1+0x5e04] ;  /* 0x005e040001167983 */ /* 0x000f220000300800 */
[----:B------:R-:W-:-:S03]  /*70a60*/  IMAD.MOV.U32 R34, RZ, RZ, R27 ;  /* 0x000000ffff227224 */ /* 0x000fc600078e001b */
[----:B------:R-:W4:Y:S04]  /*70a70*/  LDL.LU R23, [R1+0x5e00] ;  /* 0x005e000001177983 */ /* 0x000f280000300800 */
[----:B------:R-:W2:Y:S04]  /*70a80*/  LDL.LU R30, [R1+0x5dfc] ;  /* 0x005dfc00011e7983 */ /* 0x000ea80000300800 */
[----:B------:R-:W2:Y:S04]  /*70a90*/  LDL.LU R31, [R1+0x5df8] ;  /* 0x005df800011f7983 */ /* 0x000ea80000300800 */
[----:B------:R-:W3:Y:S04]  /*70aa0*/  LDL.LU R26, [R1+0x5df4] ;  /* 0x005df400011a7983 */ /* 0x000ee80000300800 */
[----:B------:R-:W3:Y:S01]  /*70ab0*/  LDL.LU R27, [R1+0x5df0] ;  /* 0x005df000011b7983 */ /* 0x000ee20000300800 */
[----:B------:R-:W-:-:S02]  /*70ac0*/  IMAD.MOV.U32 R35, RZ, RZ, R18 ;  /* 0x000000ffff237224 */ /* 0x000fc400078e0012 */
[----:B------:R-:W-:Y:S01]  /*70ad0*/  IMAD.MOV.U32 R244, RZ, RZ, R19 ;  /* 0x000000fffff47224 */ /* 0x000fe200078e0013 */
[----:B------:R-:W4:Y:S04]  /*70ae0*/  LDL.LU R18, [R1+0x5dec] ;  /* 0x005dec0001127983 */ /* 0x000f280000300800 */
[----:B------:R-:W4:Y:S01]  /*70af0*/  LDL.LU R19, [R1+0x5de8] ;  /* 0x005de80001137983 */ /* 0x000f220000300800 */
[----:B------:R-:W-:Y:S02]  /*70b00*/  IMAD.MOV.U32 R245, RZ, RZ, R7 ;  /* 0x000000fffff57224 */ /* 0x000fe400078e0007 */
[----:B------:R-:W-:Y:S01]  /*70b10*/  IMAD.MOV.U32 R246, RZ, RZ, R6 ;  /* 0x000000fffff67224 */ /* 0x000fe200078e0006 */
[----:B------:R-:W-:Y:S01]  /*70b20*/  LDS R232, [R2+UR7+0xc080] ;  /* 0x00c0800702e87984 */ /* 0x000fe20008000800 */
[----:B------:R-:W-:-:S02]  /*70b30*/  IMAD.MOV.U32 R247, RZ, RZ, R5 ;  /* 0x000000fffff77224 */ /* 0x000fc400078e0005 */
[----:B------:R-:W-:Y:S01]  /*70b40*/  IMAD.MOV.U32 R64, RZ, RZ, R143 ;  /* 0x000000ffff407224 */ /* 0x000fe200078e008f */
[----:B------:R-:W-:Y:S01]  /*70b50*/  LDS R234, [R2+UR7+0xe080] ;  /* 0x00e0800702ea7984 */ /* 0x000fe20008000800 */
[----:B------:R-:W-:Y:S02]  /*70b60*/  IMAD.MOV.U32 R65, RZ, RZ, R142 ;  /* 0x000000ffff417224 */ /* 0x000fe400078e008e */
[----:B------:R-:W-:Y:S01]  /*70b70*/  IMAD.MOV.U32 R66, RZ, RZ, R146 ;  /* 0x000000ffff427224 */ /* 0x000fe200078e0092 */
[----:B------:R-:W-:Y:S01]  /*70b80*/  LDS R233, [R71+UR7+0xc080] ;  /* 0x00c0800747e97984 */ /* 0x000fe20008000800 */
[----:B------:R-:W-:Y:S02]  /*70b90*/  IMAD.MOV.U32 R67, RZ, RZ, R147 ;  /* 0x000000ffff437224 */ /* 0x000fe400078e0093 */
[----:B------:R-:W-:Y:S01]  /*70ba0*/  IMAD.MOV.U32 R78, RZ, RZ, R171 ;  /* 0x000000ffff4e7224 */ /* 0x000fe200078e00ab */
[----:B------:R-:W1:Y:S01]  /*70bb0*/  LDS R235, [R71+UR7+0xe080] ;  /* 0x00e0800747eb7984 */ /* 0x000e620008000800 */
[C---:B---3--:R-:W-:Y:S06]  /*70bc0*/  HMMA.1688.F32.TF32 R44, R236.reuse, R26, R60 ;  /* 0x0000001aec2c723c */ /* 0x048fec000008103c */
[----:B----4-:R-:W-:-:S15]  /*70bd0*/  HMMA.1688.F32.TF32 R56, R236, R18, R56 ;  /* 0x00000012ec38723c */ /* 0x010fde0000081038 */
[----:B------:R-:W-:-:S02]  /*70be0*/  NOP ;  /* 0x0000000000007918 */ /* 0x000fc40000000000 */
[----:B------:R-:W-:Y:S01]  /*70bf0*/  STL.64 [R1+0x1270], R44 ;  /* 0x0012702c01007387 */ /* 0x000fe20000100a00 */
[----:B------:R-:W-:-:S03]  /*70c00*/  IMAD.MOV.U32 R149, RZ, RZ, R47 ;  /* 0x000000ffff957224 */ /* 0x000fc600078e002f */
[----:B------:R2:W-:Y:S02]  /*70c10*/  STL [R1+0x1278], R46 ;  /* 0x0012782e01007387 */ /* 0x0005e40000100800 */
[----:B--2---:R-:W-:Y:S02]  /*70c20*/  HMMA.1688.F32.TF32 R44, R236, R30, R52 ;  /* 0x0000001eec2c723c */ /* 0x004fe40000081034 */
[----:B------:R-:W-:Y:S04]  /*70c30*/  STL [R1+0x58c8], R149 ;  /* 0x0058c89501007387 */ /* 0x000fe80000100800 */
[----:B------:R-:W-:Y:S04]  /*70c40*/  STL.64 [R1+0x1250], R56 ;  /* 0x0012503801007387 */ /* 0x000fe80000100a00 */
[----:B------:R-:W-:-:S14]  /*70c50*/  STL.64 [R1+0x1258], R58 ;  /* 0x0012583a01007387 */ /* 0x000fdc0000100a00 */
[----:B------:R-:W-:Y:S02]  /*70c60*/  IMAD.MOV.U32 R7, RZ, RZ, R45 ;  /* 0x000000ffff077224 */ /* 0x000fe400078e002d */
[----:B------:R-:W-:Y:S02]  /*70c70*/  IMAD.MOV.U32 R6, RZ, RZ, R46 ;  /* 0x000000ffff067224 */ /* 0x000fe400078e002e */
[----:B------:R-:W-:-:S03]  /*70c80*/  IMAD.MOV.U32 R5, RZ, RZ, R47 ;  /* 0x000000ffff057224 */ /* 0x000fc600078e002f */
[----:B------:R-:W-:Y:S04]  /*70c90*/  STL.64 [R1+0x58d8], R6 ;  /* 0x0058d80601007387 */ /* 0x000fe80000100a00 */
[----:B------:R2:W-:Y:S02]  /*70ca0*/  STL.64 [R1+0x58d0], R4 ;  /* 0x0058d00401007387 */ /* 0x0005e40000100a00 */
[----:B--2---:R-:W-:-:S15]  /*70cb0*/  HMMA.1688.F32.TF32 R4, R236, R230, R40 ;  /* 0x000000e6ec04723c */ /* 0x004fde0000081028 */
[----:B------:R-:W-:-:S09]  /*70cc0*/  NOP ;  /* 0x0000000000007918 */ /* 0x000fd20000000000 */
[----:B------:R-:W-:Y:S02]  /*70cd0*/  IMAD.MOV.U32 R129, RZ, RZ, R4 ;  /* 0x000000ffff817224 */ /* 0x000fe400078e0004 */
[----:B------:R-:W-:Y:S02]  /*70ce0*/  IMAD.MOV.U32 R128, RZ, RZ, R5 ;  /* 0x000000ffff807224 */ /* 0x000fe400078e0005 */
[----:B------:R-:W-:Y:S02]  /*70cf0*/  IMAD.MOV.U32 R9, RZ, RZ, R6 ;  /* 0x000000ffff097224 */ /* 0x000fe400078e0006 */
[----:B------:R-:W-:Y:S02]  /*70d00*/  IMAD.MOV.U32 R8, RZ, RZ, R7 ;  /* 0x000000ffff087224 */ /* 0x000fe400078e0007 */
[----:B------:R-:W-:Y:S01]  /*70d10*/  HMMA.1688.F32.TF32 R4, R236, R226, R36 ;  /* 0x000000e2ec04723c */ /* 0x000fe20000081024 */
[----:B------:R-:W-:-:S15]  /*70d20*/  IMAD.MOV.U32 R148, RZ, RZ, R44 ;  /* 0x000000ffff947224 */ /* 0x000fde00078e002c */
[----:B------:R-:W-:-:S08]  /*70d30*/  NOP ;  /* 0x0000000000007918 */ /* 0x000fd00000000000 */
[----:B------:R-:W-:Y:S02]  /*70d40*/  IMAD.MOV.U32 R137, RZ, RZ, R4 ;  /* 0x000000ffff897224 */ /* 0x000fe400078e0004 */
[----:B------:R-:W-:Y:S02]  /*70d50*/  IMAD.MOV.U32 R136, RZ, RZ, R5 ;  /* 0x000000ffff887224 */ /* 0x000fe400078e0005 */
[----:B------:R-:W-:Y:S02]  /*70d60*/  IMAD.MOV.U32 R133, RZ, RZ, R6 ;  /* 0x000000ffff857224 */ /* 0x000fe400078e0006 */
[----:B------:R-:W-:Y:S02]  /*70d70*/  IMAD.MOV.U32 R132, RZ, RZ, R7 ;  /* 0x000000ffff847224 */ /* 0x000fe400078e0007 */
[C---:B------:R-:W-:Y:S06]  /*70d80*/  HMMA.1688.F32.TF32 R4, R236.reuse, R222, R32 ;  /* 0x000000deec04723c */ /* 0x040fec0000081020 */
[C---:B------:R-:W-:Y:S06]  /*70d90*/  HMMA.1688.F32.TF32 R44, R236.reuse, R22, R48 ;  /* 0x00000016ec2c723c */ /* 0x040fec0000081030 */
[----:B------:R-:W-:-:S12]  /*70da0*/  HMMA.1688.F32.TF32 R32, R236, R218, R244 ;  /* 0x000000daec20723c */ /* 0x000fd800000810f4 */
[----:B------:R-:W-:Y:S02]  /*70db0*/  IMAD.MOV.U32 R145, RZ, RZ, R4 ;  /* 0x000000ffff917224 */ /* 0x000fe400078e0004 */
[----:B------:R-:W-:Y:S02]  /*70dc0*/  IMAD.MOV.U32 R144, RZ, RZ, R5 ;  /* 0x000000ffff907224 */ /* 0x000fe400078e0005 */
[----:B------:R-:W-:Y:S02]  /*70dd0*/  IMAD.MOV.U32 R141, RZ, RZ, R6 ;  /* 0x000000ffff8d7224 */ /* 0x000fe400078e0006 */
[----:B------:R-:W-:Y:S02]  /*70de0*/  IMAD.MOV.U32 R140, RZ, RZ, R7 ;  /* 0x000000ffff8c7224 */ /* 0x000fe400078e0007 */
[----:B------:R-:W-:Y:S01]  /*70df0*/  HMMA.1688.F32.TF32 R4, R236, R214, R248 ;  /* 0x000000d6ec04723c */ /* 0x000fe200000810f8 */
[----:B------:R2:W-:Y:S01]  /*70e00*/  STL.64 [R1+0x1210], R44 ;  /* 0x0012102c01007387 */ /* 0x0005e20000100a00 */
[----:B------:R-:W-:-:S03]  /*70e10*/  IMAD.MOV.U32 R36, RZ, RZ, R159 ;  /* 0x000000ffff247224 */ /* 0x000fc600078e009f */
[----:B------:R3:W-:Y:S04]  /*70e20*/  STL [R1+0x1218], R46 ;  /* 0x0012182e01007387 */ /* 0x0007e80000100800 */
[----:B------:R-:W-:Y:S01]  /*70e30*/  STL.64 [R1+0x2fe0], R32 ;  /* 0x002fe02001007387 */ /* 0x000fe20000100a00 */
[----:B------:R-:W-:-:S03]  /*70e40*/  IMAD.MOV.U32 R37, RZ, RZ, R158 ;  /* 0x000000ffff257224 */ /* 0x000fc600078e009e */
[----:B------:R-:W-:Y:S01]  /*70e50*/  STL.64 [R1+0x2fe8], R34 ;  /* 0x002fe82201007387 */ /* 0x000fe20000100a00 */
[----:B------:R-:W-:-:S03]  /*70e60*/  IMAD.MOV.U32 R38, RZ, RZ, R131 ;  /* 0x000000ffff267224 */ /* 0x000fc600078e0083 */
[----:B------:R-:W4:Y:S01]  /*70e70*/  LDL.LU R159, [R1+0x5de4] ;  /* 0x005de400019f7983 */ /* 0x000f220000300800 */
[----:B------:R-:W-:-:S05]  /*70e80*/  IMAD.MOV.U32 R39, RZ, RZ, R130 ;  /* 0x000000ffff277224 */ /* 0x000fca00078e0082 */
[----:B------:R1:W-:Y:S01]  /*70e90*/  STL.64 [R1+0x2fd0], R4 ;  /* 0x002fd00401007387 */ /* 0x0003e20000100a00 */
[----:B------:R-:W-:-:S03]  /*70ea0*/  IMAD.MOV.U32 R40, RZ, RZ, R166 ;  /* 0x000000ffff287224 */ /* 0x000fc600078e00a6 */
[----:B------:R1:W-:Y:S01]  /*70eb0*/  STL.64 [R1+0x2fd8], R6 ;  /* 0x002fd80601007387 */ /* 0x0003e20000100a00 */
[----:B------:R-:W-:-:S03]  /*70ec0*/  IMAD.MOV.U32 R41, RZ, RZ, R167 ;  /* 0x000000ffff297224 */ /* 0x000fc600078e00a7 */
        /* <DEDUP_REMOVED lines=28> */
[----:B------:R-:W3:Y:S01]  /*71090*/  LDL.LU R139, [R1+0x5da0] ;  /* 0x005da000018b7983 */ /* 0x000ee20000300800 */
[----:B------:R-:W-:-:S02]  /*710a0*/  IMAD.MOV.U32 R62, RZ, RZ, R162 ;  /* 0x000000ffff3e7224 */ /* 0x000fc400078e00a2 */
[----:B------:R-:W-:Y:S01]  /*710b0*/  IMAD.MOV.U32 R63, RZ, RZ, R163 ;  /* 0x000000ffff3f7224 */ /* 0x000fe200078e00a3 */
[----:B------:R-:W3:Y:S04]  /*710c0*/  LDL.LU R162, [R1+0x5d9c] ;  /* 0x005d9c0001a27983 */ /* 0x000ee80000300800 */
[----:B------:R-:W3:Y:S04]  /*710d0*/  LDL.LU R163, [R1+0x5d98] ;  /* 0x005d980001a37983 */ /* 0x000ee80000300800 */
[----:B------:R-:W3:Y:S04]  /*710e0*/  LDL.LU R143, [R1+0x5d94] ;  /* 0x005d9400018f7983 */ /* 0x000ee80000300800 */
[----:B------:R-:W3:Y:S04]  /*710f0*/  LDL.LU R142, [R1+0x5d90] ;  /* 0x005d9000018e7983 */ /* 0x000ee80000300800 */
[----:B------:R-:W3:Y:S01]  /*71100*/  LDL.LU R146, [R1+0x5d8c] ;  /* 0x005d8c0001927983 */ /* 0x000ee20000300800 */
[----:B------:R-:W-:-:S03]  /*71110*/  IMAD.MOV.U32 R79, RZ, RZ, R170 ;  /* 0x000000ffff4f7224 */ /* 0x000fc600078e00aa */
[----:B------:R-:W3:Y:S01]  /*71120*/  LDL.LU R147, [R1+0x5d88] ;  /* 0x005d880001937983 */ /* 0x000ee20000300800 */
[----:B----4-:R-:W-:Y:S02]  /*71130*/  IMAD.MOV.U32 R77, RZ, RZ, R159 ;  /* 0x000000ffff4d7224 */ /* 0x010fe400078e009f */
[----:B--2---:R-:W-:Y:S02]  /*71140*/  IMAD.MOV.U32 R76, RZ, RZ, R158 ;  /* 0x000000ffff4c7224 */ /* 0x004fe400078e009e */
[----:B------:R-:W2:Y:S04]  /*71150*/  LDL.LU R158, [R1+0x5d84] ;  /* 0x005d8400019e7983 */ /* 0x000ea80000300800 */
[----:B------:R-:W4:Y:S04]  /*71160*/  LDL.LU R159, [R1+0x5d80] ;  /* 0x005d8000019f7983 */ /* 0x000f280000300800 */
[----:B------:R-:W4:Y:S01]  /*71170*/  LDL.LU R171, [R1+0x5d7c] ;  /* 0x005d7c0001ab7983 */ /* 0x000f220000300800 */
[----:B---3--:R-:W-:-:S02]  /*71180*/  IMAD.MOV.U32 R82, RZ, RZ, R130 ;  /* 0x000000ffff527224 */ /* 0x008fc400078e0082 */
[----:B------:R-:W-:Y:S01]  /*71190*/  IMAD.MOV.U32 R81, RZ, RZ, R166 ;  /* 0x000000ffff517224 */ /* 0x000fe200078e00a6 */
[----:B------:R-:W3:Y:S01]  /*711a0*/  LDL.LU R170, [R1+0x5d78] ;  /* 0x005d780001aa7983 */ /* 0x000ee20000300800 */
[----:B------:R-:W-:-:S03]  /*711b0*/  IMAD.MOV.U32 R80, RZ, RZ, R167 ;  /* 0x000000ffff507224 */ /* 0x000fc600078e00a7 */
[----:B------:R-:W3:Y:S01]  /*711c0*/  LDL.LU R167, [R1+0x5d74] ;  /* 0x005d740001a77983 */ /* 0x000ee20000300800 */
[----:B------:R-:W-:-:S03]  /*711d0*/  IMAD.MOV.U32 R83, RZ, RZ, R131 ;  /* 0x000000ffff537224 */ /* 0x000fc600078e0083 */
[----:B------:R-:W3:Y:S04]  /*711e0*/  LDL.LU R166, [R1+0x5d70] ;  /* 0x005d700001a67983 */ /* 0x000ee80000300800 */
[----:B------:R-:W3:Y:S01]  /*711f0*/  LDL.LU R130, [R1+0x5d6c] ;  /* 0x005d6c0001827983 */ /* 0x000ee20000300800 */
[----:B------:R-:W-:Y:S02]  /*71200*/  IMAD.MOV.U32 R86, RZ, RZ, R135 ;  /* 0x000000ffff567224 */ /* 0x000fe400078e0087 */
[----:B------:R-:W-:Y:S01]  /*71210*/  IMAD.MOV.U32 R85, RZ, RZ, R150 ;  /* 0x000000ffff557224 */ /* 0x000fe200078e0096 */
[----:B------:R-:W3:Y:S01]  /*71220*/  LDL.LU R131, [R1+0x5d68] ;  /* 0x005d680001837983 */ /* 0x000ee20000300800 */
[----:B------:R-:W-:-:S03]  /*71230*/  IMAD.MOV.U32 R84, RZ, RZ, R151 ;  /* 0x000000ffff547224 */ /* 0x000fc600078e0097 */
[----:B------:R-:W3:Y:S01]  /*71240*/  LDL.LU R151, [R1+0x5d64] ;  /* 0x005d640001977983 */ /* 0x000ee20000300800 */
[----:B------:R-:W-:-:S03]  /*71250*/  IMAD.MOV.U32 R87, RZ, RZ, R134 ;  /* 0x000000ffff577224 */ /* 0x000fc600078e0086 */
[----:B------:R-:W3:Y:S04]  /*71260*/  LDL.LU R150, [R1+0x5d60] ;  /* 0x005d600001967983 */ /* 0x000ee80000300800 */
[----:B------:R-:W3:Y:S04]  /*71270*/  LDL.LU R135, [R1+0x5d5c] ;  /* 0x005d5c0001877983 */ /* 0x000ee80000300800 */
[----:B------:R-:W3:Y:S01]  /*71280*/  LDL.LU R134, [R1+0x5d58] ;  /* 0x005d580001867983 */ /* 0x000ee20000300800 */
[----:B------:R-:W-:Y:S02]  /*71290*/  IMAD.MOV.U32 R93, RZ, RZ, R138 ;  /* 0x000000ffff5d7224 */ /* 0x000fe400078e008a */
[----:B------:R-:W-:-:S02]  /*712a0*/  IMAD.MOV.U32 R92, RZ, RZ, R139 ;  /* 0x000000ffff5c7224 */ /* 0x000fc400078e008b */
[----:B------:R-:W3:Y:S04]  /*712b0*/  LDL.LU R139, [R1+0x5d54] ;  /* 0x005d5400018b7983 */ /* 0x000ee80000300800 */
[----:B------:R-:W3:Y:S01]  /*712c0*/  LDL.LU R138, [R1+0x5d50] ;  /* 0x005d5000018a7983 */ /* 0x000ee20000300800 */
[----:B------:R-:W-:Y:S02]  /*712d0*/  IMAD.MOV.U32 R94, RZ, RZ, R154 ;  /* 0x000000ffff5e7224 */ /* 0x000fe400078e009a */
[----:B------:R-:W-:Y:S01]  /*712e0*/  IMAD.MOV.U32 R95, RZ, RZ, R155 ;  /* 0x000000ffff5f7224 */ /* 0x000fe200078e009b */
        /* <DEDUP_REMOVED lines=8> */
[----:B------:R-:W3:Y:S01]  /*71370*/  LDL.LU R163, [R1+0x5d3c] ;  /* 0x005d3c0001a37983 */ /* 0x000ee20000300800 */
[----:B------:R-:W-:-:S03]  /*71380*/  IMAD.MOV.U32 R102, RZ, RZ, R147 ;  /* 0x000000ffff667224 */ /* 0x000fc600078e0093 */
[----:B------:R-:W3:Y:S01]  /*71390*/  LDL.LU R162, [R1+0x5d38] ;  /* 0x005d380001a27983 */ /* 0x000ee20000300800 */
[----:B------:R-:W-:Y:S02]  /*713a0*/  IMAD.MOV.U32 R103, RZ, RZ, R146 ;  /* 0x000000ffff677224 */ /* 0x000fe400078e0092 */
[----:B--2---:R-:W-:Y:S02]  /*713b0*/  IMAD.MOV.U32 R101, RZ, RZ, R158 ;  /* 0x000000ffff657224 */ /* 0x004fe400078e009e */
[----:B----4-:R-:W-:Y:S02]  /*713c0*/  IMAD.MOV.U32 R100, RZ, RZ, R159 ;  /* 0x000000ffff647224 */ /* 0x010fe400078e009f */
[----:B------:R-:W2:Y:S04]  /*713d0*/  LDL.LU R159, [R1+0x5d34] ;  /* 0x005d3400019f7983 */ /* 0x000ea80000300800 */
[----:B------:R-:W4:Y:S04]  /*713e0*/  LDL.LU R158, [R1+0x5d30] ;  /* 0x005d3000019e7983 */ /* 0x000f280000300800 */
[----:B------:R-:W2:Y:S04]  /*713f0*/  LDL.LU R147, [R1+0x5d2c] ;  /* 0x005d2c0001937983 */ /* 0x000ea80000300800 */
[----:B------:R-:W4:Y:S01]  /*71400*/  LDL.LU R146, [R1+0x5d28] ;  /* 0x005d280001927983 */ /* 0x000f220000300800 */
[----:B---3--:R-:W-:-:S02]  /*71410*/  IMAD.MOV.U32 R111, RZ, RZ, R130 ;  /* 0x000000ffff6f7224 */ /* 0x008fc400078e0082 */
[----:B------:R-:W-:Y:S02]  /*71420*/  IMAD.MOV.U32 R110, RZ, RZ, R131 ;  /* 0x000000ffff6e7224 */ /* 0x000fe400078e0083 */
[----:B------:R-:W-:Y:S02]  /*71430*/  IMAD.MOV.U32 R109, RZ, RZ, R151 ;  /* 0x000000ffff6d7224 */ /* 0x000fe400078e0097 */
[----:B------:R-:W-:Y:S02]  /*71440*/  IMAD.MOV.U32 R108, RZ, RZ, R150 ;  /* 0x000000ffff6c7224 */ /* 0x000fe400078e0096 */
[----:B------:R-:W3:Y:S04]  /*71450*/  LDL.LU R150, [R1+0x5d24] ;  /* 0x005d240001967983 */ /* 0x000ee80000300800 */
[----:B------:R-:W3:Y:S04]  /*71460*/  LDL.LU R151, [R1+0x5d20] ;  /* 0x005d200001977983 */ /* 0x000ee80000300800 */
[----:B------:R-:W3:Y:S04]  /*71470*/  LDL.LU R131, [R1+0x5d1c] ;  /* 0x005d1c0001837983 */ /* 0x000ee80000300800 */
[----:B------:R-:W3:Y:S01]  /*71480*/  LDL.LU R130, [R1+0x5d18] ;  /* 0x005d180001827983 */ /* 0x000ee20000300800 */
[----:B------:R-:W-:-:S02]  /*71490*/  IMAD.MOV.U32 R113, RZ, RZ, R139 ;  /* 0x000000ffff717224 */ /* 0x000fc400078e008b */
[----:B------:R-:W-:Y:S02]  /*714a0*/  IMAD.MOV.U32 R112, RZ, RZ, R138 ;  /* 0x000000ffff707224 */ /* 0x000fe400078e008a */
[----:B------:R-:W3:Y:S04]  /*714b0*/  LDL.LU R138, [R1+0x5d14] ;  /* 0x005d1400018a7983 */ /* 0x000ee80000300800 */
[----:B------:R-:W3:Y:S01]  /*714c0*/  LDL.LU R139, [R1+0x5d10] ;  /* 0x005d1000018b7983 */ /* 0x000ee20000300800 */
[----:B------:R-:W-:Y:S02]  /*714d0*/  IMAD.MOV.U32 R114, RZ, RZ, R134 ;  /* 0x000000ffff727224 */ /* 0x000fe400078e0086 */
[----:B------:R-:W-:Y:S01]  /*714e0*/  IMAD.MOV.U32 R115, RZ, RZ, R135 ;  /* 0x000000ffff737224 */ /* 0x000fe200078e0087 */
[----:B------:R-:W3:Y:S01]  /*714f0*/  LDL.LU R134, [R1+0x5d0c] ;  /* 0x005d0c0001867983 */ /* 0x000ee20000300800 */
[----:B------:R-:W-:-:S02]  /*71500*/  IMAD.MOV.U32 R118, RZ, RZ, R155 ;  /* 0x000000ffff767224 */ /* 0x000fc400078e009b */
        /* <DEDUP_REMOVED lines=8> */
[----:B--2---:R-:W-:Y:S02]  /*71590*/  IMAD.MOV.U32 R127, RZ, RZ, R147 ;  /* 0x000000ffff7f7224 */ /* 0x004fe400078e0093 */
[----:B----4-:R-:W-:-:S02]  /*715a0*/  IMAD.MOV.U32 R126, RZ, RZ, R146 ;  /* 0x000000ffff7e7224 */ /* 0x010fc400078e0092 */
[----:B---3--:R-:W-:Y:S02]  /*715b0*/  IMAD.MOV.U32 R125, RZ, RZ, R150 ;  /* 0x000000ffff7d7224 */ /* 0x008fe400078e0096 */
[----:B------:R-:W-:Y:S02]  /*715c0*/  IMAD.MOV.U32 R124, RZ, RZ, R151 ;  /* 0x000000ffff7c7224 */ /* 0x000fe400078e0097 */
[----:B------:R-:W2:Y:S04]  /*715d0*/  LDL.LU R151, [R1+0x5cf4] ;  /* 0x005cf40001977983 */ /* 0x000ea80000300800 */
[----:B------:R-:W1:Y:S04]  /*715e0*/  LDL.LU R150, [R1+0x5cf0] ;  /* 0x005cf00001967983 */ /* 0x000e680000300800 */
[----:B------:R-:W3:Y:S04]  /*715f0*/  LDL.LU R146, [R1+0x5cec] ;  /* 0x005cec0001927983 */ /* 0x000ee80000300800 */
[----:B------:R-:W4:Y:S01]  /*71600*/  LDL.LU R147, [R1+0x5ce8] ;  /* 0x005ce80001937983 */ /* 0x000f220000300800 */
[----:B------:R-:W-:-:S02]  /*71610*/  IMAD.MOV.U32 R45, RZ, RZ, R138 ;  /* 0x000000ffff2d7224 */ /* 0x000fc400078e008a */
[----:B------:R-:W-:Y:S02]  /*71620*/  IMAD.MOV.U32 R44, RZ, RZ, R139 ;  /* 0x000000ffff2c7224 */ /* 0x000fe400078e008b */
[----:B------:R-:W2:Y:S04]  /*71630*/  LDL.LU R139, [R1+0x5ce4] ;  /* 0x005ce400018b7983 */ /* 0x000ea80000300800 */
[----:B------:R-:W3:Y:S01]  /*71640*/  LDL.LU R138, [R1+0x5ce0] ;  /* 0x005ce000018a7983 */ /* 0x000ee20000300800 */
[----:B------:R-:W-:Y:S02]  /*71650*/  IMAD.MOV.U32 R149, RZ, RZ, R47 ;  /* 0x000000ffff957224 */ /* 0x000fe400078e002f */
[----:B------:R-:W-:Y:S02]  /*71660*/  IMAD.MOV.U32 R46, RZ, RZ, R130 ;  /* 0x000000ffff2e7224 */ /* 0x000fe400078e0082 */
[----:B------:R-:W4:Y:S01]  /*71670*/  LDL.LU R130, [R1+0x5cdc] ;  /* 0x005cdc0001827983 */ /* 0x000f220000300800 */
[----:B------:R-:W-:-:S02]  /*71680*/  IMAD.MOV.U32 R47, RZ, RZ, R131 ;  /* 0x000000ffff2f7224 */ /* 0x000fc400078e0083 */
[----:B------:R-:W-:Y:S01]  /*71690*/  IMAD.MOV.U32 R241, RZ, RZ, R143 ;  /* 0x000000fffff17224 */ /* 0x000fe200078e008f */
[----:B------:R-:W4:Y:S01]  /*716a0*/  LDL.LU R131, [R1+0x5cd8] ;  /* 0x005cd80001837983 */ /* 0x000f220000300800 */
[----:B------:R-:W-:Y:S02]  /*716b0*/  IMAD.MOV.U32 R240, RZ, RZ, R142 ;  /* 0x000000fffff07224 */ /* 0x000fe400078e008e */
[----:B------:R-:W-:Y:S01]  /*716c0*/  IMAD.MOV.U32 R242, RZ, RZ, R135 ;  /* 0x000000fffff27224 */ /* 0x000fe200078e0087 */
[----:B------:R-:W4:Y:S01]  /*716d0*/  LDL.LU R142, [R1+0x5cd4] ;  /* 0x005cd400018e7983 */ /* 0x000f220000300800 */
[----:B------:R-:W-:-:S03]  /*716e0*/  IMAD.MOV.U32 R243, RZ, RZ, R134 ;  /* 0x000000fffff37224 */ /* 0x000fc600078e0086 */
[----:B------:R-:W4:Y:S04]  /*716f0*/  LDL.LU R143, [R1+0x5cd0] ;  /* 0x005cd000018f7983 */ /* 0x000f280000300800 */
[----:B------:R-:W4:Y:S04]  /*71700*/  LDL.LU R135, [R1+0x5ccc] ;  /* 0x005ccc0001877983 */ /* 0x000f280000300800 */
[----:B------:R-:W4:Y:S01]  /*71710*/  LDL.LU R134, [R1+0x5cc8] ;  /* 0x005cc80001867983 */ /* 0x000f220000300800 */
[----:B--2---:R-:W-:Y:S02]  /*71720*/  IMAD.MOV.U32 R245, RZ, RZ, R139 ;  /* 0x000000fffff57224 */ /* 0x004fe400078e008b */
[----:B---3--:R-:W-:-:S02]  /*71730*/  IMAD.MOV.U32 R244, RZ, RZ, R138 ;  /* 0x000000fffff47224 */ /* 0x008fc400078e008a */
[----:B------:R-:W2:Y:S04]  /*71740*/  LDL.LU R138, [R1+0x5cc4] ;  /* 0x005cc400018a7983 */ /* 0x000ea80000300800 */
[----:B------:R-:W3:Y:S01]  /*71750*/  LDL.LU R139, [R1+0x5cc0] ;  /* 0x005cc000018b7983 */ /* 0x000ee20000300800 */
[----:B----4-:R-:W-:Y:S02]  /*71760*/  IMAD.MOV.U32 R246, RZ, RZ, R147 ;  /* 0x000000fffff67224 */ /* 0x010fe400078e0093 */
[----:B------:R-:W-:Y:S01]  /*71770*/  IMAD.MOV.U32 R247, RZ, RZ, R146 ;  /* 0x000000fffff77224 */ /* 0x000fe200078e0092 */
        /* <DEDUP_REMOVED lines=9> */
[----:B------:R-:W-:-:S03]  /*71810*/  IMAD.MOV.U32 R194, RZ, RZ, R134 ;  /* 0x000000ffffc27224 */ /* 0x000fc600078e0086 */
[----:B------:R-:W4:Y:S01]  /*71820*/  LDL.LU R130, [R1+0x5ca8] ;  /* 0x005ca80001827983 */ /* 0x000f220000300800 */
[----:B------:R-:W-:Y:S02]  /*71830*/  IMAD.MOV.U32 R195, RZ, RZ, R135 ;  /* 0x000000ffffc37224 */ /* 0x000fe400078e0087 */
[----:B--2---:R-:W-:Y:S02]  /*71840*/  IMAD.MOV.U32 R193, RZ, RZ, R138 ;  /* 0x000000ffffc17224 */ /* 0x004fe400078e008a */
[----:B---3--:R-:W-:Y:S02]  /*71850*/  IMAD.MOV.U32 R192, RZ, RZ, R139 ;  /* 0x000000ffffc07224 */ /* 0x008fe400078e008b */
[----:B------:R-:W2:Y:S04]  /*71860*/  LDL.LU R139, [R1+0x5ca4] ;  /* 0x005ca400018b7983 */ /* 0x000ea80000300800 */
[----:B------:R-:W3:Y:S04]  /*71870*/  LDL.LU R138, [R1+0x5ca0] ;  /* 0x005ca000018a7983 */ /* 0x000ee80000300800 */
[----:B------:R-:W3:Y:S04]  /*71880*/  LDL.LU R134, [R1+0x5c9c] ;  /* 0x005c9c0001867983 */ /* 0x000ee80000300800 */
[----:B------:R-:W3:Y:S04]  /*71890*/  LDL.LU R135, [R1+0x5c98] ;  /* 0x005c980001877983 */ /* 0x000ee80000300800 */
[----:B------:R-:W3:Y:S01]  /*718a0*/  LDL.LU R200, [R1+0x11a0] ;  /* 0x0011a00001c87983 */ /* 0x000ee20000300800 */
[----:B----4-:R-:W-:-:S03]  /*718b0*/  IMAD.MOV.U32 R203, RZ, RZ, R131 ;  /* 0x000000ffffcb7224 */ /* 0x010fc600078e0083 */
        /* <DEDUP_REMOVED lines=8> */
[----:B-1----:R-:W-:Y:S02]  /*71940*/  IMAD.MOV.U32 R4, RZ, RZ, R150 ;  /* 0x000000ffff047224 */ /* 0x002fe400078e0096 */
        /* <DEDUP_REMOVED lines=22> */
[----:B--2---:R-:W-:-:S02]  /*71ab0*/  IMAD.MOV.U32 R207, RZ, RZ, R139 ;  /* 0x000000ffffcf7224 */ /* 0x004fc400078e008b */
[----:B---3--:R-:W-:Y:S02]  /*71ac0*/  IMAD.MOV.U32 R206, RZ, RZ, R138 ;  /* 0x000000ffffce7224 */ /* 0x008fe400078e008a */
[----:B------:R-:W-:Y:S02]  /*71ad0*/  IMAD.MOV.U32 R204, RZ, RZ, R134 ;  /* 0x000000ffffcc7224 */ /* 0x000fe400078e0086 */
[----:B------:R-:W2:Y:S01]  /*71ae0*/  LDL.LU R134, [R1+0x5c8c] ;  /* 0x005c8c0001867983 */ /* 0x000ea20000300800 */
[----:B------:R-:W-:-:S03]  /*71af0*/  IMAD.MOV.U32 R205, RZ, RZ, R135 ;  /* 0x000000ffffcd7224 */ /* 0x000fc600078e0087 */
[----:B------:R-:W2:Y:S04]  /*71b00*/  LDL.LU R135, [R1+0x5c88] ;  /* 0x005c880001877983 */ /* 0x000ea80000300800 */
        /* <DEDUP_REMOVED lines=27> */
[----:B------:R-:W4:Y:S04]  /*71cc0*/  LDL.LU R210, [R1+0x5c18] ;  /* 0x005c180001d27983 */ /* 0x000f280000300800 */
[----:B------:R-:W4:Y:S01]  /*71cd0*/  LDL.LU R211, [R1+0x5c14] ;  /* 0x005c140001d37983 */ /* 0x000f220000300800 */
[----:B------:R-:W-:-:S02]  /*71ce0*/  IMAD.MOV.U32 R55, RZ, RZ, R11 ;  /* 0x000000ffff377224 */ /* 0x000fc400078e000b */
[----:B------:R-:W-:Y:S01]  /*71cf0*/  IMAD.MOV.U32 R32, RZ, RZ, R14 ;  /* 0x000000ffff207224 */ /* 0x000fe200078e000e */
[----:B------:R-:W2:Y:S01]  /*71d00*/  LDL.LU R11, [R1+0x5c10] ;  /* 0x005c1000010b7983 */ /* 0x000ea20000300800 */
[----:B------:R-:W-:Y:S02]  /*71d10*/  IMAD.MOV.U32 R33, RZ, RZ, R15 ;  /* 0x000000ffff217224 */ /* 0x000fe400078e000f */
[----:B------:R-:W-:Y:S01]  /*71d20*/  IMAD.MOV.U32 R34, RZ, RZ, R190 ;  /* 0x000000ffff227224 */ /* 0x000fe200078e00be */
[----:B------:R-:W3:Y:S01]  /*71d30*/  LDL.LU R14, [R1+0x5c0c] ;  /* 0x005c0c00010e7983 */ /* 0x000ee20000300800 */
[----:B------:R-:W-:-:S03]  /*71d40*/  IMAD.MOV.U32 R35, RZ, RZ, R191 ;  /* 0x000000ffff237224 */ /* 0x000fc600078e00bf */
[----:B------:R-:W3:Y:S04]  /*71d50*/  LDL.LU R15, [R1+0x5c08] ;  /* 0x005c0800010f7983 */ /* 0x000ee80000300800 */
[----:B------:R-:W2:Y:S04]  /*71d60*/  LDL.LU R190, [R1+0x5c04] ;  /* 0x005c040001be7983 */ /* 0x000ea80000300800 */
[----:B------:R-:W2:Y:S01]  /*71d70*/  LDL.LU R191, [R1+0x5c00] ;  /* 0x005c000001bf7983 */ /* 0x000ea20000300800 */
[----:B----4-:R-:W-:-:S15]  /*71d80*/  HMMA.1688.F32.TF32 R204, R236, R210, R204 ;  /* 0x000000d2eccc723c */ /* 0x010fde00000810cc */
        /* <DEDUP_REMOVED lines=18> */
[----:B-1----:R-:W4:Y:S01]  /*71eb0*/  LDL.LU.64 R194, [R1+0x5be0] ;  /* 0x005be00001c27983 */ /* 0x002f220000300a00 */
[C---:B--2---:R-:W-:Y:S06]  /*71ec0*/  HMMA.1688.F32.TF32 R244, R236.reuse, R190, R244 ;  /* 0x000000beecf4723c */ /* 0x044fec00000810f4 */
[C---:B---3--:R-:W-:Y:S06]  /*71ed0*/  HMMA.1688.F32.TF32 R4, R236.reuse, R14, R4 ;  /* 0x0000000eec04723c */ /* 0x048fec0000081004 */
[C---:B------:R-:W-:Y:S06]  /*71ee0*/  HMMA.1688.F32.TF32 R116, R236.reuse, R174, R116 ;  /* 0x000000aeec74723c */ /* 0x040fec0000081074 */
[C---:B------:R-:W-:Y:S06]  /*71ef0*/  HMMA.1688.F32.TF32 R104, R236.reuse, R162, R104 ;  /* 0x000000a2ec68723c */ /* 0x040fec0000081068 */
[C---:B------:R-:W-:Y:S06]  /*71f00*/  HMMA.1688.F32.TF32 R92, R236.reuse, R150, R92 ;  /* 0x00000096ec5c723c */ /* 0x040fec000008105c */
[----:B------:R-:W-:Y:S06]  /*71f10*/  HMMA.1688.F32.TF32 R80, R236, R138, R80 ;  /* 0x0000008aec50723c */ /* 0x000fec0000081050 */
[----:B------:R-:W-:Y:S06]  /*71f20*/  HMMA.1688.F32.TF32 R64, R232, R26, R64 ;  /* 0x0000001ae840723c */ /* 0x000fec0000081040 */
[----:B----4-:R-:W-:-:S15]  /*71f30*/  HMMA.1688.F32.TF32 R248, R236, R194, R248 ;  /* 0x000000c2ecf8723c */ /* 0x010fde00000810f8 */
[----:B------:R-:W-:-:S08]  /*71f40*/  NOP ;  /* 0x0000000000007918 */ /* 0x000fd00000000000 */
        /* <DEDUP_REMOVED lines=9> */
[----:B------:R1:W-:Y:S02]  /*71fe0*/  STL.64 [R1+0x2f68], R6 ;  /* 0x002f680601007387 */ /* 0x0003e40000100a00 */
[C---:B-1----:R-:W-:Y:S06]  /*71ff0*/  HMMA.1688.F32.TF32 R4, R236.reuse, R10, R240 ;  /* 0x0000000aec04723c */ /* 0x042fec00000810f0 */
[----:B------:R-:W-:-:S15]  /*72000*/  HMMA.1688.F32.TF32 R240, R236, R186, R44 ;  /* 0x000000baecf0723c */ /* 0x000fde000008102c */
[----:B------:R-:W-:-:S02]  /*72010*/  NOP ;  /* 0x0000000000007918 */ /* 0x000fc40000000000 */
[----:B------:R-:W-:Y:S04]  /*72020*/  STL.64 [R1+0x2f50], R4 ;  /* 0x002f500401007387 */ /* 0x000fe80000100a00 */
[----:B------:R1:W-:Y:S02]  /*72030*/  STL.64 [R1+0x2f58], R6 ;  /* 0x002f580601007387 */ /* 0x0003e40000100a00 */
[C---:B-1----:R-:W-:Y:S02]  /*72040*/  HMMA.1688.F32.TF32 R4, R236.reuse, R182, R124 ;  /* 0x000000b6ec04723c */ /* 0x042fe4000008107c */
[----:B------:R-:W-:Y:S04]  /*72050*/  STL.64 [R1+0x2f40], R240 ;  /* 0x002f40f001007387 */ /* 0x000fe80000100a00 */
[----:B------:R-:W-:Y:S01]  /*72060*/  HMMA.1688.F32.TF32 R44, R236, R178, R120 ;  /* 0x000000b2ec2c723c */ /* 0x000fe20000081078 */
[----:B------:R-:W-:-:S15]  /*72070*/  STL.64 [R1+0x2f48], R242 ;  /* 0x002f48f201007387 */ /* 0x000fde0000100a00 */
        /* <DEDUP_REMOVED lines=10> */
[----:B------:R1:W-:Y:S02]  /*72120*/  STL.64 [R1+0x2f08], R6 ;  /* 0x002f080601007387 */ /* 0x0003e40000100a00 */
[C---:B-1----:R-:W-:Y:S09]  /*72130*/  HMMA.1688.F32.TF32 R4, R236.reuse, R158, R100 ;  /* 0x0000009eec04723c */ /* 0x042ff20000081064 */
[----:B------:R-:W-:Y:S04]  /*72140*/  STL.64 [R1+0x2ef0], R44 ;  /* 0x002ef02c01007387 */ /* 0x000fe80000100a00 */
[----:B------:R1:W-:Y:S04]  /*72150*/  STL.64 [R1+0x2ef8], R46 ;  /* 0x002ef82e01007387 */ /* 0x0003e80000100a00 */
[----:B------:R-:W-:Y:S04]  /*72160*/  STL.64 [R1+0x2ee0], R104 ;  /* 0x002ee06801007387 */ /* 0x000fe80000100a00 */
[----:B------:R-:W-:Y:S01]  /*72170*/  STL.64 [R1+0x2ee8], R106 ;  /* 0x002ee86a01007387 */ /* 0x000fe20000100a00 */
[C---:B-1----:R-:W-:Y:S03]  /*72180*/  HMMA.1688.F32.TF32 R44, R236.reuse, R154, R96 ;  /* 0x0000009aec2c723c */ /* 0x042fe60000081060 */
[----:B------:R-:W-:Y:S04]  /*72190*/  STL.64 [R1+0x2ed0], R4 ;  /* 0x002ed00401007387 */ /* 0x000fe80000100a00 */
[----:B------:R1:W-:Y:S02]  /*721a0*/  STL.64 [R1+0x2ed8], R6 ;  /* 0x002ed80601007387 */ /* 0x0003e40000100a00 */
[----:B-1----:R-:W-:-:S14]  /*721b0*/  HMMA.1688.F32.TF32 R4, R236, R146, R88 ;  /* 0x00000092ec04723c */ /* 0x002fdc0000081058 */
        /* <DEDUP_REMOVED lines=12> */
[----:B-1----:R-:W-:Y:S03]  /*72280*/  HMMA.1688.F32.TF32 R44, R236, R130, R72 ;  /* 0x00000082ec2c723c */ /* 0x002fe60000081048 */
[----:B------:R-:W-:Y:S04]  /*72290*/  LDS R236, [R2+UR7+0xc100] ;  /* 0x00c1000702ec7984 */ /* 0x000fe80008000800 */
[----:B------:R-:W-:Y:S04]  /*722a0*/  LDS R238, [R2+UR7+0xe100] ;  /* 0x00e1000702ee7984 */ /* 0x000fe80008000800 */
[----:B------:R-:W-:Y:S04]  /*722b0*/  STL.64 [R1+0x90], R4 ;  /* 0x0000900401007387 */ /* 0x000fe80000100a00 */
[----:B------:R1:W-:Y:S01]  /*722c0*/  STL.64 [R1+0x98], R6 ;  /* 0x0000980601007387 */ /* 0x0003e20000100a00 */
[C---:B------:R-:W-:Y:S03]  /*722d0*/  HMMA.1688.F32.TF32 R52, R232.reuse, R22, R52 ;  /* 0x00000016e834723c */ /* 0x040fe60000081034 */
[----:B------:R-:W-:Y:S04]  /*722e0*/  LDS R237, [R71+UR7+0xc100] ;  /* 0x00c1000747ed7984 */ /* 0x000fe80008000800 */
[----:B------:R-:W3:Y:S01]  /*722f0*/  LDS R239, [R71+UR7+0xe100] ;  /* 0x00e1000747ef7984 */ /* 0x000ee20008000800 */
[C---:B-1----:R-:W-:Y:S03]  /*72300*/  HMMA.1688.F32.TF32 R4, R232.reuse, R18, R60 ;  /* 0x00000012e804723c */ /* 0x042fe6000008103c */
[----:B------:R-:W-:Y:S04]  /*72310*/  STL.64 [R1+0x80], R44 ;  /* 0x0000802c01007387 */ /* 0x000fe80000100a00 */
[----:B------:R1:W-:Y:S04]  /*72320*/  STL.64 [R1+0x88], R46 ;  /* 0x0000882e01007387 */ /* 0x0003e80000100a00 */
[----:B------:R-:W-:Y:S04]  /*72330*/  STL.64 [R1+0x70], R64 ;  /* 0x0000704001007387 */ /* 0x000fe80000100a00 */
[----:B------:R-:W-:Y:S01]  /*72340*/  STL.64 [R1+0x78], R66 ;  /* 0x0000784201007387 */ /* 0x000fe20000100a00 */
[C---:B-1----:R-:W-:Y:S07]  /*72350*/  HMMA.1688.F32.TF32 R44, R232.reuse, R30, R56 ;  /* 0x0000001ee82c723c */ /* 0x042fee0000081038 */
[----:B------:R-:W-:Y:S04]  /*72360*/  STL.64 [R1+0x60], R4 ;  /* 0x0000600401007387 */ /* 0x000fe80000100a00 */
[----:B------:R1:W-:Y:S02]  /*72370*/  STL.64 [R1+0x68], R6 ;  /* 0x0000680601007387 */ /* 0x0003e40000100a00 */
[C---:B-1----:R-:W-:Y:S10]  /*72380*/  HMMA.1688.F32.TF32 R4, R232.reuse, R230, R48 ;  /* 0x000000e6e804723c */ /* 0x042ff40000081030 */
[----:B------:R-:W-:Y:S04]  /*72390*/  STL.64 [R1+0x50], R44 ;  /* 0x0000502c01007387 */ /* 0x000fe80000100a00 */
[----:B------:R1:W-:Y:S04]  /*723a0*/  STL.64 [R1+0x58], R46 ;  /* 0x0000582e01007387 */ /* 0x0003e80000100a00 */
[----:B------:R-:W-:Y:S04]  /*723b0*/  STL.64 [R1+0x40], R52 ;  /* 0x0000403401007387 */ /* 0x000fe80000100a00 */
[----:B------:R-:W-:Y:S01]  /*723c0*/  STL.64 [R1+0x48], R54 ;  /* 0x0000483601007387 */ /* 0x000fe20000100a00 */
[C---:B-1----:R-:W-:Y:S06]  /*723d0*/  HMMA.1688.F32.TF32 R44, R232.reuse, R226, R40 ;  /* 0x000000e2e82c723c */ /* 0x042fec0000081028 */
[C---:B------:R-:W-:Y:S01]  /*723e0*/  HMMA.1688.F32.TF32 R40, R232.reuse, R222, R36 ;  /* 0x000000dee828723c */ /* 0x040fe20000081024 */
[----:B------:R-:W-:Y:S04]  /*723f0*/  STL.64 [R1+0x30], R4 ;  /* 0x0000300401007387 */ /* 0x000fe80000100a00 */
[----:B------:R1:W-:Y:S02]  /*72400*/  STL.64 [R1+0x38], R6 ;  /* 0x0000380601007387 */ /* 0x0003e40000100a00 */
[----:B-1----:R-:W-:Y:S10]  /*72410*/  HMMA.1688.F32.TF32 R4, R232, R218, R32 ;  /* 0x000000dae804723c */ /* 0x002ff40000081020 */
[----:B------:R-:W-:Y:S01]  /*72420*/  STL.64 [R1+0x20], R44 ;  /* 0x0000202c01007387 */ /* 0x000fe20000100a00 */
[----:B----4-:R-:W-:-:S03]  /*72430*/  IMAD.MOV.U32 R36, RZ, RZ, R247 ;  /* 0x000000ffff247224 */ /* 0x010fc600078e00f7 */
[----:B------:R-:W-:Y:S04]  /*72440*/  STL.64 [R1+0x28], R46 ;  /* 0x0000282e01007387 */ /* 0x000fe80000100a00 */
[----:B------:R1:W-:Y:S01]  /*72450*/  STL.64 [R1+0x10], R40 ;  /* 0x0000102801007387 */ /* 0x0003e20000100a00 */
[----:B--2---:R-:W-:-:S03]  /*72460*/  IMAD.MOV.U32 R37, RZ, RZ, R244 ;  /* 0x000000ffff257224 */ /* 0x004fc600078e00f4 */
[----:B------:R2:W-:Y:S01]  /*72470*/  STL.64 [R1+0x18], R42 ;  /* 0x0000182a01007387 */ /* 0x0005e20000100a00 */
[----:B------:R-:W-:-:S03]  /*72480*/  IMAD.MOV.U32 R38, RZ, RZ, R245 ;  /* 0x000000ffff267224 */ /* 0x000fc600078e00f5 */
[----:B------:R-:W4:Y:S01]  /*72490*/  LDL.LU R247, [R1+0x5bb8] ;  /* 0x005bb80001f77983 */ /* 0x000f220000300800 */
[----:B---3--:R-:W-:-:S03]  /*724a0*/  IMAD.MOV.U32 R39, RZ, RZ, R248 ;  /* 0x000000ffff277224 */ /* 0x008fc600078e00f8 */
[----:B------:R-:W-:Y:S04]  /*724b0*/  STL.64 [R1], R4 ;  /* 0x0000000401007387 */ /* 0x000fe80000100a00 */
[----:B------:R3:W-:Y:S04]  /*724c0*/  STL.64 [R1+0x8], R6 ;  /* 0x0000080601007387 */ /* 0x0007e80000100a00 */
[----:B------:R-:W3:Y:S04]  /*724d0*/  LDL.LU R244, [R1+0x5bb4] ;  /* 0x005bb40001f47983 */ /* 0x000ee80000300800 */
[----:B------:R-:W4:Y:S04]  /*724e0*/  LDL.LU R245, [R1+0x5bb0] ;  /* 0x005bb00001f57983 */ /* 0x000f280000300800 */
[----:B------:R-:W4:Y:S01]  /*724f0*/  LDL.LU R248, [R1+0x5bac] ;  /* 0x005bac0001f87983 */ /* 0x000f220000300800 */
[----:B-1----:R-:W-:-:S02]  /*72500*/  IMAD.MOV.U32 R40, RZ, RZ, R246 ;  /* 0x000000ffff287224 */ /* 0x002fc400078e00f6 */
[----:B------:R-:W-:Y:S01]  /*72510*/  IMAD.MOV.U32 R41, RZ, RZ, R251 ;  /* 0x000000ffff297224 */ /* 0x000fe200078e00fb */
[----:B------:R-:W4:Y:S01]  /*72520*/  LDL.LU R246, [R1+0x5ba8] ;  /* 0x005ba80001f67983 */ /* 0x000f220000300800 */
[----:B--2---:R-:W-:Y:S02]  /*72530*/  IMAD.MOV.U32 R42, RZ, RZ, R250 ;  /* 0x000000ffff2a7224 */ /* 0x004fe400078e00fa */
[----:B------:R-:W-:Y:S01]  /*72540*/  IMAD.MOV.U32 R43, RZ, RZ, R249 ;  /* 0x000000ffff2b7224 */ /* 0x000fe200078e00f9 */
[----:B------:R-:W2:Y:S04]  /*72550*/  LDL.LU R251, [R1+0x5ba4] ;  /* 0x005ba40001fb7983 */ /* 0x000ea80000300800 */
[----:B------:R-:W2:Y:S04]  /*72560*/  LDL.LU R250, [R1+0x5ba0] ;  /* 0x005ba00001fa7983 */ /* 0x000ea80000300800 */
[----:B------:R-:W2:Y:S04]  /*72570*/  LDL.LU R249, [R1+0x5b9c] ;  /* 0x005b9c0001f97983 */ /* 0x000ea80000300800 */
[----:B------:R-:W2:Y:S01]  /*72580*/  LDL.LU R52, [R1+0x1030] ;  /* 0x0010300001347983 */ /* 0x000ea20000300800 */
[----:B---3--:R-:W-:-:S02]  /*72590*/  IMAD.MOV.U32 R55, RZ, RZ, R244 ;  /* 0x000000ffff377224 */ /* 0x008fc400078e00f4 */
[----:B----4-:R-:W-:Y:S02]  /*725a0*/  IMAD.MOV.U32 R54, RZ, RZ, R245 ;  /* 0x000000ffff367224 */ /* 0x010fe400078e00f5 */
[----:B------:R-:W-:Y:S02]  /*725b0*/  IMAD.MOV.U32 R53, RZ, RZ, R248 ;  /* 0x000000ffff357224 */ /* 0x000fe400078e00f8 */
        /* <DEDUP_REMOVED lines=17> */
[----:B------:R-:W-:Y:S02]  /*726d0*/  IMAD.MOV.U32 R57, RZ, RZ, R250 ;  /* 0x000000ffff397224 */ /* 0x000fe400078e00fa */
[----:B------:R-:W-:Y:S02]  /*726e0*/  IMAD.MOV.U32 R58, RZ, RZ, R251 ;  /* 0x000000ffff3a7224 */ /* 0x000fe400078e00fb */
[----:B------:R-:W-:Y:S02]  /*726f0*/  IMAD.MOV.U32 R59, RZ, RZ, R246 ;  /* 0x000000ffff3b7224 */ /* 0x000fe400078e00f6 */
[----:B------:R-:W-:Y:S02]  /*72700*/  IMAD.MOV.U32 R48, RZ, RZ, R247 ;  /* 0x000000ffff307224 */ /* 0x000fe400078e00f7 */
[----:B---3--:R-:W-:Y:S02]  /*72710*/  IMAD.MOV.U32 R63, RZ, RZ, R248 ;  /* 0x000000ffff3f7224 */ /* 0x008fe400078e00f8 */
[----:B----4-:R-:W-:-:S02]  /*72720*/  IMAD.MOV.U32 R62, RZ, RZ, R245 ;  /* 0x000000ffff3e7224 */ /* 0x010fc400078e00f5 */
[----:B------:R-:W-:Y:S02]  /*72730*/  IMAD.MOV.U32 R61, RZ, RZ, R244 ;  /* 0x000000ffff3d7224 */ /* 0x000fe400078e00f4 */
        /* <DEDUP_REMOVED lines=8> */
[----:B------:R-:W3:Y:S01]  /*727c0*/  LDL.LU R49, [R1+0x1024] ;  /* 0x0010240001317983 */ /* 0x000ee20000300800 */
[C---:B------:R-:W-:Y:S03]  /*727d0*/  HMMA.1688.F32.TF32 R4, R232.reuse, R206, R72 ;  /* 0x000000cee804723c */ /* 0x040fe60000081048 */
[----:B------:R-:W3:Y:S04]  /*727e0*/  LDL.LU R50, [R1+0x1028] ;  /* 0x0010280001327983 */ /* 0x000ee80000300800 */
[----:B------:R-:W3:Y:S01]  /*727f0*/  LDL.LU R51, [R1+0x102c] ;  /* 0x00102c0001337983 */ /* 0x000ee20000300800 */
[----:B------:R-:W-:-:S15]  /*72800*/  HMMA.1688.F32.TF32 R44, R232, R202, R64 ;  /* 0x000000cae82c723c */ /* 0x000fde0000081040 */
[----:B------:R-:W-:-:S01]  /*72810*/  NOP ;  /* 0x0000000000007918 */ /* 0x000fc20000000000 */
[----:B------:R-:W-:Y:S02]  /*72820*/  IMAD.MOV.U32 R157, RZ, RZ, R6 ;  /* 0x000000ffff9d7224 */ /* 0x000fe400078e0006 */
[----:B------:R-:W-:Y:S01]  /*72830*/  IMAD.MOV.U32 R156, RZ, RZ, R7 ;  /* 0x000000ffff9c7224 */ /* 0x000fe200078e0007 */
[C---:B--2---:R-:W-:Y:S06]  /*72840*/  HMMA.1688.F32.TF32 R60, R232.reuse, R194, R60 ;  /* 0x000000c2e83c723c */ /* 0x044fec000008103c */
[C---:B----4-:R-:W-:Y:S06]  /*72850*/  HMMA.1688.F32.TF32 R248, R232.reuse, R214, R248 ;  /* 0x000000d6e8f8723c */ /* 0x050fec00000810f8 */
[----:B---3--:R-:W-:-:S15]  /*72860*/  HMMA.1688.F32.TF32 R244, R232, R210, R244 ;  /* 0x000000d2e8f4723c */ /* 0x008fde00000810f4 */
[----:B------:R-:W-:-:S02]  /*72870*/  NOP ;  /* 0x0000000000007918 */ /* 0x000fc40000000000 */
        /* <DEDUP_REMOVED lines=8> */
[----:B------:R1:W-:Y:S02]  /*72900*/  STL.64 [R1+0x2e90], R4 ;  /* 0x002e900401007387 */ /* 0x0003e40000100a00 */
[C---:B-1----:R-:W-:Y:S02]  /*72910*/  HMMA.1688.F32.TF32 R4, R232.reuse, R198, R32 ;  /* 0x000000c6e804723c */ /* 0x042fe40000081020 */
[----:B------:R-:W-:Y:S04]  /*72920*/  STL [R1+0x588c], R156 ;  /* 0x00588c9c01007387 */ /* 0x000fe80000100800 */
[----:B------:R-:W-:Y:S04]  /*72930*/  STL [R1+0x5878], R157 ;  /* 0x0058789d01007387 */ /* 0x000fe80000100800 */
[----:B------:R-:W2:Y:S04]  /*72940*/  LDL.LU R32, [R1+0xff0] ;  /* 0x000ff00001207983 */ /* 0x000ea80000300800 */
[----:B------:R-:W-:Y:S04]  /*72950*/  STL.64 [R1+0x2e80], R44 ;  /* 0x002e802c01007387 */ /* 0x000fe80000100a00 */
[----:B------:R1:W-:Y:S05]  /*72960*/  STL.64 [R1+0x2e88], R46 ;  /* 0x002e882e01007387 */ /* 0x0003ea0000100a00 */
[----:B------:R-:W-:Y:S04]  /*72970*/  STL.64 [R1+0x2e70], R4 ;  /* 0x002e700401007387 */ /* 0x000fe80000100a00 */
[----:B------:R3:W-:Y:S04]  /*72980*/  STL.64 [R1+0x2e78], R6 ;  /* 0x002e780601007387 */ /* 0x0007e80000100a00 */
[----:B------:R-:W2:Y:S04]  /*72990*/  LDL.LU R33, [R1+0xff4] ;  /* 0x000ff40001217983 */ /* 0x000ea80000300800 */
[----:B------:R-:W2:Y:S04]  /*729a0*/  LDL.LU R34, [R1+0xff8] ;  /* 0x000ff80001227983 */ /* 0x000ea80000300800 */
[----:B------:R-:W2:Y:S01]  /*729b0*/  LDL.LU R35, [R1+0xffc] ;  /* 0x000ffc0001237983 */ /* 0x000ea20000300800 */
[C---:B-1----:R-:W-:Y:S06]  /*729c0*/  HMMA.1688.F32.TF32 R44, R232.reuse, R190, R56 ;  /* 0x000000bee82c723c */ /* 0x042fec0000081038 */
[C---:B---3--:R-:W-:Y:S01]  /*729d0*/  HMMA.1688.F32.TF32 R4, R232.reuse, R14, R52 ;  /* 0x0000000ee804723c */ /* 0x048fe20000081034 */
[----:B------:R1:W-:Y:S04]  /*729e0*/  STL.64 [R1+0x2e60], R60 ;  /* 0x002e603c01007387 */ /* 0x0003e80000100a00 */
[----:B------:R3:W-:Y:S04]  /*729f0*/  STL.64 [R1+0x2e68], R62 ;  /* 0x002e683e01007387 */ /* 0x0007e80000100a00 */
[----:B-1----:R-:W4:Y:S08]  /*72a00*/  LDL.LU R60, [R1+0xfe0] ;  /* 0x000fe000013c7983 */ /* 0x002f300000300800 */
[----:B------:R-:W-:Y:S04]  /*72a10*/  STL.64 [R1+0x2e50], R44 ;  /* 0x002e502c01007387 */ /* 0x000fe80000100a00 */
[----:B------:R1:W-:Y:S04]  /*72a20*/  STL.64 [R1+0x2e58], R46 ;  /* 0x002e582e01007387 */ /* 0x0003e80000100a00 */
[----:B------:R-:W-:Y:S04]  /*72a30*/  STL.64 [R1+0x2e40], R4 ;  /* 0x002e400401007387 */ /* 0x000fe80000100a00 */
[----:B------:R1:W-:Y:S04]  /*72a40*/  STL.64 [R1+0x2e48], R6 ;  /* 0x002e480601007387 */ /* 0x0003e80000100a00 */
[----:B------:R-:W4:Y:S04]  /*72a50*/  LDL.LU R61, [R1+0xfe4] ;  /* 0x000fe400013d7983 */ /* 0x000f280000300800 */
[----:B---3--:R-:W4:Y:S04]  /*72a60*/  LDL.LU R62, [R1+0xfe8] ;  /* 0x000fe800013e7983 */ /* 0x008f280000300800 */
[----:B------:R-:W4:Y:S01]  /*72a70*/  LDL.LU R63, [R1+0xfec] ;  /* 0x000fec00013f7983 */ /* 0x000f220000300800 */
[C---:B-1----:R-:W-:Y:S03]  /*72a80*/  HMMA.1688.F32.TF32 R44, R232.reuse, R10, R48 ;  /* 0x0000000ae82c723c */ /* 0x042fe60000081030 */
[----:B------:R-:W3:Y:S04]  /*72a90*/  LDL.LU R56, [R1+0xfd0] ;  /* 0x000fd00001387983 */ /* 0x000ee80000300800 */
[----:B------:R-:W3:Y:S01]  /*72aa0*/  LDL.LU R57, [R1+0xfd4] ;  /* 0x000fd40001397983 */ /* 0x000ee20000300800 */
[C---:B------:R-:W-:Y:S03]  /*72ab0*/  HMMA.1688.F32.TF32 R40, R232.reuse, R186, R40 ;  /* 0x000000bae828723c */ /* 0x040fe60000081028 */
[----:B------:R-:W3:Y:S04]  /*72ac0*/  LDL.LU R58, [R1+0xfd8] ;  /* 0x000fd800013a7983 */ /* 0x000ee80000300800 */
[----:B------:R-:W3:Y:S01]  /*72ad0*/  LDL.LU R59, [R1+0xfdc] ;  /* 0x000fdc00013b7983 */ /* 0x000ee20000300800 */
[----:B------:R-:W-:Y:S03]  /*72ae0*/  HMMA.1688.F32.TF32 R4, R232, R182, R36 ;  /* 0x000000b6e804723c */ /* 0x000fe60000081024 */
[----:B------:R-:W3:Y:S04]  /*72af0*/  LDL.LU R52, [R1+0x410] ;  /* 0x0004100001347983 */ /* 0x000ee80000300800 */
[----:B------:R-:W3:Y:S04]  /*72b00*/  LDL.LU R53, [R1+0x414] ;  /* 0x0004140001357983 */ /* 0x000ee80000300800 */
[----:B------:R-:W3:Y:S04]  /*72b10*/  LDL.LU R54, [R1+0x418] ;  /* 0x0004180001367983 */ /* 0x000ee80000300800 */
[----:B------:R-:W3:Y:S04]  /*72b20*/  LDL.LU R55, [R1+0x41c] ;  /* 0x00041c0001377983 */ /* 0x000ee80000300800 */
[----:B------:R-:W-:Y:S04]  /*72b30*/  STL.64 [R1+0x2e30], R44 ;  /* 0x002e302c01007387 */ /* 0x000fe80000100a00 */
[----:B------:R-:W-:Y:S04]  /*72b40*/  STL.64 [R1+0x2e38], R46 ;  /* 0x002e382e01007387 */ /* 0x000fe80000100a00 */
[----:B------:R1:W-:Y:S04]  /*72b50*/  STL.64 [R1+0x2e20], R40 ;  /* 0x002e202801007387 */ /* 0x0003e80000100a00 */
[----:B------:R1:W-:Y:S04]  /*72b60*/  STL.64 [R1+0x2e28], R42 ;  /* 0x002e282a01007387 */ /* 0x0003e80000100a00 */
[----:B------:R2:W-:Y:S04]  /*72b70*/  STL.64 [R1+0x2e10], R4 ;  /* 0x002e100401007387 */ /* 0x0005e80000100a00 */
[----:B------:R-:W3:Y:S04]  /*72b80*/  LDL.LU R48, [R1+0x140] ;  /* 0x0001400001307983 */ /* 0x000ee80000300800 */
[----:B------:R-:W3:Y:S04]  /*72b90*/  LDL.LU R49, [R1+0x144] ;  /* 0x0001440001317983 */ /* 0x000ee80000300800 */
[----:B------:R-:W3:Y:S04]  /*72ba0*/  LDL.LU R50, [R1+0x148] ;  /* 0x0001480001327983 */ /* 0x000ee80000300800 */
[----:B------:R-:W3:Y:S01]  /*72bb0*/  LDL.LU R51, [R1+0x14c] ;  /* 0x00014c0001337983 */ /* 0x000ee20000300800 */
[----:B------:R-:W-:-:S02]  /*72bc0*/  IMAD.MOV.U32 R156, RZ, RZ, R6 ;  /* 0x000000ffff9c7224 */ /* 0x000fc400078e0006 */
[----:B------:R-:W-:Y:S01]  /*72bd0*/  IMAD.MOV.U32 R248, RZ, RZ, R7 ;  /* 0x000000fffff87224 */ /* 0x000fe200078e0007 */
[----:B-1----:R-:W3:Y:S04]  /*72be0*/  LDL.LU R40, [R1+0x130] ;  /* 0x0001300001287983 */ /* 0x002ee80000300800 */
[----:B------:R-:W3:Y:S04]  /*72bf0*/  LDL.LU R41, [R1+0x134] ;  /* 0x0001340001297983 */ /* 0x000ee80000300800 */
[----:B------:R-:W3:Y:S04]  /*72c00*/  LDL.LU R42, [R1+0x138] ;  /* 0x00013800012a7983 */ /* 0x000ee80000300800 */
[----:B------:R-:W3:Y:S04]  /*72c10*/  LDL.LU R43, [R1+0x13c] ;  /* 0x00013c00012b7983 */ /* 0x000ee80000300800 */
[----:B------:R-:W-:Y:S04]  /*72c20*/  STL [R1+0x5894], R248 ;  /* 0x005894f801007387 */ /* 0x000fe80000100800 */
[----:B------:R-:W-:Y:S04]  /*72c30*/  STL [R1+0x5890], R156 ;  /* 0x0058909c01007387 */ /* 0x000fe80000100800 */
[----:B------:R-:W3:Y:S01]  /*72c40*/  LDL.LU R36, [R1+0x120] ;  /* 0x0001200001247983 */ /* 0x000ee20000300800 */
[----:B--2---:R-:W-:-:S15]  /*72c50*/  HMMA.1688.F32.TF32 R4, R232, R178, R32 ;  /* 0x000000b2e804723c */ /* 0x004fde0000081020 */
[----:B------:R-:W-:-:S08]  /*72c60*/  NOP ;  /* 0x0000000000007918 */ /* 0x000fd00000000000 */
[----:B------:R-:W-:Y:S04]  /*72c70*/  STL.64 [R1+0x2e00], R4 ;  /* 0x002e000401007387 */ /* 0x000fe80000100a00 */
[----:B------:R4:W-:Y:S04]  /*72c80*/  STL.64 [R1+0x2e08], R6 ;  /* 0x002e080601007387 */ /* 0x0009e80000100a00 */
        /* <DEDUP_REMOVED lines=9> */
[----:B------:R3:W-:Y:S01]  /*72d20*/  STL.64 [R1+0x2df0], R4 ;  /* 0x002df00401007387 */ /* 0x0007e20000100a00 */
[----:B------:R-:W-:Y:S02]  /*72d30*/  IMAD.MOV.U32 R248, RZ, RZ, R6 ;  /* 0x000000fffff87224 */ /* 0x000fe400078e0006 */
[----:B------:R-:W-:Y:S02]  /*72d40*/  IMAD.MOV.U32 R156, RZ, RZ, R7 ;  /* 0x000000ffff9c7224 */ /* 0x000fe400078e0007 */
[C---:B---3--:R-:W-:Y:S06]  /*72d50*/  HMMA.1688.F32.TF32 R4, R232.reuse, R166, R52 ;  /* 0x000000a6e804723c */ /* 0x048fec0000081034 */
[----:B------:R-:W-:Y:S01]  /*72d60*/  HMMA.1688.F32.TF32 R44, R232, R170, R56 ;  /* 0x000000aae82c723c */ /* 0x000fe20000081038 */
[----:B------:R1:W-:-:S15]  /*72d70*/  STL [R1+0x589c], R156 ;  /* 0x00589c9c01007387 */ /* 0x0003de0000100800 */
[----:B------:R-:W-:-:S02]  /*72d80*/  NOP ;  /* 0x0000000000007918 */ /* 0x000fc40000000000 */
[----:B------:R-:W-:Y:S02]  /*72d90*/  IMAD.MOV.U32 R249, RZ, RZ, R4 ;  /* 0x000000fffff97224 */ /* 0x000fe400078e0004 */
[----:B------:R-:W-:Y:S02]  /*72da0*/  IMAD.MOV.U32 R250, RZ, RZ, R5 ;  /* 0x000000fffffa7224 */ /* 0x000fe400078e0005 */
[----:B------:R-:W-:Y:S02]  /*72db0*/  IMAD.MOV.U32 R251, RZ, RZ, R6 ;  /* 0x000000fffffb7224 */ /* 0x000fe400078e0006 */
[----:B------:R-:W-:Y:S02]  /*72dc0*/  IMAD.MOV.U32 R157, RZ, RZ, R7 ;  /* 0x000000ffff9d7224 */ /* 0x000fe400078e0007 */
[----:B------:R-:W-:Y:S01]  /*72dd0*/  HMMA.1688.F32.TF32 R4, R232, R162, R48 ;  /* 0x000000a2e804723c */ /* 0x000fe20000081030 */
[----:B------:R3:W-:Y:S04]  /*72de0*/  STL [R1+0x5898], R248 ;  /* 0x005898f801007387 */ /* 0x0007e80000100800 */
[----:B------:R-:W-:Y:S04]  /*72df0*/  STL.64 [R1+0x2de0], R44 ;  /* 0x002de02c01007387 */ /* 0x000fe80000100a00 */
[----:B------:R-:W-:Y:S04]  /*72e00*/  STL.64 [R1+0x2de8], R46 ;  /* 0x002de82e01007387 */ /* 0x000fe80000100a00 */
[----:B------:R-:W-:Y:S04]  /*72e10*/  STL [R1+0x58ac], R157 ;  /* 0x0058ac9d01007387 */ /* 0x000fe80000100800 */
[----:B------:R-:W-:Y:S04]  /*72e20*/  STL [R1+0x58a8], R251 ;  /* 0x0058a8fb01007387 */ /* 0x000fe80000100800 */
[----:B------:R-:W-:Y:S03]  /*72e30*/  STL [R1+0x58a4], R250 ;  /* 0x0058a4fa01007387 */ /* 0x000fe60000100800 */
[----:B-1----:R-:W-:Y:S01]  /*72e40*/  IMAD.MOV.U32 R156, RZ, RZ, R6 ;  /* 0x000000ffff9c7224 */ /* 0x002fe200078e0006 */
[----:B------:R-:W-:Y:S01]  /*72e50*/  STL [R1+0x58a0], R249 ;  /* 0x0058a0f901007387 */ /* 0x000fe20000100800 */
[----:B---3--:R-:W-:-:S03]  /*72e60*/  IMAD.MOV.U32 R248, RZ, RZ, R7 ;  /* 0x000000fffff87224 */ /* 0x008fc600078e0007 */
[----:B------:R1:W-:Y:S02]  /*72e70*/  STL.64 [R1+0x2dc0], R4 ;  /* 0x002dc00401007387 */ /* 0x0003e40000100a00 */
[----:B-1----:R-:W-:Y:S02]  /*72e80*/  HMMA.1688.F32.TF32 R4, R232, R158, R40 ;  /* 0x0000009ee804723c */ /* 0x002fe40000081028 */
[----:B------:R1:W-:-:S15]  /*72e90*/  STL [R1+0x58b4], R248 ;  /* 0x0058b4f801007387 */ /* 0x0003de0000100800 */
[----:B------:R-:W-:-:S07]  /*72ea0*/  NOP ;  /* 0x0000000000007918 */ /* 0x000fce0000000000 */
        /* <DEDUP_REMOVED lines=11> */
[----:B------:R2:W-:Y:S01]  /*72f60*/  STL.64 [R1+0x130], R4 ;  /* 0x0001300401007387 */ /* 0x0005e20000100a00 */
[----:B-1----:R-:W-:Y:S02]  /*72f70*/  IMAD.MOV.U32 R248, RZ, RZ, R6 ;  /* 0x000000fffff87224 */ /* 0x002fe400078e0006 */
[----:B---3--:R-:W-:Y:S02]  /*72f80*/  IMAD.MOV.U32 R156, RZ, RZ, R7 ;  /* 0x000000ffff9c7224 */ /* 0x008fe400078e0007 */
[----:B--2---:R-:W-:Y:S01]  /*72f90*/  HMMA.1688.F32.TF32 R4, R232, R150, R32 ;  /* 0x00000096e804723c */ /* 0x004fe20000081020 */
        /* <DEDUP_REMOVED lines=87> */
[----:B------:R-:W-:-:S05]  /*73510*/  IMAD.MOV.U32 R247, RZ, RZ, R7 ;  /* 0x000000fffff77224 */ /* 0x000fca00078e0007 */
[----:B------:R-:W-:Y:S04]  /*73520*/  STL.64 [R1+0x58e8], R246 ;  /* 0x0058e8f601007387 */ /* 0x000fe80000100a00 */
[----:B------:R-:W-:Y:S01]  /*73530*/  STL.64 [R1+0x58e0], R244 ;  /* 0x0058e0f401007387 */ /* 0x000fe20000100a00 */
[----:B----4-:R-:W-:-:S15]  /*73540*/  HMMA.1688.F32.TF32 R4, R232, R146, R120 ;  /* 0x00000092e804723c */ /* 0x010fde0000081078 */
[----:B------:R-:W-:-:S09]  /*73550*/  NOP ;  /* 0x0000000000007918 */ /* 0x000fd20000000000 */
[----:B------:R-:W-:Y:S02]  /*73560*/  IMAD.MOV.U32 R249, RZ, RZ, R4 ;  /* 0x000000fffff97224 */ /* 0x000fe400078e0004 */
[----:B------:R-:W-:Y:S02]  /*73570*/  IMAD.MOV.U32 R250, RZ, RZ, R5 ;  /* 0x000000fffffa7224 */ /* 0x000fe400078e0005 */
[----:B------:R-:W-:Y:S02]  /*73580*/  IMAD.MOV.U32 R157, RZ, RZ, R6 ;  /* 0x000000ffff9d7224 */ /* 0x000fe400078e0006 */
[----:B------:R-:W-:Y:S02]  /*73590*/  IMAD.MOV.U32 R251, RZ, RZ, R7 ;  /* 0x000000fffffb7224 */ /* 0x000fe400078e0007 */
[C---:B--2---:R-:W-:Y:S03]  /*735a0*/  HMMA.1688.F32.TF32 R4, R232.reuse, R142, R116 ;  /* 0x0000008ee804723c */ /* 0x044fe60000081074 */
[----:B------:R-:W-:Y:S03]  /*735b0*/  STL.64 [R1+0x58f8], R250 ;  /* 0x0058f8fa01007387 */ /* 0x000fe60000100a00 */
[C---:B---3--:R-:W-:Y:S01]  /*735c0*/  HMMA.1688.F32.TF32 R112, R232.reuse, R138, R112 ;  /* 0x0000008ae870723c */ /* 0x048fe20000081070 */
[----:B------:R-:W-:Y:S05]  /*735d0*/  STL.64 [R1+0x58f0], R248 ;  /* 0x0058f0f801007387 */ /* 0x000fea0000100a00 */
[C---:B------:R-:W-:Y:S11]  /*735e0*/  HMMA.1688.F32.TF32 R44, R232.reuse, R134, R108 ;  /* 0x00000086e82c723c */ /* 0x040ff6000008106c */
[----:B------:R-:W-:Y:S04]  /*735f0*/  STL.64 [R1+0x100], R4 ;  /* 0x0001000401007387 */ /* 0x000fe80000100a00 */
[----:B------:R1:W-:Y:S02]  /*73600*/  STL.64 [R1+0x108], R6 ;  /* 0x0001080601007387 */ /* 0x0003e40000100a00 */
[----:B-1----:R-:W-:Y:S02]  /*73610*/  HMMA.1688.F32.TF32 R4, R232, R130, R104 ;  /* 0x00000082e804723c */ /* 0x002fe40000081068 */
[----:B------:R-:W-:Y:S04]  /*73620*/  STL.64 [R1+0xf0], R112 ;  /* 0x0000f07001007387 */ /* 0x000fe80000100a00 */
[----:B------:R-:W-:Y:S04]  /*73630*/  STL.64 [R1+0xf8], R114 ;  /* 0x0000f87201007387 */ /* 0x000fe80000100a00 */
[----:B------:R-:W-:Y:S04]  /*73640*/  STL.64 [R1+0xe0], R44 ;  /* 0x0000e02c01007387 */ /* 0x000fe80000100a00 */
[----:B------:R-:W-:Y:S01]  /*73650*/  STL.64 [R1+0xe8], R46 ;  /* 0x0000e82e01007387 */ /* 0x000fe20000100a00 */
[C---:B------:R-:W-:Y:S03]  /*73660*/  HMMA.1688.F32.TF32 R96, R236.reuse, R18, R96 ;  /* 0x00000012ec60723c */ /* 0x040fe60000081060 */
[----:B------:R-:W-:Y:S03]  /*73670*/  LDS R232, [R2+UR7+0xc180] ;  /* 0x00c1800702e87984 */ /* 0x000fe60008000800 */
[C---:B------:R-:W-:Y:S01]  /*73680*/  HMMA.1688.F32.TF32 R84, R236.reuse, R230, R84 ;  /* 0x000000e6ec54723c */ /* 0x040fe20000081054 */
[----:B------:R-:W-:Y:S04]  /*73690*/  LDS R234, [R2+UR7+0xe180] ;  /* 0x00e1800702ea7984 */ /* 0x000fe80008000800 */
[----:B------:R-:W-:Y:S04]  /*736a0*/  STL.64 [R1+0xd0], R4 ;  /* 0x0000d00401007387 */ /* 0x000fe80000100a00 */
[----:B------:R1:W-:Y:S01]  /*736b0*/  STL.64 [R1+0xd8], R6 ;  /* 0x0000d80601007387 */ /* 0x0003e20000100a00 */
[C---:B------:R-:W-:Y:S03]  /*736c0*/  HMMA.1688.F32.TF32 R72, R236.reuse, R218, R72 ;  /* 0x000000daec48723c */ /* 0x040fe60000081048 */
[----:B------:R-:W-:Y:S03]  /*736d0*/  LDS R233, [R71+UR7+0xc180] ;  /* 0x00c1800747e97984 */ /* 0x000fe60008000800 */
[C---:B------:R-:W-:Y:S01]  /*736e0*/  HMMA.1688.F32.TF32 R56, R236.reuse, R206, R56 ;  /* 0x000000ceec38723c */ /* 0x040fe20000081038 */
[----:B------:R-:W2:Y:S05]  /*736f0*/  LDS R235, [R71+UR7+0xe180] ;  /* 0x00e1800747eb7984 */ /* 0x000eaa0008000800 */
[C---:B-1----:R-:W-:Y:S06]  /*73700*/  HMMA.1688.F32.TF32 R4, R236.reuse, R26, R100 ;  /* 0x0000001aec04723c */ /* 0x042fec0000081064 */
[----:B------:R-:W-:-:S15]  /*73710*/  HMMA.1688.F32.TF32 R44, R236, R30, R92 ;  /* 0x0000001eec2c723c */ /* 0x000fde000008105c */
[----:B------:R-:W-:-:S02]  /*73720*/  NOP ;  /* 0x0000000000007918 */ /* 0x000fc40000000000 */
[----:B------:R-:W-:Y:S04]  /*73730*/  STL.64 [R1+0x2db0], R4 ;  /* 0x002db00401007387 */ /* 0x000fe80000100a00 */
[----:B------:R1:W-:Y:S02]  /*73740*/  STL.64 [R1+0x2db8], R6 ;  /* 0x002db80601007387 */ /* 0x0003e40000100a00 */
[C---:B-1----:R-:W-:Y:S02]  /*73750*/  HMMA.1688.F32.TF32 R4, R236.reuse, R22, R88 ;  /* 0x00000016ec04723c */ /* 0x042fe40000081058 */
[----:B------:R-:W-:Y:S04]  /*73760*/  STL.64 [R1+0x2da0], R96 ;  /* 0x002da06001007387 */ /* 0x000fe80000100a00 */
[----:B------:R-:W-:Y:S04]  /*73770*/  STL.64 [R1+0x2da8], R98 ;  /* 0x002da86201007387 */ /* 0x000fe80000100a00 */
[----:B------:R-:W-:Y:S04]  /*73780*/  STL.64 [R1+0x2d90], R44 ;  /* 0x002d902c01007387 */ /* 0x000fe80000100a00 */
[----:B------:R1:W-:Y:S09]  /*73790*/  STL.64 [R1+0x2d98], R46 ;  /* 0x002d982e01007387 */ /* 0x0003f20000100a00 */
[----:B------:R-:W-:Y:S01]  /*737a0*/  STL.64 [R1+0x2d80], R4 ;  /* 0x002d800401007387 */ /* 0x000fe20000100a00 */
[C---:B-1----:R-:W-:Y:S03]  /*737b0*/  HMMA.1688.F32.TF32 R44, R236.reuse, R226, R80 ;  /* 0x000000e2ec2c723c */ /* 0x042fe60000081050 */
[----:B------:R1:W-:Y:S03]  /*737c0*/  STL.64 [R1+0x2d88], R6 ;  /* 0x002d880601007387 */ /* 0x0003e60000100a00 */
[----:B-1----:R-:W-:Y:S01]  /*737d0*/  HMMA.1688.F32.TF32 R4, R236, R222, R76 ;  /* 0x000000deec04723c */ /* 0x002fe2000008104c */
[----:B------:R-:W-:Y:S04]  /*737e0*/  STL.64 [R1+0x2d70], R84 ;  /* 0x002d705401007387 */ /* 0x000fe80000100a00 */
[----:B------:R-:W-:-:S12]  /*737f0*/  STL.64 [R1+0x2d78], R86 ;  /* 0x002d785601007387 */ /* 0x000fd80000100a00 */
[----:B------:R-:W-:Y:S04]  /*73800*/  STL.64 [R1+0x2d60], R44 ;  /* 0x002d602c01007387 */ /* 0x000fe80000100a00 */
[----:B------:R1:W-:Y:S04]  /*73810*/  STL.64 [R1+0x2d68], R46 ;  /* 0x002d682e01007387 */ /* 0x0003e80000100a00 */
        /* <DEDUP_REMOVED lines=11> */
[C---:B-1----:R-:W-:Y:S01]  /*738d0*/  HMMA.1688.F32.TF32 R4, R236.reuse, R198, R48 ;  /* 0x000000c6ec04723c */ /* 0x042fe20000081030 */
[----:B------:R-:W-:Y:S04]  /*738e0*/  STL.64 [R1+0x2d10], R56 ;  /* 0x002d103801007387 */ /* 0x000fe80000100a00 */
[----:B------:R-:W-:Y:S01]  /*738f0*/  STL.64 [R1+0x2d18], R58 ;  /* 0x002d183a01007387 */ /* 0x000fe20000100a00 */
[C---:B------:R-:W-:Y:S11]  /*73900*/  HMMA.1688.F32.TF32 R40, R236.reuse, R194, R40 ;  /* 0x000000c2ec28723c */ /* 0x040ff60000081028 */
[----:B------:R-:W-:Y:S01]  /*73910*/  STL.64 [R1+0x2d00], R44 ;  /* 0x002d002c01007387 */ /* 0x000fe20000100a00 */
[C---:B------:R-:W-:Y:S03]  /*73920*/  HMMA.1688.F32.TF32 R36, R236.reuse, R190, R36 ;  /* 0x000000beec24723c */ /* 0x040fe60000081024 */
[----:B------:R-:W-:Y:S04]  /*73930*/  STL.64 [R1+0x2d08], R46 ;  /* 0x002d082e01007387 */ /* 0x000fe80000100a00 */
[----:B------:R-:W-:Y:S04]  /*73940*/  STL.64 [R1+0x2cf0], R4 ;  /* 0x002cf00401007387 */ /* 0x000fe80000100a00 */
[----:B------:R1:W-:Y:S02]  /*73950*/  STL.64 [R1+0x2cf8], R6 ;  /* 0x002cf80601007387 */ /* 0x0003e40000100a00 */
[C---:B-1----:R-:W-:Y:S02]  /*73960*/  HMMA.1688.F32.TF32 R4, R236.reuse, R14, R32 ;  /* 0x0000000eec04723c */ /* 0x042fe40000081020 */
[----:B------:R-:W-:Y:S04]  /*73970*/  STL.64 [R1+0x2ce0], R40 ;  /* 0x002ce02801007387 */ /* 0x000fe80000100a00 */
[----:B------:R-:W-:Y:S04]  /*73980*/  STL.64 [R1+0x2ce8], R42 ;  /* 0x002ce82a01007387 */ /* 0x000fe80000100a00 */
[----:B------:R-:W3:Y:S04]  /*73990*/  LDL.LU R48, [R1+0x400] ;  /* 0x0004000001307983 */ /* 0x000ee80000300800 */
[----:B------:R1:W-:Y:S04]  /*739a0*/  STL.64 [R1+0x2cd0], R36 ;  /* 0x002cd02401007387 */ /* 0x0003e80000100a00 */
[----:B------:R4:W-:Y:S05]  /*739b0*/  STL.64 [R1+0x2cd8], R38 ;  /* 0x002cd82601007387 */ /* 0x0009ea0000100a00 */
[----:B------:R-:W-:Y:S04]  /*739c0*/  STL.64 [R1+0x2cc0], R4 ;  /* 0x002cc00401007387 */ /* 0x000fe80000100a00 */
        /* <DEDUP_REMOVED lines=68> */
[C---:B--2---:R-:W-:Y:S06]  /*73e10*/  HMMA.1688.F32.TF32 R4, R236.reuse, R186, R36 ;  /* 0x000000baec04723c */ /* 0x044fec0000081024 */
[----:B----4-:R-:W-:Y:S01]  /*73e20*/  HMMA.1688.F32.TF32 R44, R236, R10, R40 ;  /* 0x0000000aec2c723c */ /* 0x010fe20000081028 */
[----:B------:R-:W2:-:S15]  /*73e30*/  LDL.LU R40, [R1+0x3e0] ;  /* 0x0003e00001287983 */ /* 0x000e9e0000300800 */
[----:B------:R-:W-:-:S07]  /*73e40*/  NOP ;  /* 0x0000000000007918 */ /* 0x000fce0000000000 */
[----:B------:R-:W-:Y:S04]  /*73e50*/  STL.64 [R1+0x2cb0], R44 ;  /* 0x002cb02c01007387 */ /* 0x000fe80000100a00 */
[----:B------:R-:W-:Y:S04]  /*73e60*/  STL.64 [R1+0x2cb8], R46 ;  /* 0x002cb82e01007387 */ /* 0x000fe80000100a00 */
[----:B------:R-:W-:Y:S04]  /*73e70*/  STL.64 [R1+0x2ca0], R4 ;  /* 0x002ca00401007387 */ /* 0x000fe80000100a00 */
[----:B------:R3:W-:Y:S04]  /*73e80*/  STL.64 [R1+0x2ca8], R6 ;  /* 0x002ca80601007387 */ /* 0x0007e80000100a00 */
[----:B------:R-:W2:Y:S04]  /*73e90*/  LDL.LU R41, [R1+0x3e4] ;  /* 0x0003e40001297983 */ /* 0x000ea80000300800 */
[----:B------:R-:W2:Y:S04]  /*73ea0*/  LDL.LU R42, [R1+0x3e8] ;  /* 0x0003e800012a7983 */ /* 0x000ea80000300800 */
[----:B------:R-:W2:Y:S01]  /*73eb0*/  LDL.LU R43, [R1+0x3ec] ;  /* 0x0003ec00012b7983 */ /* 0x000ea20000300800 */
[C---:B---3--:R-:W-:Y:S03]  /*73ec0*/  HMMA.1688.F32.TF32 R4, R236.reuse, R182, R104 ;  /* 0x000000b6ec04723c */ /* 0x048fe60000081068 */
[----:B------:R-:W3:Y:S04]  /*73ed0*/  LDL.LU R36, [R1+0x3d0] ;  /* 0x0003d00001247983 */ /* 0x000ee80000300800 */
[----:B------:R-:W3:Y:S01]  /*73ee0*/  LDL.LU R37, [R1+0x3d4] ;  /* 0x0003d40001257983 */ /* 0x000ee20000300800 */
[C---:B------:R-:W-:Y:S03]  /*73ef0*/  HMMA.1688.F32.TF32 R100, R236.reuse, R178, R100 ;  /* 0x000000b2ec64723c */ /* 0x040fe60000081064 */
[----:B------:R-:W3:Y:S04]  /*73f00*/  LDL.LU R38, [R1+0x3d8] ;  /* 0x0003d80001267983 */ /* 0x000ee80000300800 */
[----:B------:R-:W3:Y:S01]  /*73f10*/  LDL.LU R39, [R1+0x3dc] ;  /* 0x0003dc0001277983 */ /* 0x000ee20000300800 */
[C---:B------:R-:W-:Y:S07]  /*73f20*/  HMMA.1688.F32.TF32 R44, R236.reuse, R174, R96 ;  /* 0x000000aeec2c723c */ /* 0x040fee0000081060 */
[----:B------:R-:W-:Y:S04]  /*73f30*/  STL.64 [R1+0x2c90], R4 ;  /* 0x002c900401007387 */ /* 0x000fe80000100a00 */
[----:B------:R1:W-:Y:S02]  /*73f40*/  STL.64 [R1+0x2c98], R6 ;  /* 0x002c980601007387 */ /* 0x0003e40000100a00 */
[C---:B-1----:R-:W-:Y:S02]  /*73f50*/  HMMA.1688.F32.TF32 R4, R236.reuse, R170, R92 ;  /* 0x000000aaec04723c */ /* 0x042fe4000008105c */
[----:B------:R-:W-:Y:S04]  /*73f60*/  STL.64 [R1+0x2c80], R100 ;  /* 0x002c806401007387 */ /* 0x000fe80000100a00 */
[----:B------:R-:W-:Y:S01]  /*73f70*/  STL.64 [R1+0x2c88], R102 ;  /* 0x002c886601007387 */ /* 0x000fe20000100a00 */
[C---:B------:R-:W-:Y:S03]  /*73f80*/  HMMA.1688.F32.TF32 R88, R236.reuse, R166, R88 ;  /* 0x000000a6ec58723c */ /* 0x040fe60000081058 */
[----:B------:R-:W-:Y:S04]  /*73f90*/  STL.64 [R1+0x2c70], R44 ;  /* 0x002c702c01007387 */ /* 0x000fe80000100a00 */
[----:B------:R1:W-:Y:S09]  /*73fa0*/  STL.64 [R1+0x2c78], R46 ;  /* 0x002c782e01007387 */ /* 0x0003f20000100a00 */
[----:B------:R-:W-:Y:S01]  /*73fb0*/  STL.64 [R1+0x2c60], R4 ;  /* 0x002c600401007387 */ /* 0x000fe20000100a00 */
[C---:B-1----:R-:W-:Y:S03]  /*73fc0*/  HMMA.1688.F32.TF32 R44, R236.reuse, R162, R84 ;  /* 0x000000a2ec2c723c */ /* 0x042fe60000081054 */
[----:B------:R1:W-:Y:S03]  /*73fd0*/  STL.64 [R1+0x2c68], R6 ;  /* 0x002c680601007387 */ /* 0x0003e60000100a00 */
[C---:B-1----:R-:W-:Y:S01]  /*73fe0*/  HMMA.1688.F32.TF32 R4, R236.reuse, R158, R80 ;  /* 0x0000009eec04723c */ /* 0x042fe20000081050 */
[----:B------:R-:W-:Y:S04]  /*73ff0*/  STL.64 [R1+0x2c50], R88 ;  /* 0x002c505801007387 */ /* 0x000fe80000100a00 */
[----:B------:R-:W-:Y:S01]  /*74000*/  STL.64 [R1+0x2c58], R90 ;  /* 0x002c585a01007387 */ /* 0x000fe20000100a00 */
[C---:B------:R-:W-:Y:S11]  /*74010*/  HMMA.1688.F32.TF32 R76, R236.reuse, R154, R76 ;  /* 0x0000009aec4c723c */ /* 0x040ff6000008104c */
        /* <DEDUP_REMOVED lines=10> */
[----:B------:R4:W-:Y:S01]  /*740c0*/  STL.64 [R1+0x2c08], R6 ;  /* 0x002c080601007387 */ /* 0x0009e20000100a00 */
[----:B------:R-:W-:Y:S01]  /*740d0*/  IMAD.MOV.U32 R12, RZ, RZ, R4 ;  /* 0x000000ffff0c7224 */ /* 0x000fe200078e0004 */
[----:B-1----:R-:W-:Y:S01]  /*740e0*/  HMMA.1688.F32.TF32 R44, R236, R142, R60 ;  /* 0x0000008eec2c723c */ /* 0x002fe2000008103c */
[----:B------:R-:W-:-:S05]  /*740f0*/  IMAD.MOV.U32 R13, RZ, RZ, R5 ;  /* 0x000000ffff0d7224 */ /* 0x000fca00078e0005 */
[----:B----4-:R-:W-:-:S15]  /*74100*/  HMMA.1688.F32.TF32 R4, R236, R138, R56 ;  /* 0x0000008aec04723c */ /* 0x010fde0000081038 */
[----:B------:R-:W-:-:S02]  /*74110*/  NOP ;  /* 0x0000000000007918 */ /* 0x000fc40000000000 */
[----:B------:R-:W-:Y:S04]  /*74120*/  STL.64 [R1+0x2bf0], R44 ;  /* 0x002bf02c01007387 */ /* 0x000fe80000100a00 */
[----:B------:R-:W-:Y:S04]  /*74130*/  STL.64 [R1+0x2bf8], R46 ;  /* 0x002bf82e01007387 */ /* 0x000fe80000100a00 */
[----:B------:R1:W-:Y:S01]  /*74140*/  STL.64 [R1+0x2be8], R6 ;  /* 0x002be80601007387 */ /* 0x0003e20000100a00 */
[----:B------:R-:W-:Y:S02]  /*74150*/  IMAD.MOV.U32 R20, RZ, RZ, R4 ;  /* 0x000000ffff147224 */ /* 0x000fe400078e0004 */
[----:B------:R-:W-:-:S02]  /*74160*/  IMAD.MOV.U32 R21, RZ, RZ, R5 ;  /* 0x000000ffff157224 */ /* 0x000fc400078e0005 */
[C---:B-1----:R-:W-:Y:S06]  /*74170*/  HMMA.1688.F32.TF32 R4, R236.reuse, R134, R52 ;  /* 0x00000086ec04723c */ /* 0x042fec0000081034 */
[----:B------:R-:W-:Y:S01]  /*74180*/  HMMA.1688.F32.TF32 R44, R236, R130, R48 ;  /* 0x00000082ec2c723c */ /* 0x000fe20000081030 */
[----:B------:R-:W-:Y:S04]  /*74190*/  LDS R236, [R2+UR7+0xc200] ;  /* 0x00c2000702ec7984 */ /* 0x000fe80008000800 */
[----:B------:R-:W-:Y:S04]  /*741a0*/  LDS R238, [R2+UR7+0xe200] ;  /* 0x00e2000702ee7984 */ /* 0x000fe80008000800 */
[----:B------:R-:W-:Y:S04]  /*741b0*/  LDS R237, [R71+UR7+0xc200] ;  /* 0x00c2000747ed7984 */ /* 0x000fe80008000800 */
[----:B------:R-:W1:Y:S04]  /*741c0*/  LDS R239, [R71+UR7+0xe200] ;  /* 0x00e2000747ef7984 */ /* 0x000e680008000800 */
[----:B------:R4:W-:Y:S01]  /*741d0*/  STL.64 [R1+0x2bd8], R6 ;  /* 0x002bd80601007387 */ /* 0x0009e20000100a00 */
[----:B------:R-:W-:-:S02]  /*741e0*/  IMAD.MOV.U32 R152, RZ, RZ, R4 ;  /* 0x000000ffff987224 */ /* 0x000fc400078e0004 */
[----:B------:R-:W-:Y:S02]  /*741f0*/  IMAD.MOV.U32 R153, RZ, RZ, R5 ;  /* 0x000000ffff997224 */ /* 0x000fe400078e0005 */
[----:B----4-:R-:W-:Y:S01]  /*74200*/  HMMA.1688.F32.TF32 R4, R232, R26, R32 ;  /* 0x0000001ae804723c */ /* 0x010fe20000081020 */
[----:B------:R-:W-:Y:S04]  /*74210*/  STL.64 [R1+0x2860], R44 ;  /* 0x0028602c01007387 */ /* 0x000fe80000100a00 */
[----:B------:R-:W-:-:S15]  /*74220*/  STL.64 [R1+0x2868], R46 ;  /* 0x0028682e01007387 */ /* 0x000fde0000100a00 */
[----:B------:R-:W-:-:S03]  /*74230*/  NOP ;  /* 0x0000000000007918 */ /* 0x000fc60000000000 */
[----:B------:R2:W-:Y:S04]  /*74240*/  STL.64 [R1+0x2858], R6 ;  /* 0x0028580601007387 */ /* 0x0005e80000100a00 */
[----:B------:R-:W4:Y:S04]  /*74250*/  LDL.LU R32, [R1+0x3c0] ;  /* 0x0003c00001207983 */ /* 0x000f280000300800 */
[----:B------:R-:W4:Y:S04]  /*74260*/  LDL.LU R33, [R1+0x3c4] ;  /* 0x0003c40001217983 */ /* 0x000f280000300800 */
[----:B------:R-:W4:Y:S04]  /*74270*/  LDL.LU R34, [R1+0x3c8] ;  /* 0x0003c80001227983 */ /* 0x000f280000300800 */
[----:B------:R-:W4:Y:S01]  /*74280*/  LDL.LU R35, [R1+0x3cc] ;  /* 0x0003cc0001237983 */ /* 0x000f220000300800 */
[----:B------:R-:W-:-:S02]  /*74290*/  IMAD.MOV.U32 R160, RZ, RZ, R4 ;  /* 0x000000ffffa07224 */ /* 0x000fc400078e0004 */
[----:B------:R-:W-:Y:S02]  /*742a0*/  IMAD.MOV.U32 R161, RZ, RZ, R5 ;  /* 0x000000ffffa17224 */ /* 0x000fe400078e0005 */
[----:B--2---:R-:W-:-:S15]  /*742b0*/  HMMA.1688.F32.TF32 R4, R232, R18, R40 ;  /* 0x00000012e804723c */ /* 0x004fde0000081028 */
[----:B------:R-:W-:-:S08]  /*742c0*/  NOP ;  /* 0x0000000000007918 */ /* 0x000fd00000000000 */
[----:B------:R3:W-:Y:S01]  /*742d0*/  STL.64 [R1+0x2848], R6 ;  /* 0x0028480601007387 */ /* 0x0007e20000100a00 */
[----:B------:R-:W-:Y:S02]  /*742e0*/  IMAD.MOV.U32 R164, RZ, RZ, R4 ;  /* 0x000000ffffa47224 */ /* 0x000fe400078e0004 */
[----:B------:R-:W-:Y:S02]  /*742f0*/  IMAD.MOV.U32 R165, RZ, RZ, R5 ;  /* 0x000000ffffa57224 */ /* 0x000fe400078e0005 */
[----:B---3--:R-:W-:-:S15]  /*74300*/  HMMA.1688.F32.TF32 R4, R232, R30, R36 ;  /* 0x0000001ee804723c */ /* 0x008fde0000081024 */
[----:B------:R-:W-:-:S08]  /*74310*/  NOP ;  /* 0x0000000000007918 */ /* 0x000fd00000000000 */
[----:B------:R4:W-:Y:S04]  /*74320*/  STL.64 [R1+0x2838], R6 ;  /* 0x0028380601007387 */ /* 0x0009e80000100a00 */
        /* <DEDUP_REMOVED lines=25> */
[----:B------:R-:W-:Y:S01]  /*744c0*/  IMAD.MOV.U32 R169, RZ, RZ, R5 ;  /* 0x000000ffffa97224 */ /* 0x000fe200078e0005 */
[----:B------:R-:W-:Y:S04]  /*744d0*/  STL.64 [R1+0x5b68], R30 ;  /* 0x005b681e01007387 */ /* 0x000fe80000100a00 */
[----:B------:R-:W-:Y:S01]  /*744e0*/  STL.64 [R1+0x5b60], R28 ;  /* 0x005b601c01007387 */ /* 0x000fe20000100a00 */
[----:B----4-:R-:W-:-:S15]  /*744f0*/  HMMA.1688.F32.TF32 R4, R232, R22, R32 ;  /* 0x00000016e804723c */ /* 0x010fde0000081020 */
[----:B------:R-:W-:-:S08]  /*74500*/  NOP ;  /* 0x0000000000007918 */ /* 0x000fd00000000000 */
        /* <DEDUP_REMOVED lines=13> */
[----:B------:R-:W-:-:S02]  /*745e0*/  IMAD.MOV.U32 R172, RZ, RZ, R4 ;  /* 0x000000ffffac7224 */ /* 0x000fc400078e0004 */
[----:B------:R-:W-:Y:S01]  /*745f0*/  IMAD.MOV.U32 R173, RZ, RZ, R5 ;  /* 0x000000ffffad7224 */ /* 0x000fe200078e0005 */
[----:B------:R-:W-:Y:S04]  /*74600*/  STL.64 [R1+0x5b58], R22 ;  /* 0x005b581601007387 */ /* 0x000fe80000100a00 */
[----:B------:R-:W-:Y:S01]  /*74610*/  STL.64 [R1+0x5b50], R20 ;  /* 0x005b501401007387 */ /* 0x000fe20000100a00 */
[----:B--2---:R-:W-:-:S15]  /*74620*/  HMMA.1688.F32.TF32 R4, R232, R230, R72 ;  /* 0x000000e6e804723c */ /* 0x004fde0000081048 */
[----:B------:R-:W-:-:S08]  /*74630*/  NOP ;  /* 0x0000000000007918 */ /* 0x000fd00000000000 */
[----:B------:R3:W-:Y:S01]  /*74640*/  STL.64 [R1+0x2818], R6 ;  /* 0x0028180601007387 */ /* 0x0007e20000100a00 */
[----:B------:R-:W-:Y:S02]  /*74650*/  IMAD.MOV.U32 R176, RZ, RZ, R4 ;  /* 0x000000ffffb07224 */ /* 0x000fe400078e0004 */
[----:B------:R-:W-:Y:S02]  /*74660*/  IMAD.MOV.U32 R177, RZ, RZ, R5 ;  /* 0x000000ffffb17224 */ /* 0x000fe400078e0005 */
[----:B---3--:R-:W-:-:S15]  /*74670*/  HMMA.1688.F32.TF32 R4, R232, R226, R64 ;  /* 0x000000e2e804723c */ /* 0x008fde0000081040 */
[----:B------:R-:W-:-:S08]  /*74680*/  NOP ;  /* 0x0000000000007918 */ /* 0x000fd00000000000 */
[----:B------:R2:W-:Y:S01]  /*74690*/  STL.64 [R1+0x2808], R6 ;  /* 0x0028080601007387 */ /* 0x0005e20000100a00 */
[----:B------:R-:W-:Y:S02]  /*746a0*/  IMAD.MOV.U32 R180, RZ, RZ, R4 ;  /* 0x000000ffffb47224 */ /* 0x000fe400078e0004 */
[----:B------:R-:W-:Y:S02]  /*746b0*/  IMAD.MOV.U32 R181, RZ, RZ, R5 ;  /* 0x000000ffffb57224 */ /* 0x000fe400078e0005 */
[----:B--2---:R-:W-:-:S15]  /*746c0*/  HMMA.1688.F32.TF32 R4, R232, R222, R60 ;  /* 0x000000dee804723c */ /* 0x004fde000008103c */
        /* <DEDUP_REMOVED lines=19> */
[----:B----4-:R-:W-:-:S15]  /*74800*/  HMMA.1688.F32.TF32 R4, R232, R206, R40 ;  /* 0x000000cee804723c */ /* 0x010fde0000081028 */
[----:B------:R-:W-:-:S08]  /*74810*/  NOP ;  /* 0x0000000000007918 */ /* 0x000fd00000000000 */
[----:B------:R2:W-:Y:S01]  /*74820*/  STL.64 [R1+0x2bc8], R6 ;  /* 0x002bc80601007387 */ /* 0x0005e20000100a00 */
[----:B------:R-:W-:Y:S02]  /*74830*/  IMAD.MOV.U32 R224, RZ, RZ, R4 ;  /* 0x000000ffffe07224 */ /* 0x000fe400078e0004 */
[----:B------:R-:W-:Y:S02]  /*74840*/  IMAD.MOV.U32 R225, RZ, RZ, R5 ;  /* 0x000000ffffe17224 */ /* 0x000fe400078e0005 */
[----:B--2---:R-:W-:Y:S01]  /*74850*/  HMMA.1688.F32.TF32 R4, R232, R202, R36 ;  /* 0x000000cae804723c */ /* 0x004fe20000081024 */
[----:B------:R-:W-:Y:S04]  /*74860*/  STL.64 [R1+0x5b38], R226 ;  /* 0x005b38e201007387 */ /* 0x000fe80000100a00 */
[----:B------:R-:W-:-:S15]  /*74870*/  STL.64 [R1+0x5b30], R224 ;  /* 0x005b30e001007387 */ /* 0x000fde0000100a00 */
[----:B------:R-:W-:-:S03]  /*74880*/  NOP ;  /* 0x0000000000007918 */ /* 0x000fc60000000000 */
[----:B------:R2:W-:Y:S01]  /*74890*/  STL.64 [R1+0x2bb8], R6 ;  /* 0x002bb80601007387 */ /* 0x0005e20000100a00 */
[----:B------:R-:W-:Y:S02]  /*748a0*/  IMAD.MOV.U32 R228, RZ, RZ, R4 ;  /* 0x000000ffffe47224 */ /* 0x000fe400078e0004 */
[----:B------:R-:W-:Y:S02]  /*748b0*/  IMAD.MOV.U32 R229, RZ, RZ, R5 ;  /* 0x000000ffffe57224 */ /* 0x000fe400078e0005 */
[----:B--2---:R-:W-:Y:S01]  /*748c0*/  HMMA.1688.F32.TF32 R4, R232, R198, R32 ;  /* 0x000000c6e804723c */ /* 0x004fe20000081020 */
[----:B------:R-:W-:Y:S04]  /*748d0*/  STL.64 [R1+0x5b48], R230 ;  /* 0x005b48e601007387 */ /* 0x000fe80000100a00 */
[----:B------:R-:W-:-:S15]  /*748e0*/  STL.64 [R1+0x5b40], R228 ;  /* 0x005b40e401007387 */ /* 0x000fde0000100a00 */
[----:B------:R-:W-:-:S03]  /*748f0*/  NOP ;  /* 0x0000000000007918 */ /* 0x000fc60000000000 */
[----:B------:R2:W-:Y:S04]  /*74900*/  STL.64 [R1+0x2ba8], R6 ;  /* 0x002ba80601007387 */ /* 0x0005e80000100a00 */
        /* <DEDUP_REMOVED lines=77> */
[----:B------:R-:W3:Y:S01]  /*74de0*/  LDL.LU R51, [R1+0xcac] ;  /* 0x000cac0001337983 */ /* 0x000ee20000300800 */
[----:B--2---:R-:W-:-:S15]  /*74df0*/  HMMA.1688.F32.TF32 R4, R232, R194, R32 ;  /* 0x000000c2e804723c */ /* 0x004fde0000081020 */
[----:B------:R-:W-:-:S08]  /*74e00*/  NOP ;  /* 0x0000000000007918 */ /* 0x000fd00000000000 */
[----:B------:R4:W-:Y:S04]  /*74e10*/  STL.64 [R1+0x2b98], R6 ;  /* 0x002b980601007387 */ /* 0x0009e80000100a00 */
[----:B------:R-:W1:Y:S04]  /*74e20*/  LDL.LU R32, [R1+0xc80] ;  /* 0x000c800001207983 */ /* 0x000e680000300800 */
[----:B------:R-:W1:Y:S04]  /*74e30*/  LDL.LU R33, [R1+0xc84] ;  /* 0x000c840001217983 */ /* 0x000e680000300800 */
[----:B------:R-:W1:Y:S04]  /*74e40*/  LDL.LU R34, [R1+0xc88] ;  /* 0x000c880001227983 */ /* 0x000e680000300800 */
[----:B------:R-:W1:Y:S01]  /*74e50*/  LDL.LU R35, [R1+0xc8c] ;  /* 0x000c8c0001237983 */ /* 0x000e620000300800 */
[----:B------:R-:W-:-:S02]  /*74e60*/  IMAD.MOV.U32 R204, RZ, RZ, R4 ;  /* 0x000000ffffcc7224 */ /* 0x000fc400078e0004 */
[----:B------:R-:W-:Y:S02]  /*74e70*/  IMAD.MOV.U32 R205, RZ, RZ, R5 ;  /* 0x000000ffffcd7224 */ /* 0x000fe400078e0005 */
[----:B----4-:R-:W-:-:S15]  /*74e80*/  HMMA.1688.F32.TF32 R4, R232, R190, R112 ;  /* 0x000000bee804723c */ /* 0x010fde0000081070 */
        /* <DEDUP_REMOVED lines=14> */
[C---:B--2---:R-:W-:Y:S06]  /*74f70*/  HMMA.1688.F32.TF32 R4, R232.reuse, R186, R100 ;  /* 0x000000bae804723c */ /* 0x044fec0000081064 */
[----:B------:R-:W-:-:S15]  /*74f80*/  HMMA.1688.F32.TF32 R20, R232, R182, R96 ;  /* 0x000000b6e814723c */ /* 0x000fde0000081060 */
[----:B------:R-:W-:-:S02]  /*74f90*/  NOP ;  /* 0x0000000000007918 */ /* 0x000fc40000000000 */
[----:B------:R2:W-:Y:S01]  /*74fa0*/  STL.64 [R1+0x2b58], R6 ;  /* 0x002b580601007387 */ /* 0x0005e20000100a00 */
[----:B------:R-:W-:Y:S02]  /*74fb0*/  IMAD.MOV.U32 R220, RZ, RZ, R4 ;  /* 0x000000ffffdc7224 */ /* 0x000fe400078e0004 */
[----:B------:R-:W-:Y:S02]  /*74fc0*/  IMAD.MOV.U32 R221, RZ, RZ, R5 ;  /* 0x000000ffffdd7224 */ /* 0x000fe400078e0005 */
[C---:B--2---:R-:W-:Y:S01]  /*74fd0*/  HMMA.1688.F32.TF32 R4, R232.reuse, R178, R92 ;  /* 0x000000b2e804723c */ /* 0x044fe2000008105c */
[----:B------:R-:W-:Y:S04]  /*74fe0*/  STL.64 [R1+0x2b40], R20 ;  /* 0x002b401401007387 */ /* 0x000fe80000100a00 */
[----:B------:R2:W-:Y:S01]  /*74ff0*/  STL.64 [R1+0x2b48], R22 ;  /* 0x002b481601007387 */ /* 0x0005e20000100a00 */
[C---:B------:R-:W-:Y:S06]  /*75000*/  HMMA.1688.F32.TF32 R28, R232.reuse, R174, R88 ;  /* 0x000000aee81c723c */ /* 0x040fec0000081058 */
[C---:B--2---:R-:W-:Y:S11]  /*75010*/  HMMA.1688.F32.TF32 R20, R232.reuse, R170, R84 ;  /* 0x000000aae814723c */ /* 0x044ff60000081054 */
        /* <DEDUP_REMOVED lines=38> */
[----:B------:R-:W2:Y:S04]  /*75280*/  LDL.LU R36, [R1+0xaa0] ;  /* 0x000aa00001247983 */ /* 0x000ea80000300800 */
[----:B------:R-:W-:Y:S01]  /*75290*/  LDS R233, [R71+UR7+0xc280] ;  /* 0x00c2800747e97984 */ /* 0x000fe20008000800 */
[----:B-1----:R-:W-:Y:S03]  /*752a0*/  HMMA.1688.F32.TF32 R4, R236, R26, R32 ;  /* 0x0000001aec04723c */ /* 0x002fe60000081020 */
[----:B------:R-:W1:-:S15]  /*752b0*/  LDS R235, [R71+UR7+0xe280] ;  /* 0x00e2800747eb7984 */ /* 0x000e5e0008000800 */
[----:B------:R-:W-:-:S05]  /*752c0*/  NOP ;  /* 0x0000000000007918 */ /* 0x000fca0000000000 */
        /* <DEDUP_REMOVED lines=129> */
[----:B--2---:R-:W2:Y:S04]  /*75ae0*/  LDL.LU.64 R30, [R1+0x5b68] ;  /* 0x005b6800011e7983 */ /* 0x004ea80000300a00 */
[----:B------:R-:W4:Y:S01]  /*75af0*/  LDL.LU.64 R28, [R1+0x5b60] ;  /* 0x005b6000011c7983 */ /* 0x000f220000300a00 */
        /* <DEDUP_REMOVED lines=17> */
[----:B------:R-:W2:Y:S01]  /*75c10*/  LDL.LU.64 R224, [R1+0x5b30] ;  /* 0x005b300001e07983 */ /* 0x000ea20000300a00 */
[C---:B---3--:R-:W-:Y:S06]  /*75c20*/  HMMA.1688.F32.TF32 R4, R236.reuse, R218, R4 ;  /* 0x000000daec04723c */ /* 0x048fec0000081004 */
[C---:B------:R-:W-:Y:S06]  /*75c30*/  HMMA.1688.F32.TF32 R116, R236.reuse, R198, R116 ;  /* 0x000000c6ec74723c */ /* 0x040fec0000081074 */
[C---:B----4-:R-:W-:Y:S06]  /*75c40*/  HMMA.1688.F32.TF32 R104, R236.reuse, R14, R104 ;  /* 0x0000000eec68723c */ /* 0x050fec0000081068 */
        /* <DEDUP_REMOVED lines=8> */
[C---:B--2---:R-:W-:Y:S06]  /*75cd0*/  HMMA.1688.F32.TF32 R248, R236.reuse, R222, R244 ;  /* 0x000000deecf8723c */ /* 0x044fec00000810f4 */
[C---:B------:R-:W-:Y:S06]  /*75ce0*/  HMMA.1688.F32.TF32 R244, R236.reuse, R214, R240 ;  /* 0x000000d6ecf4723c */ /* 0x040fec00000810f0 */
[C---:B------:R-:W-:Y:S11]  /*75cf0*/  HMMA.1688.F32.TF32 R240, R236.reuse, R210, R44 ;  /* 0x000000d2ecf0723c */ /* 0x040ff6000008102c */
        /* <DEDUP_REMOVED lines=9> */
[----:B------:R-:W-:Y:S09]  /*75d90*/  STL.64 [R1+0x29e8], R242 ;  /* 0x0029e8f201007387 */ /* 0x000ff20000100a00 */
[----:B------:R-:W-:Y:S04]  /*75da0*/  STL.64 [R1+0x29d0], R4 ;  /* 0x0029d00401007387 */ /* 0x000fe80000100a00 */
[----:B------:R2:W-:Y:S02]  /*75db0*/  STL.64 [R1+0x29d8], R6 ;  /* 0x0029d80601007387 */ /* 0x0005e40000100a00 */
[C---:B--2---:R-:W-:Y:S02]  /*75dc0*/  HMMA.1688.F32.TF32 R4, R236.reuse, R194, R112 ;  /* 0x000000c2ec04723c */ /* 0x044fe40000081070 */
[----:B------:R-:W-:Y:S04]  /*75dd0*/  STL.64 [R1+0x29c0], R44 ;  /* 0x0029c02c01007387 */ /* 0x000fe80000100a00 */
[----:B------:R2:W-:Y:S04]  /*75de0*/  STL.64 [R1+0x29c8], R46 ;  /* 0x0029c82e01007387 */ /* 0x0005e80000100a00 */
[----:B------:R-:W-:Y:S04]  /*75df0*/  STL.64 [R1+0x29b0], R116 ;  /* 0x0029b07401007387 */ /* 0x000fe80000100a00 */
[----:B------:R-:W-:Y:S01]  /*75e00*/  STL.64 [R1+0x29b8], R118 ;  /* 0x0029b87601007387 */ /* 0x000fe20000100a00 */
[C---:B--2---:R-:W-:Y:S08]  /*75e10*/  HMMA.1688.F32.TF32 R44, R236.reuse, R190, R108 ;  /* 0x000000beec2c723c */ /* 0x044ff0000008106c */
[----:B------:R-:W-:Y:S04]  /*75e20*/  STL.64 [R1+0x29a0], R4 ;  /* 0x0029a00401007387 */ /* 0x000fe80000100a00 */
[----:B------:R2:W-:Y:S02]  /*75e30*/  STL.64 [R1+0x29a8], R6 ;  /* 0x0029a80601007387 */ /* 0x0005e40000100a00 */
[C---:B--2---:R-:W-:Y:S09]  /*75e40*/  HMMA.1688.F32.TF32 R4, R236.reuse, R10, R100 ;  /* 0x0000000aec04723c */ /* 0x044ff20000081064 */
        /* <DEDUP_REMOVED lines=36> */
[C---:B--2---:R-:W-:Y:S06]  /*76090*/  HMMA.1688.F32.TF32 R44, R236.reuse, R138, R40 ;  /* 0x0000008aec2c723c */ /* 0x044fec0000081028 */
[C---:B------:R-:W-:Y:S01]  /*760a0*/  HMMA.1688.F32.TF32 R40, R236.reuse, R134, R36 ;  /* 0x00000086ec28723c */ /* 0x040fe20000081024 */
[----:B------:R-:W-:Y:S04]  /*760b0*/  STL.64 [R1+0x28b0], R4 ;  /* 0x0028b00401007387 */ /* 0x000fe80000100a00 */
[----:B------:R2:W-:Y:S02]  /*760c0*/  STL.64 [R1+0x28b8], R6 ;  /* 0x0028b80601007387 */ /* 0x0005e40000100a00 */
[----:B--2---:R-:W-:Y:S10]  /*760d0*/  HMMA.1688.F32.TF32 R4, R236, R130, R32 ;  /* 0x00000082ec04723c */ /* 0x004ff40000081020 */
        /* <DEDUP_REMOVED lines=120> */
[C---:B------:R-:W-:Y:S11]  /*76860*/  HMMA.1688.F32.TF32 R4, R232.reuse, R22, R240 ;  /* 0x00000016e804723c */ /* 0x040ff600000810f0 */
[----:B------:R-:W-:Y:S04]  /*76870*/  STL.64 [R1+0x27d0], R248 ;  /* 0x0027d0f801007387 */ /* 0x000fe80000100a00 */
[----:B------:R-:W-:Y:S04]  /*76880*/  STL.64 [R1+0x27d8], R250 ;  /* 0x0027d8fa01007387 */ /* 0x000fe80000100a00 */
        /* <DEDUP_REMOVED lines=12> */
[----:B------:R1:W-:Y:S01]  /*76950*/  STL.64 [R1+0x2788], R46 ;  /* 0x0027882e01007387 */ /* 0x0003e20000100a00 */
[C---:B------:R-:W-:Y:S03]  /*76960*/  HMMA.1688.F32.TF32 R104, R232.reuse, R206, R104 ;  /* 0x000000cee868723c */ /* 0x040fe60000081068 */
[----:B------:R-:W-:Y:S04]  /*76970*/  LDS R236, [R2+UR7+0xc300] ;  /* 0x00c3000702ec7984 */ /* 0x000fe80008000800 */
[----:B------:R-:W-:Y:S01]  /*76980*/  STL.64 [R1+0x2770], R4 ;  /* 0x0027700401007387 */ /* 0x000fe20000100a00 */
[C---:B-1----:R-:W-:Y:S03]  /*76990*/  HMMA.1688.F32.TF32 R44, R232.reuse, R214, R112 ;  /* 0x000000d6e82c723c */ /* 0x042fe60000081070 */
[----:B------:R1:W-:Y:S04]  /*769a0*/  STL.64 [R1+0x2778], R6 ;  /* 0x0027780601007387 */ /* 0x0003e80000100a00 */
[----:B------:R-:W-:Y:S01]  /*769b0*/  LDS R238, [R2+UR7+0xe300] ;  /* 0x00e3000702ee7984 */ /* 0x000fe20008000800 */
[C---:B------:R-:W-:Y:S03]  /*769c0*/  HMMA.1688.F32.TF32 R64, R232.reuse, R178, R64 ;  /* 0x000000b2e840723c */ /* 0x040fe60000081040 */
[----:B------:R-:W-:Y:S03]  /*769d0*/  LDS R237, [R71+UR7+0xc300] ;  /* 0x00c3000747ed7984 */ /* 0x000fe60008000800 */
[C---:B-1----:R-:W-:Y:S01]  /*769e0*/  HMMA.1688.F32.TF32 R4, R232.reuse, R210, R108 ;  /* 0x000000d2e804723c */ /* 0x042fe2000008106c */
[----:B------:R-:W-:Y:S04]  /*769f0*/  STL.64 [R1+0x2760], R116 ;  /* 0x0027607401007387 */ /* 0x000fe80000100a00 */
[----:B------:R-:W-:Y:S01]  /*76a00*/  STL.64 [R1+0x2768], R118 ;  /* 0x0027687601007387 */ /* 0x000fe20000100a00 */
[C---:B------:R-:W-:Y:S03]  /*76a10*/  HMMA.1688.F32.TF32 R52, R232.reuse, R166, R52 ;  /* 0x000000a6e834723c */ /* 0x040fe60000081034 */
[----:B------:R-:W1:Y:S04]  /*76a20*/  LDS R239, [R71+UR7+0xe300] ;  /* 0x00e3000747ef7984 */ /* 0x000e680008000800 */
[----:B------:R-:W-:Y:S04]  /*76a30*/  STL.64 [R1+0x2750], R44 ;  /* 0x0027502c01007387 */ /* 0x000fe80000100a00 */
[----:B------:R-:W-:Y:S06]  /*76a40*/  STL.64 [R1+0x2758], R46 ;  /* 0x0027582e01007387 */ /* 0x000fec0000100a00 */
[----:B------:R-:W-:Y:S04]  /*76a50*/  STL.64 [R1+0x2740], R4 ;  /* 0x0027400401007387 */ /* 0x000fe80000100a00 */
[----:B------:R2:W-:Y:S02]  /*76a60*/  STL.64 [R1+0x2748], R6 ;  /* 0x0027480601007387 */ /* 0x0005e40000100a00 */
[C---:B--2---:R-:W-:Y:S02]  /*76a70*/  HMMA.1688.F32.TF32 R4, R232.reuse, R202, R100 ;  /* 0x000000cae804723c */ /* 0x044fe40000081064 */
[----:B------:R-:W-:Y:S04]  /*76a80*/  STL.64 [R1+0x2880], R104 ;  /* 0x0028806801007387 */ /* 0x000fe80000100a00 */
[----:B------:R-:W-:Y:S01]  /*76a90*/  HMMA.1688.F32.TF32 R44, R232, R198, R96 ;  /* 0x000000c6e82c723c */ /* 0x000fe20000081060 */
[----:B------:R-:W-:-:S15]  /*76aa0*/  STL.64 [R1+0x2888], R106 ;  /* 0x0028886a01007387 */ /* 0x000fde0000100a00 */
[----:B------:R-:W-:-:S01]  /*76ab0*/  NOP ;  /* 0x0000000000007918 */ /* 0x000fc20000000000 */
        /* <DEDUP_REMOVED lines=150> */
[----:B----4-:R-:W-:Y:S06]  /*77420*/  HMMA.1688.F32.TF32 R84, R236, R206, R84 ;  /* 0x000000ceec54723c */ /* 0x010fec0000081054 */
[C---:B--2---:R-:W-:Y:S06]  /*77430*/  HMMA.1688.F32.TF32 R240, R232.reuse, R134, R240 ;  /* 0x00000086e8f0723c */ /* 0x044fec00000810f0 */
[----:B---3--:R-:W-:-:S15]  /*77440*/  HMMA.1688.F32.TF32 R248, R232, R146, R248 ;  /* 0x00000092e8f8723c */ /* 0x008fde00000810f8 */
[----:B------:R-:W-:-:S08]  /*77450*/  NOP ;  /* 0x0000000000007918 */ /* 0x000fd00000000000 */
[----:B------:R-:W-:Y:S04]  /*77460*/  STL.64 [R1+0x2640], R248 ;  /* 0x002640f801007387 */ /* 0x000fe80000100a00 */
[----:B------:R1:W-:Y:S02]  /*77470*/  STL.64 [R1+0x2648], R250 ;  /* 0x002648fa01007387 */ /* 0x0003e40000100a00 */
[C---:B-1----:R-:W-:Y:S06]  /*77480*/  HMMA.1688.F32.TF32 R248, R232.reuse, R142, R244 ;  /* 0x0000008ee8f8723c */ /* 0x042fec00000810f4 */
[C---:B------:R-:W-:Y:S06]  /*77490*/  HMMA.1688.F32.TF32 R244, R232.reuse, R138, R4 ;  /* 0x0000008ae8f4723c */ /* 0x040fec0000081004 */
[----:B------:R-:W-:Y:S01]  /*774a0*/  HMMA.1688.F32.TF32 R4, R232, R130, R44 ;  /* 0x00000082e804723c */ /* 0x000fe2000008102c */
[----:B------:R-:W-:Y:S04]  /*774b0*/  LDS R232, [R2+UR7+0xc380] ;  /* 0x00c3800702e87984 */ /* 0x000fe80008000800 */
[----:B------:R-:W-:Y:S06]  /*774c0*/  LDS R234, [R2+UR7+0xe380] ;  /* 0x00e3800702ea7984 */ /* 0x000fec0008000800 */
        /* <DEDUP_REMOVED lines=69> */
[----:B-1----:R-:W-:Y:S02]  /*77920*/  HMMA.1688.F32.TF32 R4, R236, R170, R32 ;  /* 0x000000aaec04723c */ /* 0x002fe40000081020 */
        /* <DEDUP_REMOVED lines=98> */
[----:B--2---:R-:W-:Y:S06]  /*77f50*/  HMMA.1688.F32.TF32 R84, R232, R18, R84 ;  /* 0x00000012e854723c */ /* 0x004fec0000081054 */
[C---:B---3--:R-:W-:Y:S06]  /*77f60*/  HMMA.1688.F32.TF32 R96, R236.reuse, R134, R96 ;  /* 0x00000086ec60723c */ /* 0x048fec0000081060 */
[C---:B------:R-:W-:Y:S06]  /*77f70*/  HMMA.1688.F32.TF32 R108, R236.reuse, R146, R108 ;  /* 0x00000092ec6c723c */ /* 0x040fec000008106c */
[C---:B------:R-:W-:Y:S06]  /*77f80*/  HMMA.1688.F32.TF32 R4, R236.reuse, R162, R124 ;  /* 0x000000a2ec04723c */ /* 0x040fec000008107c */
[C---:B------:R-:W-:Y:S06]  /*77f90*/  HMMA.1688.F32.TF32 R44, R236.reuse, R166, R44 ;  /* 0x000000a6ec2c723c */ /* 0x040fec000008102c */
[----:B------:R-:W-:-:S15]  /*77fa0*/  HMMA.1688.F32.TF32 R120, R236, R158, R120 ;  /* 0x0000009eec78723c */ /* 0x000fde0000081078 */
[----:B------:R-:W-:-:S02]  /*77fb0*/  NOP ;  /* 0x0000000000007918 */ /* 0x000fc40000000000 */
        /* <DEDUP_REMOVED lines=20> */
[----:B-1----:R-:W-:Y:S06]  /*78100*/  HMMA.1688.F32.TF32 R44, R236, R130, R92 ;  /* 0x00000082ec2c723c */ /* 0x002fec000008105c */
[C---:B--2---:R-:W-:Y:S01]  /*78110*/  HMMA.1688.F32.TF32 R4, R232.reuse, R26, R88 ;  /* 0x0000001ae804723c */ /* 0x044fe20000081058 */
[----:B------:R-:W-:Y:S04]  /*78120*/  STL.64 [R1+0x1b10], R96 ;  /* 0x001b106001007387 */ /* 0x000fe80000100a00 */
[----:B------:R-:W-:Y:S01]  /*78130*/  STL.64 [R1+0x1b18], R98 ;  /* 0x001b186201007387 */ /* 0x000fe20000100a00 */
[C---:B------:R-:W-:Y:S03]  /*78140*/  HMMA.1688.F32.TF32 R72, R232.reuse, R230, R72 ;  /* 0x000000e6e848723c */ /* 0x040fe60000081048 */
[----:B------:R-:W-:Y:S03]  /*78150*/  LDS R236, [R2+UR7+0xc400] ;  /* 0x00c4000702ec7984 */ /* 0x000fe60008000800 */
[C---:B------:R-:W-:Y:S01]  /*78160*/  HMMA.1688.F32.TF32 R56, R232.reuse, R218, R56 ;  /* 0x000000dae838723c */ /* 0x040fe20000081038 */
        /* <DEDUP_REMOVED lines=8> */
[C---:B--2---:R-:W-:Y:S03]  /*781f0*/  HMMA.1688.F32.TF32 R4, R232.reuse, R22, R76 ;  /* 0x00000016e804723c */ /* 0x044fe6000008104c */
[----:B------:R-:W-:Y:S04]  /*78200*/  STL.64 [R1+0x1ae0], R84 ;  /* 0x001ae05401007387 */ /* 0x000fe80000100a00 */
[----:B------:R-:W-:Y:S08]  /*78210*/  STL.64 [R1+0x1ae8], R86 ;  /* 0x001ae85601007387 */ /* 0x000ff00000100a00 */
[----:B------:R-:W-:Y:S04]  /*78220*/  STL.64 [R1+0x1ad0], R44 ;  /* 0x001ad02c01007387 */ /* 0x000fe80000100a00 */
[----:B------:R2:W-:Y:S04]  /*78230*/  STL.64 [R1+0x1ad8], R46 ;  /* 0x001ad82e01007387 */ /* 0x0005e80000100a00 */
[----:B------:R-:W-:Y:S04]  /*78240*/  STL.64 [R1+0x1ac0], R4 ;  /* 0x001ac00401007387 */ /* 0x000fe80000100a00 */
[----:B------:R3:W-:Y:S01]  /*78250*/  STL.64 [R1+0x1ac8], R6 ;  /* 0x001ac80601007387 */ /* 0x0007e20000100a00 */
[C---:B--2---:R-:W-:Y:S06]  /*78260*/  HMMA.1688.F32.TF32 R44, R232.reuse, R226, R64 ;  /* 0x000000e2e82c723c */ /* 0x044fec0000081040 */
[----:B---3--:R-:W-:Y:S01]  /*78270*/  HMMA.1688.F32.TF32 R4, R232, R222, R60 ;  /* 0x000000dee804723c */ /* 0x008fe2000008103c */
[----:B------:R-:W-:Y:S04]  /*78280*/  STL.64 [R1+0x1ab0], R72 ;  /* 0x001ab04801007387 */ /* 0x000fe80000100a00 */
[----:B------:R-:W-:-:S12]  /*78290*/  STL.64 [R1+0x1ab8], R74 ;  /* 0x001ab84a01007387 */ /* 0x000fd80000100a00 */
        /* <DEDUP_REMOVED lines=8> */
[----:B------:R-:W-:Y:S08]  /*78320*/  STL.64 [R1+0x5b28], R210 ;  /* 0x005b28d201007387 */ /* 0x000ff00000100a00 */
[----:B------:R-:W-:Y:S04]  /*78330*/  STL.64 [R1+0x1a70], R44 ;  /* 0x001a702c01007387 */ /* 0x000fe80000100a00 */
[----:B------:R-:W-:Y:S04]  /*78340*/  STL.64 [R1+0x1a78], R46 ;  /* 0x001a782e01007387 */ /* 0x000fe80000100a00 */
[----:B------:R-:W-:Y:S04]  /*78350*/  STL.64 [R1+0x5b20], R208 ;  /* 0x005b20d001007387 */ /* 0x000fe80000100a00 */
[----:B------:R-:W-:Y:S04]  /*78360*/  STL.64 [R1+0x1a60], R4 ;  /* 0x001a600401007387 */ /* 0x000fe80000100a00 */
[----:B------:R4:W-:Y:S02]  /*78370*/  STL.64 [R1+0x1a68], R6 ;  /* 0x001a680601007387 */ /* 0x0009e40000100a00 */
[C---:B----4-:R-:W-:Y:S06]  /*78380*/  HMMA.1688.F32.TF32 R4, R232.reuse, R206, R40 ;  /* 0x000000cee804723c */ /* 0x050fec0000081028 */
[----:B------:R-:W-:Y:S04]  /*78390*/  STL.64 [R1+0x5b18], R206 ;  /* 0x005b18ce01007387 */ /* 0x000fe80000100a00 */
[----:B------:R-:W-:Y:S01]  /*783a0*/  STL.64 [R1+0x5b10], R204 ;  /* 0x005b10cc01007387 */ /* 0x000fe20000100a00 */
[----:B------:R-:W-:-:S12]  /*783b0*/  HMMA.1688.F32.TF32 R40, R232, R202, R36 ;  /* 0x000000cae828723c */ /* 0x000fd80000081024 */
[----:B------:R-:W-:Y:S04]  /*783c0*/  STL.64 [R1+0x1a50], R4 ;  /* 0x001a500401007387 */ /* 0x000fe80000100a00 */
[----:B------:R2:W-:Y:S04]  /*783d0*/  STL.64 [R1+0x1a58], R6 ;  /* 0x001a580601007387 */ /* 0x0005e80000100a00 */
[----:B------:R-:W3:Y:S01]  /*783e0*/  LDL.LU R36, [R1+0x5a0] ;  /* 0x0005a00001247983 */ /* 0x000ee20000300800 */
[----:B--2---:R-:W-:Y:S03]  /*783f0*/  HMMA.1688.F32.TF32 R4, R232, R198, R32 ;  /* 0x000000c6e804723c */ /* 0x004fe60000081020 */
[----:B------:R2:W-:Y:S04]  /*78400*/  STL.64 [R1+0x1a40], R40 ;  /* 0x001a402801007387 */ /* 0x0005e80000100a00 */
[----:B------:R4:W-:-:S15]  /*78410*/  STL.64 [R1+0x1a48], R42 ;  /* 0x001a482a01007387 */ /* 0x0009de0000100a00 */
[----:B------:R-:W-:-:S01]  /*78420*/  NOP ;  /* 0x0000000000007918 */ /* 0x000fc20000000000 */
[----:B------:R1:W-:Y:S04]  /*78430*/  STL.64 [R1+0x1a30], R4 ;  /* 0x001a300401007387 */ /* 0x0003e80000100a00 */
[----:B------:R1:W-:Y:S04]  /*78440*/  STL.64 [R1+0x1a38], R6 ;  /* 0x001a380601007387 */ /* 0x0003e80000100a00 */
[----:B------:R-:W3:Y:S04]  /*78450*/  LDL.LU R37, [R1+0x5a4] ;  /* 0x0005a40001257983 */ /* 0x000ee80000300800 */
[----:B------:R-:W3:Y:S04]  /*78460*/  LDL.LU R38, [R1+0x5a8] ;  /* 0x0005a80001267983 */ /* 0x000ee80000300800 */
[----:B------:R-:W3:Y:S04]  /*78470*/  LDL.LU R39, [R1+0x5ac] ;  /* 0x0005ac0001277983 */ /* 0x000ee80000300800 */
[----:B--2---:R-:W2:Y:S04]  /*78480*/  LDL.LU R40, [R1+0x5b0] ;  /* 0x0005b00001287983 */ /* 0x004ea80000300800 */
        /* <DEDUP_REMOVED lines=169> */
[----:B------:R-:W-:Y:S01]  /*78f20*/  STL.64 [R1+0x18f8], R66 ;  /* 0x0018f84201007387 */ /* 0x000fe20000100a00 */
[C---:B------:R-:W-:Y:S07]  /*78f30*/  HMMA.1688.F32.TF32 R36, R236.reuse, R222, R36 ;  /* 0x000000deec24723c */ /* 0x040fee0000081024 */
[----:B------:R-:W-:Y:S04]  /*78f40*/  STL.64 [R1+0x18e0], R44 ;  /* 0x0018e02c01007387 */ /* 0x000fe80000100a00 */
[----:B------:R2:W-:Y:S04]  /*78f50*/  STL.64 [R1+0x18e8], R46 ;  /* 0x0018e82e01007387 */ /* 0x0005e80000100a00 */
[----:B------:R-:W-:Y:S04]  /*78f60*/  STL.64 [R1+0x18d0], R4 ;  /* 0x0018d00401007387 */ /* 0x000fe80000100a00 */
[----:B------:R3:W-:Y:S01]  /*78f70*/  STL.64 [R1+0x18d8], R6 ;  /* 0x0018d80601007387 */ /* 0x0007e20000100a00 */
[C---:B--2---:R-:W-:Y:S06]  /*78f80*/  HMMA.1688.F32.TF32 R44, R236.reuse, R230, R48 ;  /* 0x000000e6ec2c723c */ /* 0x044fec0000081030 */
[C---:B---3--:R-:W-:Y:S06]  /*78f90*/  HMMA.1688.F32.TF32 R4, R236.reuse, R226, R40 ;  /* 0x000000e2ec04723c */ /* 0x048fec0000081028 */
[C---:B------:R-:W-:Y:S01]  /*78fa0*/  HMMA.1688.F32.TF32 R32, R236.reuse, R218, R32 ;  /* 0x000000daec20723c */ /* 0x040fe20000081020 */
[----:B------:R-:W-:Y:S04]  /*78fb0*/  STL.64 [R1+0x18c0], R52 ;  /* 0x0018c03401007387 */ /* 0x000fe80000100a00 */
[----:B------:R-:W-:Y:S06]  /*78fc0*/  STL.64 [R1+0x18c8], R54 ;  /* 0x0018c83601007387 */ /* 0x000fec0000100a00 */
[----:B------:R-:W-:Y:S04]  /*78fd0*/  STL.64 [R1+0x18b0], R44 ;  /* 0x0018b02c01007387 */ /* 0x000fe80000100a00 */
[----:B------:R-:W-:Y:S04]  /*78fe0*/  STL.64 [R1+0x18b8], R46 ;  /* 0x0018b82e01007387 */ /* 0x000fe80000100a00 */
[----:B------:R2:W-:Y:S04]  /*78ff0*/  STL.64 [R1+0x18a0], R4 ;  /* 0x0018a00401007387 */ /* 0x0005e80000100a00 */
[----:B------:R3:W-:Y:S04]  /*79000*/  STL.64 [R1+0x18a8], R6 ;  /* 0x0018a80601007387 */ /* 0x0007e80000100a00 */
[----:B--2---:R-:W2:Y:S04]  /*79010*/  LDL.LU R4, [R1+0x160] ;  /* 0x0001600001047983 */ /* 0x004ea80000300800 */
[----:B------:R-:W-:Y:S04]  /*79020*/  STL.64 [R1+0x1890], R36 ;  /* 0x0018902401007387 */ /* 0x000fe80000100a00 */
[----:B------:R-:W-:Y:S04]  /*79030*/  STL.64 [R1+0x1898], R38 ;  /* 0x0018982601007387 */ /* 0x000fe80000100a00 */
[----:B------:R4:W-:Y:S04]  /*79040*/  STL.64 [R1+0x1880], R32 ;  /* 0x0018802001007387 */ /* 0x0009e80000100a00 */
[----:B------:R1:W-:Y:S04]  /*79050*/  STL.64 [R1+0x1888], R34 ;  /* 0x0018882201007387 */ /* 0x0003e80000100a00 */
        /* <DEDUP_REMOVED lines=11> */
[----:B----4-:R-:W4:Y:S04]  /*79110*/  LDL.LU R32, [R1+0x1a0] ;  /* 0x0001a00001207983 */ /* 0x010f280000300800 */
[----:B------:R-:W4:Y:S04]  /*79120*/  LDL.LU R33, [R1+0x1a4] ;  /* 0x0001a40001217983 */ /* 0x000f280000300800 */
[----:B-1----:R-:W4:Y:S04]  /*79130*/  LDL.LU R34, [R1+0x1a8] ;  /* 0x0001a80001227983 */ /* 0x002f280000300800 */
        /* <DEDUP_REMOVED lines=109> */
[----:B-1----:R-:W2:Y:S04]  /*79810*/  LDL.LU.64 R210, [R1+0x5b28] ;  /* 0x005b280001d27983 */ /* 0x002ea80000300a00 */
[----:B------:R-:W4:Y:S01]  /*79820*/  LDL.LU.64 R208, [R1+0x5b20] ;  /* 0x005b200001d07983 */ /* 0x000f220000300a00 */
[----:B--2---:R-:W-:-:S15]  /*79830*/  HMMA.1688.F32.TF32 R204, R236, R210, R204 ;  /* 0x000000d2eccc723c */ /* 0x004fde00000810cc */
[----:B------:R-:W-:-:S08]  /*79840*/  NOP ;  /* 0x0000000000007918 */ /* 0x000fd00000000000 */
[----:B------:R-:W-:Y:S04]  /*79850*/  STL.64 [R1+0x1860], R204 ;  /* 0x001860cc01007387 */ /* 0x000fe80000100a00 */
[----:B------:R1:W-:Y:S04]  /*79860*/  STL.64 [R1+0x1868], R206 ;  /* 0x001868ce01007387 */ /* 0x0003e80000100a00 */
[----:B-1----:R-:W2:Y:S01]  /*79870*/  LDL.LU.64 R206, [R1+0x5b18] ;  /* 0x005b180001ce7983 */ /* 0x002ea20000300a00 */
[C---:B---3--:R-:W-:Y:S06]  /*79880*/  HMMA.1688.F32.TF32 R120, R236.reuse, R202, R120 ;  /* 0x000000caec78723c */ /* 0x048fec0000081078 */
[C---:B------:R-:W-:Y:S06]  /*79890*/  HMMA.1688.F32.TF32 R124, R236.reuse, R198, R124 ;  /* 0x000000c6ec7c723c */ /* 0x040fec000008107c */
[C---:B------:R-:W-:Y:S06]  /*798a0*/  HMMA.1688.F32.TF32 R116, R236.reuse, R194, R116 ;  /* 0x000000c2ec74723c */ /* 0x040fec0000081074 */
[C---:B------:R-:W-:Y:S06]  /*798b0*/  HMMA.1688.F32.TF32 R112, R236.reuse, R190, R112 ;  /* 0x000000beec70723c */ /* 0x040fec0000081070 */
[C---:B------:R-:W-:Y:S01]  /*798c0*/  HMMA.1688.F32.TF32 R108, R236.reuse, R14, R108 ;  /* 0x0000000eec6c723c */ /* 0x040fe2000008106c */
[----:B------:R-:W3:Y:S05]  /*798d0*/  LDL.LU.64 R204, [R1+0x5b10] ;  /* 0x005b100001cc7983 */ /* 0x000eea0000300a00 */
        /* <DEDUP_REMOVED lines=20> */
[----:B------:R1:W-:Y:S04]  /*79a20*/  STL.64 [R1+0x1858], R46 ;  /* 0x0018582e01007387 */ /* 0x0003e80000100a00 */
[----:B-1----:R-:W2:Y:S04]  /*79a30*/  LDL.LU.64 R46, [R1+0x5b08] ;  /* 0x005b0800012e7983 */ /* 0x002ea80000300a00 */
[----:B------:R-:W4:Y:S04]  /*79a40*/  LDL.LU.64 R44, [R1+0x5b00] ;  /* 0x005b0000012c7983 */ /* 0x000f280000300a00 */
        /* <DEDUP_REMOVED lines=49> */
[----:B------:R1:W-:Y:S01]  /*79d60*/  STL.64 [R1+0x1728], R78 ;  /* 0x0017284e01007387 */ /* 0x0003e20000100a00 */
[----:B------:R-:W-:Y:S03]  /*79d70*/  HMMA.1688.F32.TF32 R236, R236, R130, R40 ;  /* 0x00000082ecec723c */ /* 0x000fe60000081028 */
        /* <DEDUP_REMOVED lines=30> */
[----:B------:R-:W3:Y:S04]  /*79f60*/  LDL.LU.64 R42, [R1+0x59b8] ;  /* 0x0059b800012a7983 */ /* 0x000ee80000300a00 */
[----:B------:R-:W3:Y:S04]  /*79f70*/  LDL.LU.64 R40, [R1+0x59b0] ;  /* 0x0059b00001287983 */ /* 0x000ee80000300a00 */
[----:B------:R1:W-:Y:S04]  /*79f80*/  STL.64 [R1+0x15f0], R236 ;  /* 0x0015f0ec01007387 */ /* 0x0003e80000100a00 */
[----:B------:R2:W-:Y:S04]  /*79f90*/  STL.64 [R1+0x15f8], R238 ;  /* 0x0015f8ee01007387 */ /* 0x0005e80000100a00 */
[----:B-1----:R-:W4:Y:S04]  /*79fa0*/  LDL.LU R236, [R1+0x190] ;  /* 0x0001900001ec7983 */ /* 0x002f280000300800 */
[----:B------:R-:W4:Y:S04]  /*79fb0*/  LDL.LU R237, [R1+0x194] ;  /* 0x0001940001ed7983 */ /* 0x000f280000300800 */
[----:B--2---:R-:W4:Y:S04]  /*79fc0*/  LDL.LU R238, [R1+0x198] ;  /* 0x0001980001ee7983 */ /* 0x004f280000300800 */
[----:B------:R-:W4:Y:S04]  /*79fd0*/  LDL.LU R239, [R1+0x19c] ;  /* 0x00019c0001ef7983 */ /* 0x000f280000300800 */
[----:B------:R-:W-:Y:S04]  /*79fe0*/  STL.64 [R1+0x15c0], R36 ;  /* 0x0015c02401007387 */ /* 0x000fe80000100a00 */
[----:B------:R1:W-:Y:S04]  /*79ff0*/  STL.64 [R1+0x15c8], R38 ;  /* 0x0015c82601007387 */ /* 0x0003e80000100a00 */
[----:B-1----:R-:W2:Y:S04]  /*7a000*/  LDL.LU.64 R38, [R1+0x59a8] ;  /* 0x0059a80001267983 */ /* 0x002ea80000300a00 */
[----:B------:R-:W2:Y:S04]  /*7a010*/  LDL.LU.64 R36, [R1+0x59a0] ;  /* 0x0059a00001247983 */ /* 0x000ea80000300a00 */
[----:B------:R-:W-:Y:S04]  /*7a020*/  STL.64 [R1+0x1590], R32 ;  /* 0x0015902001007387 */ /* 0x000fe80000100a00 */
[----:B------:R1:W-:Y:S04]  /*7a030*/  STL.64 [R1+0x1598], R34 ;  /* 0x0015982201007387 */ /* 0x0003e80000100a00 */
[----:B-1----:R-:W2:Y:S04]  /*7a040*/  LDL.LU.64 R34, [R1+0x5998] ;  /* 0x0059980001227983 */ /* 0x002ea80000300a00 */
[----:B------:R-:W2:Y:S01]  /*7a050*/  LDL.LU.64 R32, [R1+0x5990] ;  /* 0x0059900001207983 */ /* 0x000ea20000300a00 */
[C---:B------:R-:W-:Y:S06]  /*7a060*/  HMMA.1688.F32.TF32 R248, R232.reuse, R22, R248 ;  /* 0x00000016e8f8723c */ /* 0x040fec00000810f8 */
[C---:B------:R-:W-:Y:S06]  /*7a070*/  HMMA.1688.F32.TF32 R244, R232.reuse, R230, R244 ;  /* 0x000000e6e8f4723c */ /* 0x040fec00000810f4 */
[----:B----4-:R-:W-:-:S15]  /*7a080*/  HMMA.1688.F32.TF32 R236, R232, R30, R236 ;  /* 0x0000001ee8ec723c */ /* 0x010fde00000810ec */
[----:B------:R-:W-:-:S08]  /*7a090*/  NOP ;  /* 0x0000000000007918 */ /* 0x000fd00000000000 */
[----:B------:R-:W-:Y:S04]  /*7a0a0*/  STL.64 [R1+0x1560], R236 ;  /* 0x001560ec01007387 */ /* 0x000fe80000100a00 */
[----:B------:R1:W-:Y:S02]  /*7a0b0*/  STL.64 [R1+0x1568], R238 ;  /* 0x001568ee01007387 */ /* 0x0003e40000100a00 */
[C---:B-1----:R-:W-:Y:S06]  /*7a0c0*/  HMMA.1688.F32.TF32 R236, R232.reuse, R226, R4 ;  /* 0x000000e2e8ec723c */ /* 0x042fec0000081004 */
[----:B------:R-:W-:Y:S01]  /*7a0d0*/  HMMA.1688.F32.TF32 R4, R232, R222, R240 ;  /* 0x000000dee804723c */ /* 0x000fe200000810f0 */
        /* <DEDUP_REMOVED lines=9> */
[----:B------:R2:W-:Y:S01]  /*7a170*/  STL.64 [R1+0x1478], R6 ;  /* 0x0014780601007387 */ /* 0x0005e20000100a00 */
[----:B------:R-:W-:-:S02]  /*7a180*/  IMAD.MOV.U32 R240, RZ, RZ, R44 ;  /* 0x000000fffff07224 */ /* 0x000fc400078e002c */
[----:B------:R-:W-:Y:S02]  /*7a190*/  IMAD.MOV.U32 R241, RZ, RZ, R45 ;  /* 0x000000fffff17224 */ /* 0x000fe400078e002d */
[----:B------:R-:W-:Y:S02]  /*7a1a0*/  IMAD.MOV.U32 R242, RZ, RZ, R46 ;  /* 0x000000fffff27224 */ /* 0x000fe400078e002e */
[----:B------:R-:W-:Y:S02]  /*7a1b0*/  IMAD.MOV.U32 R243, RZ, RZ, R47 ;  /* 0x000000fffff37224 */ /* 0x000fe400078e002f */
[----:B---3--:R-:W-:Y:S02]  /*7a1c0*/  IMAD.MOV.U32 R244, RZ, RZ, R121 ;  /* 0x000000fffff47224 */ /* 0x008fe400078e0079 */
[----:B------:R-:W-:Y:S02]  /*7a1d0*/  IMAD.MOV.U32 R245, RZ, RZ, R122 ;  /* 0x000000fffff57224 */ /* 0x000fe400078e007a */
[----:B-1----:R-:W-:-:S02]  /*7a1e0*/  IMAD.MOV.U32 R246, RZ, RZ, R116 ;  /* 0x000000fffff67224 */ /* 0x002fc400078e0074 */
[----:B------:R-:W-:Y:S02]  /*7a1f0*/  IMAD.MOV.U32 R247, RZ, RZ, R117 ;  /* 0x000000fffff77224 */ /* 0x000fe400078e0075 */
[----:B------:R-:W-:Y:S02]  /*7a200*/  IMAD.MOV.U32 R248, RZ, RZ, R118 ;  /* 0x000000fffff87224 */ /* 0x000fe400078e0076 */
[----:B------:R-:W-:Y:S02]  /*7a210*/  IMAD.MOV.U32 R249, RZ, RZ, R119 ;  /* 0x000000fffff97224 */ /* 0x000fe400078e0077 */
[----:B------:R-:W-:Y:S01]  /*7a220*/  IMAD.MOV.U32 R250, RZ, RZ, R112 ;  /* 0x000000fffffa7224 */ /* 0x000fe200078e0070 */
[----:B--2---:R-:W-:Y:S06]  /*7a230*/  HMMA.1688.F32.TF32 R4, R232, R218, R32 ;  /* 0x000000dae804723c */ /* 0x004fec0000081020 */
[----:B------:R-:W-:Y:S04]  /*7a240*/  STL.64 [R1+0x5928], R218 ;  /* 0x005928da01007387 */ /* 0x000fe80000100a00 */
[----:B------:R-:W-:Y:S01]  /*7a250*/  STL.64 [R1+0x5920], R216 ;  /* 0x005920d801007387 */ /* 0x000fe20000100a00 */
[----:B------:R-:W-:-:S02]  /*7a260*/  IMAD.MOV.U32 R251, RZ, RZ, R113 ;  /* 0x000000fffffb7224 */ /* 0x000fc400078e0071 */
[----:B------:R-:W-:Y:S02]  /*7a270*/  IMAD.MOV.U32 R220, RZ, RZ, R114 ;  /* 0x000000ffffdc7224 */ /* 0x000fe400078e0072 */
[----:B------:R-:W-:Y:S02]  /*7a280*/  IMAD.MOV.U32 R221, RZ, RZ, R115 ;  /* 0x000000ffffdd7224 */ /* 0x000fe400078e0073 */
[----:B------:R-:W-:Y:S02]  /*7a290*/  IMAD.MOV.U32 R222, RZ, RZ, R123 ;  /* 0x000000ffffde7224 */ /* 0x000fe400078e007b */
[----:B------:R-:W-:Y:S01]  /*7a2a0*/  IMAD.MOV.U32 R223, RZ, RZ, R127 ;  /* 0x000000ffffdf7224 */ /* 0x000fe200078e007f */
[----:B------:R-:W-:Y:S01]  /*7a2b0*/  LOP3.LUT R239, R2, 0x20, RZ, 0x3c, !PT ;  /* 0x0000002002ef7812 */ /* 0x000fe200078e3cff */
[----:B------:R-:W-:Y:S04]  /*7a2c0*/  LDS R32, [R2+UR7+0xc500] ;  /* 0x00c5000702207984 */ /* 0x000fe80008000800 */
[----:B------:R-:W-:Y:S04]  /*7a2d0*/  LDS R34, [R2+UR7+0xe500] ;  /* 0x00e5000702227984 */ /* 0x000fe80008000800 */
[----:B------:R-:W-:Y:S04]  /*7a2e0*/  LDS R33, [R239+UR7+0xc500] ;  /* 0x00c50007ef217984 */ /* 0x000fe80008000800 */
[----:B------:R-:W1:Y:S04]  /*7a2f0*/  LDS R35, [R239+UR7+0xe500] ;  /* 0x00e50007ef237984 */ /* 0x000e680008000800 */
[----:B------:R-:W-:Y:S04]  /*7a300*/  LDS R237, [R239+UR7+0x10200] ;  /* 0x01020007efed7984 */ /* 0x000fe80008000800 */
[----:B------:R-:W-:Y:S04]  /*7a310*/  LDS R236, [R2+UR7+0x10200] ;  /* 0x0102000702ec7984 */ /* 0x000fe80008000800 */
[----:B------:R-:W-:Y:S04]  /*7a320*/  LDS R238, [R2+UR7+0x12200] ;  /* 0x0122000702ee7984 */ /* 0x000fe80008000800 */
[----:B------:R-:W-:Y:S04]  /*7a330*/  STL.64 [R1+0x1450], R4 ;  /* 0x0014500401007387 */ /* 0x000fe80000100a00 */
[----:B------:R2:W-:Y:S02]  /*7a340*/  STL.64 [R1+0x1458], R6 ;  /* 0x0014580601007387 */ /* 0x0005e40000100a00 */
[----:B--2---:R-:W-:Y:S06]  /*7a350*/  HMMA.1688.F32.TF32 R4, R232, R214, R36 ;  /* 0x000000d6e804723c */ /* 0x004fec0000081024 */
[----:B------:R-:W-:Y:S04]  /*7a360*/  STL.64 [R1+0x5918], R214 ;  /* 0x005918d601007387 */ /* 0x000fe80000100a00 */
[----:B------:R-:W-:-:S13]  /*7a370*/  STL.64 [R1+0x5910], R212 ;  /* 0x005910d401007387 */ /* 0x000fda0000100a00 */
[----:B------:R-:W-:Y:S04]  /*7a380*/  STL.64 [R1+0x1430], R4 ;  /* 0x0014300401007387 */ /* 0x000fe80000100a00 */
[----:B------:R2:W-:Y:S04]  /*7a390*/  STL.64 [R1+0x1438], R6 ;  /* 0x0014380601007387 */ /* 0x0005e80000100a00 */
[----:B------:R-:W3:Y:S01]  /*7a3a0*/  LDL.LU R44, [R1+0x598c] ;  /* 0x00598c00012c7983 */ /* 0x000ee20000300800 */
[----:B--2---:R-:W-:-:S15]  /*7a3b0*/  HMMA.1688.F32.TF32 R4, R232, R210, R40 ;  /* 0x000000d2e804723c */ /* 0x004fde0000081028 */
[----:B------:R-:W-:-:S08]  /*7a3c0*/  NOP ;  /* 0x0000000000007918 */ /* 0x000fd00000000000 */
[----:B------:R2:W-:Y:S04]  /*7a3d0*/  STL.64 [R1+0x1410], R4 ;  /* 0x0014100401007387 */ /* 0x0005e80000100a00 */
[----:B------:R4:W-:Y:S04]  /*7a3e0*/  STL.64 [R1+0x1418], R6 ;  /* 0x0014180601007387 */ /* 0x0009e80000100a00 */
[----:B------:R-:W3:Y:S04]  /*7a3f0*/  LDL.LU R45, [R1+0x5988] ;  /* 0x00598800012d7983 */ /* 0x000ee80000300800 */
[----:B------:R-:W3:Y:S04]  /*7a400*/  LDL.LU R46, [R1+0x5984] ;  /* 0x00598400012e7983 */ /* 0x000ee80000300800 */
[----:B------:R-:W3:Y:S01]  /*7a410*/  LDL.LU R47, [R1+0x5980] ;  /* 0x00598000012f7983 */ /* 0x000ee20000300800 */
[----:B--2---:R-:W-:-:S02]  /*7a420*/  IMAD.MOV.U32 R4, RZ, RZ, R124 ;  /* 0x000000ffff047224 */ /* 0x004fc400078e007c */
[----:B------:R-:W-:Y:S01]  /*7a430*/  IMAD.MOV.U32 R5, RZ, RZ, R125 ;  /* 0x000000ffff057224 */ /* 0x000fe200078e007d */
[----:B------:R-:W2:Y:S04]  /*7a440*/  LDL.LU R124, [R1+0x597c] ;  /* 0x00597c00017c7983 */ /* 0x000ea80000300800 */
[----:B------:R-:W2:Y:S01]  /*7a450*/  LDL.LU R125, [R1+0x5978] ;  /* 0x00597800017d7983 */ /* 0x000ea20000300800 */
[----:B----4-:R-:W-:Y:S02]  /*7a460*/  IMAD.MOV.U32 R6, RZ, RZ, R126 ;  /* 0x000000ffff067224 */ /* 0x010fe400078e007e */
[----:B------:R-:W-:Y:S01]  /*7a470*/  IMAD.MOV.U32 R7, RZ, RZ, R120 ;  /* 0x000000ffff077224 */ /* 0x000fe200078e0078 */
[----:B------:R-:W2:Y:S04]  /*7a480*/  LDL.LU R126, [R1+0x5974] ;  /* 0x00597400017e7983 */ /* 0x000ea80000300800 */
        /* <DEDUP_REMOVED lines=15> */
[----:B------:R-:W4:Y:S04]  /*7a580*/  LDL.LU R123, [R1+0x5944] ;  /* 0x00594400017b7983 */ /* 0x000f280000300800 */
[----:B------:R-:W4:Y:S04]  /*7a590*/  LDL.LU R127, [R1+0x5940] ;  /* 0x00594000017f7983 */ /* 0x000f280000300800 */
[----:B------:R-:W-:Y:S04]  /*7a5a0*/  STL.64 [R1+0x5908], R210 ;  /* 0x005908d201007387 */ /* 0x000fe80000100a00 */
[----:B------:R-:W-:Y:S01]  /*7a5b0*/  STL.64 [R1+0x5900], R208 ;  /* 0x005900d001007387 */ /* 0x000fe20000100a00 */
[C---:B--2---:R-:W-:Y:S06]  /*7a5c0*/  HMMA.1688.F32.TF32 R40, R232.reuse, R206, R112 ;  /* 0x000000cee828723c */ /* 0x044fec0000081070 */
[C---:B---3--:R-:W-:Y:S06]  /*7a5d0*/  HMMA.1688.F32.TF32 R36, R232.reuse, R202, R116 ;  /* 0x000000cae824723c */ /* 0x048fec0000081074 */
[C---:B----4-:R-:W-:Y:S11]  /*7a5e0*/  HMMA.1688.F32.TF32 R112, R232.reuse, R198, R120 ;  /* 0x000000c6e870723c */ /* 0x050ff60000081078 */
[----:B------:R-:W-:Y:S04]  /*7a5f0*/  STL.64 [R1+0x1400], R40 ;  /* 0x0014002801007387 */ /* 0x000fe80000100a00 */
[----:B------:R2:W-:Y:S02]  /*7a600*/  STL.64 [R1+0x1408], R42 ;  /* 0x0014082a01007387 */ /* 0x0005e40000100a00 */
[C---:B--2---:R-:W-:Y:S02]  /*7a610*/  HMMA.1688.F32.TF32 R40, R232.reuse, R194, R124 ;  /* 0x000000c2e828723c */ /* 0x044fe4000008107c */
[----:B------:R-:W-:Y:S04]  /*7a620*/  STL.64 [R1+0x13e0], R36 ;  /* 0x0013e02401007387 */ /* 0x000fe80000100a00 */
[----:B------:R2:W-:Y:S04]  /*7a630*/  STL.64 [R1+0x13e8], R38 ;  /* 0x0013e82601007387 */ /* 0x0005e80000100a00 */
[----:B------:R-:W-:Y:S04]  /*7a640*/  STL.64 [R1+0x13c0], R112 ;  /* 0x0013c07001007387 */ /* 0x000fe80000100a00 */
[----:B------:R-:W-:Y:S01]  /*7a650*/  STL.64 [R1+0x13c8], R114 ;  /* 0x0013c87201007387 */ /* 0x000fe20000100a00 */
[C---:B--2---:R-:W-:Y:S06]  /*7a660*/  HMMA.1688.F32.TF32 R36, R232.reuse, R190, R44 ;  /* 0x000000bee824723c */ /* 0x044fec000008102c */
[C---:B------:R-:W-:Y:S02]  /*7a670*/  HMMA.1688.F32.TF32 R44, R232.reuse, R14, R48 ;  /* 0x0000000ee82c723c */ /* 0x040fe40000081030 */
[----:B------:R-:W-:Y:S04]  /*7a680*/  STL.64 [R1+0x13a0], R40 ;  /* 0x0013a02801007387 */ /* 0x000fe80000100a00 */
[----:B------:R2:W-:Y:S02]  /*7a690*/  STL.64 [R1+0x13a8], R42 ;  /* 0x0013a82a01007387 */ /* 0x0005e40000100a00 */
[C---:B--2---:R-:W-:Y:S09]  /*7a6a0*/  HMMA.1688.F32.TF32 R40, R232.reuse, R10, R52 ;  /* 0x0000000ae828723c */ /* 0x044ff20000081034 */
[----:B------:R-:W-:Y:S04]  /*7a6b0*/  STL.64 [R1+0x1380], R36 ;  /* 0x0013802401007387 */ /* 0x000fe80000100a00 */
[----:B------:R2:W-:Y:S04]  /*7a6c0*/  STL.64 [R1+0x1388], R38 ;  /* 0x0013882601007387 */ /* 0x0005e80000100a00 */
[----:B------:R-:W-:Y:S04]  /*7a6d0*/  STL.64 [R1+0x1360], R44 ;  /* 0x0013602c01007387 */ /* 0x000fe80000100a00 */
[----:B------:R3:W-:Y:S01]  /*7a6e0*/  STL.64 [R1+0x1368], R46 ;  /* 0x0013682e01007387 */ /* 0x0007e20000100a00 */
[C---:B--2---:R-:W-:Y:S06]  /*7a6f0*/  HMMA.1688.F32.TF32 R36, R232.reuse, R186, R56 ;  /* 0x000000bae824723c */ /* 0x044fec0000081038 */
[C---:B---3--:R-:W-:Y:S01]  /*7a700*/  HMMA.1688.F32.TF32 R44, R232.reuse, R182, R60 ;  /* 0x000000b6e82c723c */ /* 0x048fe2000008103c */
[----:B------:R-:W-:Y:S04]  /*7a710*/  STL.64 [R1+0x1340], R40 ;  /* 0x0013402801007387 */ /* 0x000fe80000100a00 */
[----:B------:R2:W-:Y:S02]  /*7a720*/  STL.64 [R1+0x1348], R42 ;  /* 0x0013482a01007387 */ /* 0x0005e40000100a00 */
[C---:B--2---:R-:W-:Y:S10]  /*7a730*/  HMMA.1688.F32.TF32 R40, R232.reuse, R178, R64 ;  /* 0x000000b2e828723c */ /* 0x044ff40000081040 */
        /* <DEDUP_REMOVED lines=35> */
[----:B--2---:R-:W-:Y:S10]  /*7a970*/  HMMA.1688.F32.TF32 R40, R232, R130, R108 ;  /* 0x00000082e828723c */ /* 0x004ff4000008106c */
[----:B------:R-:W-:Y:S04]  /*7a980*/  STL.64 [R1+0x11a0], R36 ;  /* 0x0011a02401007387 */ /* 0x000fe80000100a00 */
[----:B------:R-:W-:Y:S04]  /*7a990*/  STL.64 [R1+0x11a8], R38 ;  /* 0x0011a82601007387 */ /* 0x000fe80000100a00 */
[----:B------:R-:W-:Y:S04]  /*7a9a0*/  STL.64 [R1+0x1190], R44 ;  /* 0x0011902c01007387 */ /* 0x000fe80000100a00 */
[----:B------:R2:W-:Y:S01]  /*7a9b0*/  STL.64 [R1+0x1198], R46 ;  /* 0x0011982e01007387 */ /* 0x0005e20000100a00 */
[C---:B-1----:R-:W-:Y:S03]  /*7a9c0*/  HMMA.1688.F32.TF32 R48, R32.reuse, R30, R244 ;  /* 0x0000001e2030723c */ /* 0x042fe600000810f4 */
[----:B------:R-:W-:Y:S04]  /*7a9d0*/  LDS R36, [R2+UR7+0xc580] ;  /* 0x00c5800702247984 */ /* 0x000fe80008000800 */
[----:B------:R-:W-:Y:S04]  /*7a9e0*/  LDS R38, [R2+UR7+0xe580] ;  /* 0x00e5800702267984 */ /* 0x000fe80008000800 */
[----:B------:R-:W-:Y:S04]  /*7a9f0*/  LDS R37, [R239+UR7+0xc580] ;  /* 0x00c58007ef257984 */ /* 0x000fe80008000800 */
[----:B------:R-:W1:Y:S01]  /*7aa00*/  LDS R39, [R239+UR7+0xe580] ;  /* 0x00e58007ef277984 */ /* 0x000e620008000800 */
[C---:B--2---:R-:W-:Y:S03]  /*7aa10*/  HMMA.1688.F32.TF32 R44, R32.reuse, R26, R220 ;  /* 0x0000001a202c723c */ /* 0x044fe600000810dc */
[----:B------:R-:W-:Y:S04]  /*7aa20*/  STL.64 [R1+0x730], R40 ;  /* 0x0007302801007387 */ /* 0x000fe80000100a00 */
[----:B------:R2:W-:Y:S02]  /*7aa30*/  STL.64 [R1+0x738], R42 ;  /* 0x0007382a01007387 */ /* 0x0005e40000100a00 */
[----:B--2---:R-:W-:-:S14]  /*7aa40*/  HMMA.1688.F32.TF32 R40, R32, R18, R248 ;  /* 0x000000122028723c */ /* 0x004fdc00000810f8 */
[----:B------:R-:W-:Y:S04]  /*7aa50*/  STL.64 [R1+0x1170], R44 ;  /* 0x0011702c01007387 */ /* 0x000fe80000100a00 */
[----:B------:R2:W-:Y:S02]  /*7aa60*/  STL.64 [R1+0x1178], R46 ;  /* 0x0011782e01007387 */ /* 0x0005e40000100a00 */
[C---:B--2---:R-:W-:Y:S03]  /*7aa70*/  HMMA.1688.F32.TF32 R44, R32.reuse, R22, R4 ;  /* 0x00000016202c723c */ /* 0x044fe60000081004 */
[----:B------:R-:W-:Y:S04]  /*7aa80*/  STL.64 [R1+0x1160], R40 ;  /* 0x0011602801007387 */ /* 0x000fe80000100a00 */
[----:B------:R2:W-:Y:S02]  /*7aa90*/  STL.64 [R1+0x1168], R42 ;  /* 0x0011682a01007387 */ /* 0x0005e40000100a00 */
[C---:B--2---:R-:W-:Y:S02]  /*7aaa0*/  HMMA.1688.F32.TF32 R40, R32.reuse, R230, R240 ;  /* 0x000000e62028723c */ /* 0x044fe400000810f0 */
[----:B------:R-:W-:Y:S04]  /*7aab0*/  STL.64 [R1+0x1150], R48 ;  /* 0x0011503001007387 */ /* 0x000fe80000100a00 */
[----:B------:R-:W-:Y:S04]  /*7aac0*/  STL.64 [R1+0x1158], R50 ;  /* 0x0011583201007387 */ /* 0x000fe80000100a00 */
[----:B------:R-:W2:Y:S04]  /*7aad0*/  LDL.LU R4, [R1+0x1510] ;  /* 0x0015100001047983 */ /* 0x000ea80000300800 */
[----:B------:R3:W-:Y:S04]  /*7aae0*/  STL.64 [R1+0x1140], R44 ;  /* 0x0011402c01007387 */ /* 0x0007e80000100a00 */
[----:B------:R4:W-:Y:S05]  /*7aaf0*/  STL.64 [R1+0x1148], R46 ;  /* 0x0011482e01007387 */ /* 0x0009ea0000100a00 */
        /* <DEDUP_REMOVED lines=129> */
[----:B-1----:R-:W3:Y:S04]  /*7b310*/  LDL.LU.64 R222, [R1+0x5938] ;  /* 0x0059380001de7983 */ /* 0x002ee80000300a00 */
[----:B------:R-:W4:Y:S01]  /*7b320*/  LDL.LU.64 R220, [R1+0x5930] ;  /* 0x0059300001dc7983 */ /* 0x000f220000300a00 */
[----:B---3--:R-:W-:-:S15]  /*7b330*/  HMMA.1688.F32.TF32 R216, R32, R222, R216 ;  /* 0x000000de20d8723c */ /* 0x008fde00000810d8 */
[----:B------:R-:W-:-:S08]  /*7b340*/  NOP ;  /* 0x0000000000007918 */ /* 0x000fd00000000000 */
[----:B------:R-:W-:Y:S04]  /*7b350*/  STL.64 [R1+0x1110], R216 ;  /* 0x001110d801007387 */ /* 0x000fe80000100a00 */
[----:B------:R1:W-:Y:S04]  /*7b360*/  STL.64 [R1+0x1118], R218 ;  /* 0x001118da01007387 */ /* 0x0003e80000100a00 */
[----:B-1----:R-:W2:Y:S04]  /*7b370*/  LDL.LU.64 R218, [R1+0x5928] ;  /* 0x0059280001da7983 */ /* 0x002ea80000300a00 */
[----:B------:R-:W3:Y:S01]  /*7b380*/  LDL.LU.64 R216, [R1+0x5920] ;  /* 0x0059200001d87983 */ /* 0x000ee20000300a00 */
[----:B--2---:R-:W-:-:S15]  /*7b390*/  HMMA.1688.F32.TF32 R212, R32, R218, R212 ;  /* 0x000000da20d4723c */ /* 0x004fde00000810d4 */
        /* <DEDUP_REMOVED lines=11> */
[C---:B------:R-:W-:Y:S06]  /*7b450*/  HMMA.1688.F32.TF32 R40, R32.reuse, R130, R40 ;  /* 0x000000822028723c */ /* 0x040fec0000081028 */
[----:B--2---:R-:W-:-:S15]  /*7b460*/  HMMA.1688.F32.TF32 R232, R32, R210, R232 ;  /* 0x000000d220e8723c */ /* 0x004fde00000810e8 */
[----:B------:R-:W-:-:S08]  /*7b470*/  NOP ;  /* 0x0000000000007918 */ /* 0x000fd00000000000 */
        /* <DEDUP_REMOVED lines=53> */
[----:B------:R2:W-:Y:S04]  /*7b7d0*/  STL.64 [R1+0xfd8], R50 ;  /* 0x000fd83201007387 */ /* 0x0005e80000100a00 */
[----:B------:R-:W-:Y:S04]  /*7b7e0*/  STL.64 [R1+0xfc0], R44 ;  /* 0x000fc02c01007387 */ /* 0x000fe80000100a00 */
[----:B------:R4:W-:Y:S01]  /*7b7f0*/  STL.64 [R1+0xfc8], R46 ;  /* 0x000fc82e01007387 */ /* 0x0009e20000100a00 */
[C---:B-1----:R-:W-:Y:S06]  /*7b800*/  HMMA.1688.F32.TF32 R52, R32.reuse, R142, R120 ;  /* 0x0000008e2034723c */ /* 0x042fec0000081078 */
[C---:B--2---:R-:W-:Y:S06]  /*7b810*/  HMMA.1688.F32.TF32 R48, R32.reuse, R138, R116 ;  /* 0x0000008a2030723c */ /* 0x044fec0000081074 */
[----:B----4-:R-:W-:Y:S06]  /*7b820*/  HMMA.1688.F32.TF32 R44, R32, R134, R112 ;  /* 0x00000086202c723c */ /* 0x010fec0000081070 */
[C---:B------:R-:W-:Y:S05]  /*7b830*/  HMMA.1688.F32.TF32 R32, R36.reuse, R26, R248 ;  /* 0x0000001a2420723c */ /* 0x040fea00000810f8 */
        /* <DEDUP_REMOVED lines=12> */
[C---:B----4-:R-:W-:Y:S11]  /*7b900*/  HMMA.1688.F32.TF32 R32, R36.reuse, R22, R240 ;  /* 0x000000162420723c */ /* 0x050ff600000810f0 */
        /* <DEDUP_REMOVED lines=32> */
[----:B--2---:R-:W4:Y:S04]  /*7bb10*/  LDL.LU R46, [R1+0x21c8] ;  /* 0x0021c800012e7983 */ /* 0x004f280000300800 */
        /* <DEDUP_REMOVED lines=83> */
[C---:B------:R-:W-:Y:S06]  /*7c050*/  HMMA.1688.F32.TF32 R104, R36.reuse, R222, R104 ;  /* 0x000000de2468723c */ /* 0x040fec0000081068 */
[C---:B------:R-:W-:Y:S06]  /*7c060*/  HMMA.1688.F32.TF32 R96, R36.reuse, R214, R96 ;  /* 0x000000d62460723c */ /* 0x040fec0000081060 */
[C---:B------:R-:W-:Y:S01]  /*7c070*/  HMMA.1688.F32.TF32 R92, R36.reuse, R210, R92 ;  /* 0x000000d2245c723c */ /* 0x040fe2000008105c */
        /* <DEDUP_REMOVED lines=8> */
[----:B------:R-:W-:Y:S04]  /*7c100*/  STL.64 [R1+0x778], R34 ;  /* 0x0007782201007387 */ /* 0x000fe80000100a00 */
[----:B------:R-:W-:Y:S04]  /*7c110*/  STL.64 [R1+0x760], R96 ;  /* 0x0007606001007387 */ /* 0x000fe80000100a00 */
[----:B------:R-:W-:Y:S04]  /*7c120*/  STL.64 [R1+0x768], R98 ;  /* 0x0007686201007387 */ /* 0x000fe80000100a00 */
[----:B------:R-:W-:Y:S04]  /*7c130*/  STL.64 [R1+0x750], R92 ;  /* 0x0007505c01007387 */ /* 0x000fe80000100a00 */
[----:B------:R1:W-:Y:S01]  /*7c140*/  STL.64 [R1+0x758], R94 ;  /* 0x0007585e01007387 */ /* 0x0003e20000100a00 */
[C---:B---3--:R-:W-:Y:S03]  /*7c150*/  HMMA.1688.F32.TF32 R40, R36.reuse, R150, R40 ;  /* 0x000000962428723c */ /* 0x048fe60000081028 */
[----:B------:R-:W-:Y:S04]  /*7c160*/  LDS R32, [R2+UR7+0xc600] ;  /* 0x00c6000702207984 */ /* 0x000fe80008000800 */
[----:B------:R-:W-:Y:S04]  /*7c170*/  LDS R34, [R2+UR7+0xe600] ;  /* 0x00e6000702227984 */ /* 0x000fe80008000800 */
[----:B------:R-:W-:Y:S04]  /*7c180*/  LDS R33, [R239+UR7+0xc600] ;  /* 0x00c60007ef217984 */ /* 0x000fe80008000800 */
[----:B------:R-:W2:Y:S01]  /*7c190*/  LDS R35, [R239+UR7+0xe600] ;  /* 0x00e60007ef237984 */ /* 0x000ea20008000800 */
        /* <DEDUP_REMOVED lines=40> */
[C---:B---3--:R-:W-:Y:S06]  /*7c420*/  HMMA.1688.F32.TF32 R48, R36.reuse, R158, R116 ;  /* 0x0000009e2430723c */ /* 0x048fec0000081074 */
[C---:B----4-:R-:W-:Y:S11]  /*7c430*/  HMMA.1688.F32.TF32 R44, R36.reuse, R154, R112 ;  /* 0x0000009a242c723c */ /* 0x050ff60000081070 */
        /* <DEDUP_REMOVED lines=10> */
[C---:B----4-:R-:W-:Y:S06]  /*7c4e0*/  HMMA.1688.F32.TF32 R40, R36.reuse, R138, R4 ;  /* 0x0000008a2428723c */ /* 0x050fec0000081004 */
[----:B------:R-:W-:Y:S05]  /*7c4f0*/  HMMA.1688.F32.TF32 R4, R36, R134, R240 ;  /* 0x000000862404723c */ /* 0x000fea00000810f0 */
[----:B------:R-:W-:Y:S04]  /*7c500*/  STL.64 [R1+0x860], R48 ;  /* 0x0008603001007387 */ /* 0x000fe80000100a00 */
[----:B------:R-:W-:Y:S04]  /*7c510*/  STL.64 [R1+0x868], R50 ;  /* 0x0008683201007387 */ /* 0x000fe80000100a00 */
[----:B------:R-:W-:Y:S04]  /*7c520*/  STL.64 [R1+0x850], R44 ;  /* 0x0008502c01007387 */ /* 0x000fe80000100a00 */
[----:B------:R-:W-:Y:S04]  /*7c530*/  STL.64 [R1+0x858], R46 ;  /* 0x0008582e01007387 */ /* 0x000fe80000100a00 */
        /* <DEDUP_REMOVED lines=105> */
[----:B------:R-:W2:Y:S01]  /*7cbd0*/  LDL.LU R5, [R1+0x1fb4] ;  /* 0x001fb40001057983 */ /* 0x000ea20000300800 */
[----:B------:R-:W-:-:S02]  /*7cbe0*/  IMAD.MOV.U32 R6, RZ, RZ, R252 ;  /* 0x000000ffff067224 */ /* 0x000fc400078e00fc */
[----:B------:R-:W-:Y:S01]  /*7cbf0*/  IMAD.MOV.U32 R7, RZ, RZ, R3 ;  /* 0x000000ffff077224 */ /* 0x000fe200078e0003 */
[----:B---3--:R-:W-:Y:S06]  /*7cc00*/  HMMA.1688.F32.TF32 R36, R36, R130, R108 ;  /* 0x000000822424723c */ /* 0x008fec000008106c */
        /* <DEDUP_REMOVED lines=14> */
[C---:B------:R-:W-:Y:S06]  /*7ccf0*/  HMMA.1688.F32.TF32 R60, R32.reuse, R194, R52 ;  /* 0x000000c2203c723c */ /* 0x040fec0000081034 */
[----:B------:R-:W-:Y:S01]  /*7cd00*/  HMMA.1688.F32.TF32 R56, R32, R190, R48 ;  /* 0x000000be2038723c */ /* 0x000fe20000081030 */
[----:B------:R-:W-:-:S02]  /*7cd10*/  IMAD.MOV.U32 R252, RZ, RZ, R38 ;  /* 0x000000fffffc7224 */ /* 0x000fc400078e0026 */
[----:B------:R-:W-:Y:S01]  /*7cd20*/  IMAD.MOV.U32 R3, RZ, RZ, R39 ;  /* 0x000000ffff037224 */ /* 0x000fe200078e0027 */
        /* <DEDUP_REMOVED lines=38> */
[----:B------:R-:W-:Y:S04]  /*7cf90*/  LDS R38, [R2+UR7+0xe680] ;  /* 0x00e6800702267984 */ /* 0x000fe80008000800 */
[----:B------:R-:W-:Y:S04]  /*7cfa0*/  STL.64 [R1+0xde0], R44 ;  /* 0x000de02c01007387 */ /* 0x000fe80000100a00 */
[----:B------:R4:W-:Y:S04]  /*7cfb0*/  STL.64 [R1+0xde8], R46 ;  /* 0x000de82e01007387 */ /* 0x0009e80000100a00 */
[----:B------:R-:W-:Y:S04]  /*7cfc0*/  LDS R37, [R239+UR7+0xc680] ;  /* 0x00c68007ef257984 */ /* 0x000fe80008000800 */
[----:B------:R-:W2:Y:S01]  /*7cfd0*/  LDS R39, [R239+UR7+0xe680] ;  /* 0x00e68007ef277984 */ /* 0x000ea20008000800 */
[C---:B-1----:R-:W-:Y:S06]  /*7cfe0*/  HMMA.1688.F32.TF32 R52, R32.reuse, R182, R116 ;  /* 0x000000b62034723c */ /* 0x042fec0000081074 */
[C---:B---3--:R-:W-:Y:S06]  /*7cff0*/  HMMA.1688.F32.TF32 R48, R32.reuse, R178, R112 ;  /* 0x000000b22030723c */ /* 0x048fec0000081070 */
[C---:B----4-:R-:W-:Y:S06]  /*7d000*/  HMMA.1688.F32.TF32 R44, R32.reuse, R174, R40 ;  /* 0x000000ae202c723c */ /* 0x050fec0000081028 */
[C---:B------:R-:W-:Y:S05]  /*7d010*/  HMMA.1688.F32.TF32 R40, R32.reuse, R170, R248 ;  /* 0x000000aa2028723c */ /* 0x040fea00000810f8 */
        /* <DEDUP_REMOVED lines=10> */
[----:B---3--:R-:W-:Y:S11]  /*7d0c0*/  HMMA.1688.F32.TF32 R40, R32, R158, R240 ;  /* 0x0000009e2028723c */ /* 0x008ff600000810f0 */
        /* <DEDUP_REMOVED lines=119> */
[C---:B------:R-:W-:Y:S06]  /*7d840*/  HMMA.1688.F32.TF32 R232, R32.reuse, R154, R232 ;  /* 0x0000009a20e8723c */ /* 0x040fec00000810e8 */
[C---:B------:R-:W-:Y:S06]  /*7d850*/  HMMA.1688.F32.TF32 R104, R32.reuse, R146, R104 ;  /* 0x000000922068723c */ /* 0x040fec0000081068 */
[----:B------:R-:W-:Y:S06]  /*7d860*/  HMMA.1688.F32.TF32 R88, R32, R130, R88 ;  /* 0x000000822058723c */ /* 0x000fec0000081058 */
[C---:B------:R-:W-:Y:S05]  /*7d870*/  HMMA.1688.F32.TF32 R32, R36.reuse, R18, R80 ;  /* 0x000000122420723c */ /* 0x040fea0000081050 */
        /* <DEDUP_REMOVED lines=19> */
[----:B------:R1:W-:Y:S02]  /*7d9b0*/  STL.64 [R1+0x998], R34 ;  /* 0x0009982201007387 */ /* 0x0003e40000100a00 */
[C---:B-1----:R-:W-:Y:S06]  /*7d9c0*/  HMMA.1688.F32.TF32 R32, R36.reuse, R230, R68 ;  /* 0x000000e62420723c */ /* 0x042fec0000081044 */
[C---:B------:R-:W-:Y:S06]  /*7d9d0*/  HMMA.1688.F32.TF32 R64, R36.reuse, R226, R64 ;  /* 0x000000e22440723c */ /* 0x040fec0000081040 */
[C---:B------:R-:W-:Y:S01]  /*7d9e0*/  HMMA.1688.F32.TF32 R60, R36.reuse, R222, R60 ;  /* 0x000000de243c723c */ /* 0x040fe2000008103c */
[----:B------:R-:W-:Y:S04]  /*7d9f0*/  STL.64 [R1+0x980], R76 ;  /* 0x0009804c01007387 */ /* 0x000fe80000100a00 */
[----:B------:R-:W-:Y:S04]  /*7da00*/  STL.64 [R1+0x988], R78 ;  /* 0x0009884e01007387 */ /* 0x000fe80000100a00 */
[----:B------:R-:W-:Y:S04]  /*7da10*/  STL.64 [R1+0x970], R72 ;  /* 0x0009704801007387 */ /* 0x000fe80000100a00 */
[----:B------:R-:W-:Y:S01]  /*7da20*/  STL.64 [R1+0x978], R74 ;  /* 0x0009784a01007387 */ /* 0x000fe20000100a00 */
        /* <DEDUP_REMOVED lines=15> */
[C---:B----4-:R-:W-:Y:S03]  /*7db20*/  HMMA.1688.F32.TF32 R40, R36.reuse, R14, R40 ;  /* 0x0000000e2428723c */ /* 0x050fe60000081028 */
[----:B------:R-:W-:Y:S04]  /*7db30*/  LDS R32, [R2+UR7+0xc700] ;  /* 0x00c7000702207984 */ /* 0x000fe80008000800 */
[----:B------:R-:W-:Y:S04]  /*7db40*/  LDS R34, [R2+UR7+0xe700] ;  /* 0x00e7000702227984 */ /* 0x000fe80008000800 */
[----:B------:R-:W-:Y:S04]  /*7db50*/  LDS R33, [R239+UR7+0xc700] ;  /* 0x00c70007ef217984 */ /* 0x000fe80008000800 */
[----:B------:R-:W2:Y:S01]  /*7db60*/  LDS R35, [R239+UR7+0xe700] ;  /* 0x00e70007ef237984 */ /* 0x000ea20008000800 */
[C---:B-1----:R-:W-:Y:S06]  /*7db70*/  HMMA.1688.F32.TF32 R48, R36.reuse, R206, R44 ;  /* 0x000000ce2430723c */ /* 0x042fec000008102c */
[C---:B------:R-:W-:Y:S06]  /*7db80*/  HMMA.1688.F32.TF32 R44, R36.reuse, R202, R124 ;  /* 0x000000ca242c723c */ /* 0x040fec000008107c */
[C---:B------:R-:W-:Y:S11]  /*7db90*/  HMMA.1688.F32.TF32 R52, R36.reuse, R198, R120 ;  /* 0x000000c62434723c */ /* 0x040ff60000081078 */
        /* <DEDUP_REMOVED lines=17> */
[C---:B------:R-:W-:Y:S05]  /*7dcb0*/  HMMA.1688.F32.TF32 R4, R36.reuse, R178, R240 ;  /* 0x000000b22404723c */ /* 0x040fea00000810f0 */
[----:B------:R-:W-:Y:S04]  /*7dcc0*/  STL.64 [R1+0xca0], R48 ;  /* 0x000ca03001007387 */ /* 0x000fe80000100a00 */
[----:B------:R-:W-:Y:S04]  /*7dcd0*/  STL.64 [R1+0xca8], R50 ;  /* 0x000ca83201007387 */ /* 0x000fe80000100a00 */
        /* <DEDUP_REMOVED lines=116> */
[C---:B------:R-:W-:Y:S06]  /*7e420*/  HMMA.1688.F32.TF32 R96, R36.reuse, R146, R96 ;  /* 0x000000922460723c */ /* 0x040fec0000081060 */
[C---:B------:R-:W-:Y:S06]  /*7e430*/  HMMA.1688.F32.TF32 R104, R36.reuse, R154, R104 ;  /* 0x0000009a2468723c */ /* 0x040fec0000081068 */
[C---:B------:R-:W-:Y:S06]  /*7e440*/  HMMA.1688.F32.TF32 R244, R36.reuse, R170, R244 ;  /* 0x000000aa24f4723c */ /* 0x040fec00000810f4 */
[C---:B------:R-:W-:Y:S06]  /*7e450*/  HMMA.1688.F32.TF32 R248, R36.reuse, R174, R248 ;  /* 0x000000ae24f8723c */ /* 0x040fec00000810f8 */
[C---:B------:R-:W-:Y:S06]  /*7e460*/  HMMA.1688.F32.TF32 R232, R36.reuse, R162, R232 ;  /* 0x000000a224e8723c */ /* 0x040fec00000810e8 */
[C---:B--2---:R-:W-:Y:S06]  /*7e470*/  HMMA.1688.F32.TF32 R4, R36.reuse, R166, R4 ;  /* 0x000000a62404723c */ /* 0x044fec0000081004 */
        /* <DEDUP_REMOVED lines=8> */
[C---:B------:R-:W-:Y:S01]  /*7e500*/  HMMA.1688.F32.TF32 R52, R32.reuse, R218, R52 ;  /* 0x000000da2034723c */ /* 0x040fe20000081034 */
[----:B------:R-:W-:Y:S04]  /*7e510*/  LDS R240, [R2+UR7+0xc780] ;  /* 0x00c7800702f07984 */ /* 0x000fe80008000800 */
[----:B------:R-:W-:Y:S04]  /*7e520*/  STL.64 [R1+0xc60], R248 ;  /* 0x000c60f801007387 */ /* 0x000fe80000100a00 */
[----:B------:R1:W-:Y:S04]  /*7e530*/  STL.64 [R1+0xc68], R250 ;  /* 0x000c68fa01007387 */ /* 0x0003e80000100a00 */
[----:B------:R-:W-:Y:S04]  /*7e540*/  LDS R242, [R2+UR7+0xe780] ;  /* 0x00e7800702f27984 */ /* 0x000fe80008000800 */
[----:B------:R-:W-:Y:S01]  /*7e550*/  LDS R241, [R239+UR7+0xc780] ;  /* 0x00c78007eff17984 */ /* 0x000fe20008000800 */
[C---:B------:R-:W-:Y:S03]  /*7e560*/  HMMA.1688.F32.TF32 R56, R32.reuse, R222, R56 ;  /* 0x000000de2038723c */ /* 0x040fe60000081038 */
[----:B------:R-:W2:Y:S04]  /*7e570*/  LDS R243, [R239+UR7+0xe780] ;  /* 0x00e78007eff37984 */ /* 0x000ea80008000800 */
[----:B-1----:R-:W3:Y:S04]  /*7e580*/  LDL.LU.64 R250, [R1+0x58f8] ;  /* 0x0058f80001fa7983 */ /* 0x002ee80000300a00 */
[----:B------:R-:W4:Y:S04]  /*7e590*/  LDL.LU.64 R248, [R1+0x58f0] ;  /* 0x0058f00001f87983 */ /* 0x000f280000300a00 */
[----:B------:R-:W-:Y:S04]  /*7e5a0*/  STL.64 [R1+0xc50], R244 ;  /* 0x000c50f401007387 */ /* 0x000fe80000100a00 */
[----:B------:R1:W-:Y:S04]  /*7e5b0*/  STL.64 [R1+0xc58], R246 ;  /* 0x000c58f601007387 */ /* 0x0003e80000100a00 */
[----:B-1----:R-:W3:Y:S04]  /*7e5c0*/  LDL.LU.64 R246, [R1+0x58e8] ;  /* 0x0058e80001f67983 */ /* 0x002ee80000300a00 */
[----:B------:R-:W3:Y:S04]  /*7e5d0*/  LDL.LU.64 R244, [R1+0x58e0] ;  /* 0x0058e00001f47983 */ /* 0x000ee80000300a00 */
[----:B------:R-:W-:Y:S04]  /*7e5e0*/  STL.64 [R1+0xc40], R4 ;  /* 0x000c400401007387 */ /* 0x000fe80000100a00 */
[----:B------:R1:W-:Y:S04]  /*7e5f0*/  STL.64 [R1+0xc48], R6 ;  /* 0x000c480601007387 */ /* 0x0003e80000100a00 */
[----:B-1----:R-:W4:Y:S04]  /*7e600*/  LDL.LU.64 R6, [R1+0x58d8] ;  /* 0x0058d80001067983 */ /* 0x002f280000300a00 */
[----:B------:R-:W2:Y:S04]  /*7e610*/  LDL.LU.64 R4, [R1+0x58d0] ;  /* 0x0058d00001047983 */ /* 0x000ea80000300a00 */
        /* <DEDUP_REMOVED lines=37> */
[----:B------:R-:W-:Y:S01]  /*7e870*/  STL.64 [R1+0xb48], R54 ;  /* 0x000b483601007387 */ /* 0x000fe20000100a00 */
[C---:B------:R-:W-:Y:S08]  /*7e880*/  HMMA.1688.F32.TF32 R44, R32.reuse, R206, R124 ;  /* 0x000000ce202c723c */ /* 0x040ff0000008107c */
[----:B------:R-:W-:Y:S04]  /*7e890*/  STL.64 [R1+0xb30], R36 ;  /* 0x000b302401007387 */ /* 0x000fe80000100a00 */
[----:B------:R1:W-:Y:S02]  /*7e8a0*/  STL.64 [R1+0xb38], R38 ;  /* 0x000b382601007387 */ /* 0x0003e40000100a00 */
[C---:B-1----:R-:W-:Y:S02]  /*7e8b0*/  HMMA.1688.F32.TF32 R36, R32.reuse, R202, R120 ;  /* 0x000000ca2024723c */ /* 0x042fe40000081078 */
[----:B------:R-:W-:Y:S04]  /*7e8c0*/  STL.64 [R1+0xb20], R48 ;  /* 0x000b203001007387 */ /* 0x000fe80000100a00 */
[----:B------:R1:W-:Y:S04]  /*7e8d0*/  STL.64 [R1+0xb28], R50 ;  /* 0x000b283201007387 */ /* 0x0003e80000100a00 */
[----:B------:R-:W-:Y:S04]  /*7e8e0*/  STL.64 [R1+0xb10], R44 ;  /* 0x000b102c01007387 */ /* 0x000fe80000100a00 */
[----:B------:R1:W-:Y:S02]  /*7e8f0*/  STL.64 [R1+0xb18], R46 ;  /* 0x000b182e01007387 */ /* 0x0003e40000100a00 */
[C---:B-1----:R-:W-:Y:S06]  /*7e900*/  HMMA.1688.F32.TF32 R48, R32.reuse, R198, R116 ;  /* 0x000000c62030723c */ /* 0x042fec0000081074 */
[C---:B------:R-:W-:Y:S01]  /*7e910*/  HMMA.1688.F32.TF32 R44, R32.reuse, R194, R112 ;  /* 0x000000c2202c723c */ /* 0x040fe20000081070 */
[----:B------:R-:W-:Y:S04]  /*7e920*/  STL.64 [R1+0xb00], R36 ;  /* 0x000b002401007387 */ /* 0x000fe80000100a00 */
[----:B------:R1:W-:Y:S02]  /*7e930*/  STL.64 [R1+0xb08], R38 ;  /* 0x000b082601007387 */ /* 0x0003e40000100a00 */
[C---:B-1----:R-:W-:Y:S10]  /*7e940*/  HMMA.1688.F32.TF32 R36, R32.reuse, R190, R40 ;  /* 0x000000be2024723c */ /* 0x042ff40000081028 */
[----:B------:R-:W-:Y:S04]  /*7e950*/  STL.64 [R1+0xaf0], R48 ;  /* 0x000af03001007387 */ /* 0x000fe80000100a00 */
[----:B------:R-:W-:Y:S04]  /*7e960*/  STL.64 [R1+0xaf8], R50 ;  /* 0x000af83201007387 */ /* 0x000fe80000100a00 */
[----:B------:R-:W3:Y:S04]  /*7e970*/  LDL.LU R112, [R1+0x15b0] ;  /* 0x0015b00001707983 */ /* 0x000ee80000300800 */
[----:B------:R1:W-:Y:S04]  /*7e980*/  STL.64 [R1+0xae0], R44 ;  /* 0x000ae02c01007387 */ /* 0x0003e80000100a00 */
[----:B------:R1:W-:Y:S04]  /*7e990*/  STL.64 [R1+0xae8], R46 ;  /* 0x000ae82e01007387 */ /* 0x0003e80000100a00 */
        /* <DEDUP_REMOVED lines=76> */
[----:B--2---:R-:W-:Y:S01]  /*7ee60*/  IMAD.MOV.U32 R43, RZ, RZ, R4 ;  /* 0x000000ffff2b7224 */ /* 0x004fe200078e0004 */
[C---:B----4-:R-:W-:Y:S06]  /*7ee70*/  HMMA.1688.F32.TF32 R92, R32.reuse, R10, R92 ;  /* 0x0000000a205c723c */ /* 0x050fec000008105c */
        /* <DEDUP_REMOVED lines=13> */
[----:B------:R-:W-:-:S15]  /*7ef50*/  HMMA.1688.F32.TF32 R72, R32, R170, R72 ;  /* 0x000000aa2048723c */ /* 0x000fde0000081048 */
[----:B------:R-:W-:-:S01]  /*7ef60*/  NOP ;  /* 0x0000000000007918 */ /* 0x000fc20000000000 */
[----:B------:R-:W-:Y:S04]  /*7ef70*/  STL [R1+0xa74], R37 ;  /* 0x000a742501007387 */ /* 0x000fe80000100800 */
[----:B------:R-:W-:Y:S04]  /*7ef80*/  STL.64 [R1+0xa80], R80 ;  /* 0x000a805001007387 */ /* 0x000fe80000100a00 */
[----:B------:R-:W-:Y:S04]  /*7ef90*/  STL.64 [R1+0xa88], R82 ;  /* 0x000a885201007387 */ /* 0x000fe80000100a00 */
[----:B------:R1:W-:Y:S01]  /*7efa0*/  STL.64 [R1+0xa78], R38 ;  /* 0x000a782601007387 */ /* 0x0003e20000100a00 */
[----:B------:R-:W-:-:S02]  /*7efb0*/  IMAD.MOV.U32 R4, RZ, RZ, R36 ;  /* 0x000000ffff047224 */ /* 0x000fc400078e0024 */
[C---:B-1----:R-:W-:Y:S03]  /*7efc0*/  HMMA.1688.F32.TF32 R36, R32.reuse, R166, R68 ;  /* 0x000000a62024723c */ /* 0x042fe60000081044 */
[----:B------:R1:W-:Y:S03]  /*7efd0*/  STL [R1+0x5768], R4 ;  /* 0x0057680401007387 */ /* 0x0003e60000100800 */
[C---:B------:R-:W-:Y:S06]  /*7efe0*/  HMMA.1688.F32.TF32 R64, R32.reuse, R162, R64 ;  /* 0x000000a22040723c */ /* 0x040fec0000081040 */
[----:B------:R-:W-:Y:S11]  /*7eff0*/  HMMA.1688.F32.TF32 R60, R32, R158, R60 ;  /* 0x0000009e203c723c */ /* 0x000ff6000008103c */
[----:B------:R-:W-:Y:S04]  /*7f000*/  STL.64 [R1+0xa50], R36 ;  /* 0x000a502401007387 */ /* 0x000fe80000100a00 */
[----:B------:R-:W-:Y:S04]  /*7f010*/  STL.64 [R1+0xa60], R72 ;  /* 0x000a604801007387 */ /* 0x000fe80000100a00 */
[----:B------:R-:W-:Y:S04]  /*7f020*/  STL.64 [R1+0xa68], R74 ;  /* 0x000a684a01007387 */ /* 0x000fe80000100a00 */
[----:B------:R2:W-:Y:S01]  /*7f030*/  STL [R1+0xa58], R38 ;  /* 0x000a582601007387 */ /* 0x0005e20000100800 */
[----:B-1----:R-:W-:-:S02]  /*7f040*/  IMAD.MOV.U32 R4, RZ, RZ, R39 ;  /* 0x000000ffff047224 */ /* 0x002fc400078e0027 */
[C---:B--2---:R-:W-:Y:S03]  /*7f050*/  HMMA.1688.F32.TF32 R36, R32.reuse, R154, R56 ;  /* 0x0000009a2024723c */ /* 0x044fe60000081038 */
[----:B------:R1:W-:Y:S04]  /*7f060*/  STL [R1+0x576c], R4 ;  /* 0x00576c0401007387 */ /* 0x0003e80000100800 */
[----:B------:R-:W-:Y:S04]  /*7f070*/  STL.64 [R1+0xa40], R64 ;  /* 0x000a404001007387 */ /* 0x000fe80000100a00 */
[----:B------:R-:W-:Y:S01]  /*7f080*/  STL.64 [R1+0xa48], R66 ;  /* 0x000a484201007387 */ /* 0x000fe20000100a00 */
[----:B------:R-:W-:Y:S11]  /*7f090*/  HMMA.1688.F32.TF32 R52, R32, R150, R52 ;  /* 0x000000962034723c */ /* 0x000ff60000081034 */
[----:B------:R-:W-:Y:S04]  /*7f0a0*/  STL.64 [R1+0xa20], R36 ;  /* 0x000a202401007387 */ /* 0x000fe80000100a00 */
[----:B------:R-:W-:Y:S04]  /*7f0b0*/  STL.64 [R1+0xa30], R60 ;  /* 0x000a303c01007387 */ /* 0x000fe80000100a00 */
[----:B------:R-:W-:Y:S04]  /*7f0c0*/  STL.64 [R1+0xa38], R62 ;  /* 0x000a383e01007387 */ /* 0x000fe80000100a00 */
[----:B------:R2:W-:Y:S01]  /*7f0d0*/  STL [R1+0xa28], R38 ;  /* 0x000a282601007387 */ /* 0x0005e20000100800 */
[----:B-1----:R-:W-:-:S02]  /*7f0e0*/  IMAD.MOV.U32 R4, RZ, RZ, R39 ;  /* 0x000000ffff047224 */ /* 0x002fc400078e0027 */
[C---:B--2---:R-:W-:Y:S03]  /*7f0f0*/  HMMA.1688.F32.TF32 R36, R32.reuse, R146, R48 ;  /* 0x000000922024723c */ /* 0x044fe60000081030 */
[----:B------:R1:W-:Y:S03]  /*7f100*/  STL [R1+0x5770], R4 ;  /* 0x0057700401007387 */ /* 0x0003e60000100800 */
[----:B------:R-:W-:-:S15]  /*7f110*/  HMMA.1688.F32.TF32 R44, R32, R142, R44 ;  /* 0x0000008e202c723c */ /* 0x000fde000008102c */
[----:B------:R-:W-:-:S02]  /*7f120*/  NOP ;  /* 0x0000000000007918 */ /* 0x000fc40000000000 */
[----:B------:R-:W-:Y:S04]  /*7f130*/  STL.64 [R1+0xa00], R36 ;  /* 0x000a002401007387 */ /* 0x000fe80000100a00 */
[----:B------:R-:W-:Y:S04]  /*7f140*/  STL.64 [R1+0xa10], R52 ;  /* 0x000a103401007387 */ /* 0x000fe80000100a00 */
[----:B------:R-:W-:Y:S04]  /*7f150*/  STL.64 [R1+0xa18], R54 ;  /* 0x000a183601007387 */ /* 0x000fe80000100a00 */
[----:B------:R2:W-:Y:S01]  /*7f160*/  STL [R1+0xa08], R38 ;  /* 0x000a082601007387 */ /* 0x0005e20000100800 */
[----:B-1----:R-:W-:-:S02]  /*7f170*/  IMAD.MOV.U32 R4, RZ, RZ, R39 ;  /* 0x000000ffff047224 */ /* 0x002fc400078e0027 */
[----:B--2---:R-:W-:Y:S03]  /*7f180*/  HMMA.1688.F32.TF32 R36, R32, R138, R124 ;  /* 0x0000008a2024723c */ /* 0x004fe6000008107c */
[----:B------:R1:W-:-:S15]  /*7f190*/  STL [R1+0x5774], R4 ;  /* 0x0057740401007387 */ /* 0x0003de0000100800 */
[----:B------:R-:W-:-:S05]  /*7f1a0*/  NOP ;  /* 0x0000000000007918 */ /* 0x000fca0000000000 */
[----:B------:R-:W-:Y:S04]  /*7f1b0*/  STL [R1+0x9e0], R36 ;  /* 0x0009e02401007387 */ /* 0x000fe80000100800 */
[----:B------:R-:W-:Y:S04]  /*7f1c0*/  STL.64 [R1+0x9f0], R44 ;  /* 0x0009f02c01007387 */ /* 0x000fe80000100a00 */
[----:B------:R2:W-:Y:S04]  /*7f1d0*/  STL.64 [R1+0x9f8], R46 ;  /* 0x0009f82e01007387 */ /* 0x0005e80000100a00 */
[----:B------:R3:W-:Y:S01]  /*7f1e0*/  STL.64 [R1+0x9e8], R38 ;  /* 0x0009e82601007387 */ /* 0x0007e20000100a00 */
[----:B-1----:R-:W-:Y:S01]  /*7f1f0*/  IMAD.MOV.U32 R4, RZ, RZ, R37 ;  /* 0x000000ffff047224 */ /* 0x002fe200078e0025 */
[C---:B--2---:R-:W-:Y:S06]  /*7f200*/  HMMA.1688.F32.TF32 R44, R32.reuse, R134, R120 ;  /* 0x00000086202c723c */ /* 0x044fec0000081078 */
[----:B---3--:R-:W-:Y:S01]  /*7f210*/  HMMA.1688.F32.TF32 R36, R32, R130, R116 ;  /* 0x000000822024723c */ /* 0x008fe20000081074 */
[----:B------:R1:W-:Y:S05]  /*7f220*/  STL [R1+0x5778], R4 ;  /* 0x0057780401007387 */ /* 0x0003ea0000100800 */
        /* <DEDUP_REMOVED lines=8> */
[----:B------:R1:W-:Y:S04]  /*7f2b0*/  STL [R1+0x577c], R4 ;  /* 0x00577c0401007387 */ /* 0x0003e80000100800 */
[----:B------:R-:W-:-:S15]  /*7f2c0*/  STL [R1+0x8d0], R32 ;  /* 0x0008d02001007387 */ /* 0x000fde0000100800 */
[----:B------:R-:W-:-:S01]  /*7f2d0*/  NOP ;  /* 0x0000000000007918 */ /* 0x000fc20000000000 */
[----:B------:R-:W-:Y:S04]  /*7f2e0*/  STL.64 [R1+0x8e0], R36 ;  /* 0x0008e02401007387 */ /* 0x000fe80000100a00 */
[----:B------:R-:W-:Y:S04]  /*7f2f0*/  STL.64 [R1+0x8e8], R38 ;  /* 0x0008e82601007387 */ /* 0x000fe80000100a00 */
        /* <DEDUP_REMOVED lines=44> */
[----:B-1----:R-:W-:Y:S02]  /*7f5c0*/  IMAD.MOV.U32 R4, RZ, RZ, R33 ;  /* 0x000000ffff047224 */ /* 0x002fe400078e0021 */
[----:B------:R-:W-:Y:S02]  /*7f5d0*/  IMAD.MOV.U32 R114, RZ, RZ, R29 ;  /* 0x000000ffff727224 */ /* 0x000fe400078e001d */
[----:B------:R-:W-:Y:S01]  /*7f5e0*/  IMAD.MOV.U32 R115, RZ, RZ, R28 ;  /* 0x000000ffff737224 */ /* 0x000fe200078e001c */
[----:B------:R-:W-:Y:S01]  /*7f5f0*/  STL [R1+0x5780], R4 ;  /* 0x0057800401007387 */ /* 0x000fe20000100800 */
[C---:B--2---:R-:W-:Y:S06]  /*7f600*/  HMMA.1688.F32.TF32 R28, R240.reuse, R30, R64 ;  /* 0x0000001ef01c723c */ /* 0x044fec0000081040 */
[----:B---3--:R-:W-:-:S15]  /*7f610*/  HMMA.1688.F32.TF32 R32, R240, R22, R60 ;  /* 0x00000016f020723c */ /* 0x008fde000008103c */
[----:B------:R-:W-:-:S08]  /*7f620*/  NOP ;  /* 0x0000000000007918 */ /* 0x000fd00000000000 */
[----:B------:R-:W-:Y:S04]  /*7f630*/  STL.64 [R1+0x740], R32 ;  /* 0x0007402001007387 */ /* 0x000fe80000100a00 */
[----:B------:R-:W-:Y:S04]  /*7f640*/  STL.64 [R1+0x810], R28 ;  /* 0x0008101c01007387 */ /* 0x000fe80000100a00 */
[----:B------:R1:W-:Y:S04]  /*7f650*/  STL.64 [R1+0x818], R30 ;  /* 0x0008181e01007387 */ /* 0x0003e80000100a00 */
[----:B------:R-:W-:Y:S04]  /*7f660*/  STL [R1+0x748], R34 ;  /* 0x0007482201007387 */ /* 0x000fe80000100800 */
[----:B------:R2:W-:Y:S04]  /*7f670*/  STL.64 [R1+0x5850], R20 ;  /* 0x0058501401007387 */ /* 0x0005e80000100a00 */
[----:B----4-:R-:W3:Y:S01]  /*7f680*/  LDSM.16.M88.4 R36, [R0+UR8+0x40080] ;  /* 0x040080080024783b */ /* 0x010ee20008000200 */
[C---:B-1----:R-:W-:Y:S06]  /*7f690*/  HMMA.1688.F32.TF32 R28, R240.reuse, R230, R56 ;  /* 0x000000e6f01c723c */ /* 0x042fec0000081038 */
[----:B--2---:R-:W-:Y:S01]  /*7f6a0*/  HMMA.1688.F32.TF32 R20, R240, R226, R52 ;  /* 0x000000e2f014723c */ /* 0x004fe20000081034 */
[----:B------:R-:W-:-:S02]  /*7f6b0*/  IMAD.MOV.U32 R4, RZ, RZ, R35 ;  /* 0x000000ffff047224 */ /* 0x000fc400078e0023 */
[----:B------:R-:W1:Y:S04]  /*7f6c0*/  LDSM.16.M88.4 R32, [R0+UR8+0x40880] ;  /* 0x040880080020783b */ /* 0x000e680008000200 */
[----:B------:R2:W-:Y:S04]  /*7f6d0*/  STL [R1+0x5784], R4 ;  /* 0x0057840401007387 */ /* 0x0005e80000100800 */
[----:B------:R-:W-:Y:S06]  /*7f6e0*/  STL.64 [R1+0x5808], R228 ;  /* 0x005808e401007387 */ /* 0x000fec0000100a00 */
[----:B------:R-:W-:Y:S04]  /*7f6f0*/  STL.64 [R1+0x720], R28 ;  /* 0x0007201c01007387 */ /* 0x000fe80000100a00 */
[----:B------:R-:W-:Y:S04]  /*7f700*/  STL.64 [R1+0x728], R30 ;  /* 0x0007281e01007387 */ /* 0x000fe80000100a00 */
[----:B------:R-:W-:Y:S04]  /*7f710*/  STL [R1+0x710], R20 ;  /* 0x0007101401007387 */ /* 0x000fe80000100800 */
[----:B------:R4:W-:Y:S01]  /*7f720*/  STL.64 [R1+0x718], R22 ;  /* 0x0007181601007387 */ /* 0x0009e20000100a00 */
[----:B--2---:R-:W-:-:S03]  /*7f730*/  IMAD.MOV.U32 R4, RZ, RZ, R21 ;  /* 0x000000ffff047224 */ /* 0x004fc600078e0015 */
[----:B------:R-:W2:Y:S01]  /*7f740*/  LDSM.16.M88.4 R28, [R0+UR8+0x41080] ;  /* 0x04108008001c783b */ /* 0x000ea20008000200 */
[----:B----4-:R-:W-:Y:S03]  /*7f750*/  HMMA.1688.F32.TF32 R20, R240, R222, R40 ;  /* 0x000000def014723c */ /* 0x010fe60000081028 */
[----:B------:R-:W-:Y:S04]  /*7f760*/  STL.64 [R1+0x5810], R224 ;  /* 0x005810e001007387 */ /* 0x000fe80000100a00 */
[----:B------:R-:W-:Y:S02]  /*7f770*/  IMAD.MOV.U32 R42, RZ, RZ, R17 ;  /* 0x000000ffff2a7224 */ /* 0x000fe400078e0011 */
[----:B------:R-:W-:-:S02]  /*7f780*/  IMAD.MOV.U32 R43, RZ, RZ, R16 ;  /* 0x000000ffff2b7224 */ /* 0x000fc400078e0010 */
[C---:B------:R-:W-:Y:S01]  /*7f790*/  HMMA.1688.F32.TF32 R16, R240.reuse, R218, R48 ;  /* 0x000000daf010723c */ /* 0x040fe20000081030 */
[----:B------:R-:W-:Y:S11]  /*7f7a0*/  STL [R1+0x5788], R4 ;  /* 0x0057880401007387 */ /* 0x000ff60000100800 */
[----:B------:R-:W-:Y:S04]  /*7f7b0*/  STL.64 [R1+0x700], R20 ;  /* 0x0007001401007387 */ /* 0x000fe80000100a00 */
[----:B------:R4:W-:Y:S02]  /*7f7c0*/  STL.64 [R1+0x708], R22 ;  /* 0x0007081601007387 */ /* 0x0009e40000100a00 */
[C---:B----4-:R-:W-:Y:S06]  /*7f7d0*/  HMMA.1688.F32.TF32 R20, R240.reuse, R214, R44 ;  /* 0x000000d6f014723c */ /* 0x050fec000008102c */
[----:B------:R-:W-:Y:S01]  /*7f7e0*/  IMAD.MOV.U32 R4, RZ, RZ, R19 ;  /* 0x000000ffff047224 */ /* 0x000fe200078e0013 */
[----:B------:R-:W-:Y:S04]  /*7f7f0*/  STL.64 [R1+0x5818], R220 ;  /* 0x005818dc01007387 */ /* 0x000fe80000100a00 */
[----:B------:R-:W-:Y:S04]  /*7f800*/  STL.64 [R1+0x6f0], R16 ;  /* 0x0006f01001007387 */ /* 0x000fe80000100a00 */
[----:B------:R4:W-:Y:S04]  /*7f810*/  STL [R1+0x6f8], R18 ;  /* 0x0006f81201007387 */ /* 0x0009e80000100800 */
[----:B------:R-:W-:Y:S04]  /*7f820*/  STL.64 [R1+0x5820], R216 ;  /* 0x005820d801007387 */ /* 0x000fe80000100a00 */
[----:B------:R-:W-:Y:S04]  /*7f830*/  STL [R1+0x578c], R4 ;  /* 0x00578c0401007387 */ /* 0x000fe80000100800 */
[----:B------:R-:W-:Y:S01]  /*7f840*/  STL.64 [R1+0x5828], R212 ;  /* 0x005828d401007387 */ /* 0x000fe20000100a00 */
[C---:B----4-:R-:W-:Y:S03]  /*7f850*/  HMMA.1688.F32.TF32 R16, R240.reuse, R210, R124 ;  /* 0x000000d2f010723c */ /* 0x050fe6000008107c */
[----:B------:R-:W-:Y:S04]  /*7f860*/  STL.64 [R1+0x6e0], R20 ;  /* 0x0006e01401007387 */ /* 0x000fe80000100a00 */
[----:B------:R4:W-:Y:S02]  /*7f870*/  STL.64 [R1+0x6e8], R22 ;  /* 0x0006e81601007387 */ /* 0x0009e40000100a00 */
[----:B----4-:R-:W-:-:S14]  /*7f880*/  HMMA.1688.F32.TF32 R20, R240, R206, R120 ;  /* 0x000000cef014723c */ /* 0x010fdc0000081078 */
[----:B------:R-:W-:Y:S04]  /*7f890*/  STL [R1+0x6d0], R16 ;  /* 0x0006d01001007387 */ /* 0x000fe80000100800 */
[----:B------:R4:W-:Y:S01]  /*7f8a0*/  STL.64 [R1+0x6d8], R18 ;  /* 0x0006d81201007387 */ /* 0x0009e20000100a00 */
[----:B------:R-:W-:-:S03]  /*7f8b0*/  IMAD.MOV.U32 R4, RZ, RZ, R17 ;  /* 0x000000ffff047224 */ /* 0x000fc600078e0011 */
[----:B------:R-:W-:Y:S04]  /*7f8c0*/  STL.64 [R1+0x5830], R208 ;  /* 0x005830d001007387 */ /* 0x000fe80000100a00 */
[----:B------:R-:W-:Y:S01]  /*7f8d0*/  STL.64 [R1+0x5838], R204 ;  /* 0x005838cc01007387 */ /* 0x000fe20000100a00 */
[----:B------:R-:W-:Y:S02]  /*7f8e0*/  IMAD.MOV.U32 R40, RZ, RZ, R25 ;  /* 0x000000ffff287224 */ /* 0x000fe400078e0019 */
[----:B------:R-:W-:Y:S02]  /*7f8f0*/  IMAD.MOV.U32 R41, RZ, RZ, R24 ;  /* 0x000000ffff297224 */ /* 0x000fe400078e0018 */
[----:B------:R-:W2:Y:S01]  /*7f900*/  LDSM.16.M88.4 R24, [R0+UR8+0x41880] ;  /* 0x041880080018783b */ /* 0x000ea20008000200 */
[C---:B----4-:R-:W-:Y:S03]  /*7f910*/  HMMA.1688.F32.TF32 R16, R240.reuse, R202, R116 ;  /* 0x000000caf010723c */ /* 0x050fe60000081074 */
[----:B------:R-:W-:Y:S04]  /*7f920*/  STL.64 [R1+0x6c0], R20 ;  /* 0x0006c01401007387 */ /* 0x000fe80000100a00 */
[----:B------:R4:W-:Y:S02]  /*7f930*/  STL.64 [R1+0x6c8], R22 ;  /* 0x0006c81601007387 */ /* 0x0009e40000100a00 */
[----:B----4-:R-:W-:Y:S02]  /*7f940*/  HMMA.1688.F32.TF32 R20, R240, R198, R112 ;  /* 0x000000c6f014723c */ /* 0x010fe40000081070 */
[----:B------:R-:W-:-:S12]  /*7f950*/  STL.64 [R1+0x5840], R200 ;  /* 0x005840c801007387 */ /* 0x000fd80000100a00 */
[----:B------:R-:W-:Y:S04]  /*7f960*/  STL.64 [R1+0x6b0], R16 ;  /* 0x0006b01001007387 */ /* 0x000fe80000100a00 */
[----:B------:R-:W-:Y:S04]  /*7f970*/  STL.64 [R1+0x6b8], R18 ;  /* 0x0006b81201007387 */ /* 0x000fe80000100a00 */
[----:B------:R-:W-:Y:S04]  /*7f980*/  STL.64 [R1+0x5848], R196 ;  /* 0x005848c401007387 */ /* 0x000fe80000100a00 */
[----:B------:R-:W-:Y:S04]  /*7f990*/  LDS R16, [R2+UR7+0x10000] ;  /* 0x0100000702107984 */ /* 0x000fe80008000800 */
[----:B------:R-:W-:Y:S04]  /*7f9a0*/  LDS R18, [R2+UR7+0x12000] ;  /* 0x0120000702127984 */ /* 0x000fe80008000800 */
[----:B------:R-:W-:Y:S04]  /*7f9b0*/  LDS R17, [R239+UR7+0x10000] ;  /* 0x01000007ef117984 */ /* 0x000fe80008000800 */
[----:B------:R-:W4:Y:S04]  /*7f9c0*/  LDS R19, [R239+UR7+0x12000] ;  /* 0x01200007ef137984 */ /* 0x000f280008000800 */
[----:B------:R-:W-:Y:S04]  /*7f9d0*/  STL.64 [R1+0x6a0], R20 ;  /* 0x0006a01401007387 */ /* 0x000fe80000100a00 */
[----:B------:R3:W-:Y:S02]  /*7f9e0*/  STL.64 [R1+0x6a8], R22 ;  /* 0x0006a81601007387 */ /* 0x0007e40000100a00 */
[----:B---3--:R-:W-:Y:S02]  /*7f9f0*/  HMMA.1688.F32.TF32 R20, R240, R194, R40 ;  /* 0x000000c2f014723c */ /* 0x008fe40000081028 */
[----:B------:R-:W-:Y:S04]  /*7fa00*/  STL [R1+0x56f0], R38 ;  /* 0x0056f02601007387 */ /* 0x000fe80000100800 */
[----:B------:R-:W-:Y:S04]  /*7fa10*/  STL [R1+0x56ec], R39 ;  /* 0x0056ec2701007387 */ /* 0x000fe80000100800 */
[----:B-1----:R-:W-:Y:S04]  /*7fa20*/  STL [R1+0x56f4], R34 ;  /* 0x0056f42201007387 */ /* 0x002fe80000100800 */
[----:B------:R-:W-:Y:S04]  /*7fa30*/  STL [R1+0x56e8], R35 ;  /* 0x0056e82301007387 */ /* 0x000fe80000100800 */
[----:B--2---:R-:W-:Y:S04]  /*7fa40*/  STL [R1+0x56f8], R30 ;  /* 0x0056f81e01007387 */ /* 0x004fe80000100800 */
[----:B------:R-:W-:Y:S04]  /*7fa50*/  STL [R1+0x56e4], R31 ;  /* 0x0056e41f01007387 */ /* 0x000fe80000100800 */
[----:B------:R-:W-:Y:S04]  /*7fa60*/  STL [R1+0x56dc], R26 ;  /* 0x0056dc1a01007387 */ /* 0x000fe80000100800 */
[----:B------:R-:W-:Y:S04]  /*7fa70*/  STL [R1+0x56d8], R27 ;  /* 0x0056d81b01007387 */ /* 0x000fe80000100800 */
[----:B------:R-:W2:Y:S01]  /*7fa80*/  LDL.LU R40, [R1+0x1210] ;  /* 0x0012100001287983 */ /* 0x000ea20000300800 */
[----:B------:R-:W-:-:S03]  /*7fa90*/  IMAD.MOV.U32 R43, RZ, RZ, R149 ;  /* 0x000000ffff2b7224 */ /* 0x000fc600078e0095 */
[----:B------:R-:W-:Y:S04]  /*7faa0*/  STL.64 [R1+0x690], R20 ;  /* 0x0006901401007387 */ /* 0x000fe80000100a00 */
[----:B------:R1:W-:Y:S04]  /*7fab0*/  STL.64 [R1+0x698], R22 ;  /* 0x0006981601007387 */ /* 0x0003e80000100a00 */
[----:B------:R-:W2:Y:S04]  /*7fac0*/  LDL.LU R41, [R1+0x1214] ;  /* 0x0012140001297983 */ /* 0x000ea80000300800 */
[----:B------:R-:W2:Y:S04]  /*7fad0*/  LDL.LU R42, [R1+0x1218] ;  /* 0x00121800012a7983 */ /* 0x000ea80000300800 */
        /* <DEDUP_REMOVED lines=81> */
[----:B------:R-:W-:Y:S01]  /*7fff0*/  STL.64 [R1+0x5860], R188 ;  /* 0x005860bc01007387 */ /* 0x000fe20000100a00 */
        /* <DEDUP_REMOVED lines=11> */
[----:B------:R-:W-:Y:S01]  /*800b0*/  IMAD.MOV.U32 R231, RZ, RZ, R8 ;  /* 0x000000ffffe77224 */ /* 0x000fe200078e0008 */
[----:B------:R-:W-:Y:S04]  /*800c0*/  LDS R9, [R239+UR7+0x10080] ;  /* 0x01008007ef097984 */ /* 0x000fe80008000800 */
[----:B------:R-:W-:Y:S01]  /*800d0*/  LDS R8, [R2+UR7+0x10080] ;  /* 0x0100800702087984 */ /* 0x000fe20008000800 */
[C---:B---3--:R-:W-:Y:S06]  /*800e0*/  HMMA.1688.F32.TF32 R108, R240.reuse, R190, R108 ;  /* 0x000000bef06c723c */ /* 0x048fec000008106c */
[C---:B-1----:R-:W-:Y:S06]  /*800f0*/  HMMA.1688.F32.TF32 R20, R240.reuse, R14, R104 ;  /* 0x0000000ef014723c */ /* 0x042fec0000081068 */
[C---:B--2---:R-:W-:Y:S06]  /*80100*/  HMMA.1688.F32.TF32 R100, R240.reuse, R10, R100 ;  /* 0x0000000af064723c */ /* 0x044fec0000081064 */
        /* <DEDUP_REMOVED lines=8> */
[----:B------:R-:W-:Y:S01]  /*80190*/  IMAD.MOV.U32 R123, RZ, RZ, R149 ;  /* 0x000000ffff7b7224 */ /* 0x000fe200078e0095 */
[----:B------:R-:W-:Y:S04]  /*801a0*/  LDSM.16.M88.4 R140, [R0+UR8+0x43080] ;  /* 0x04308008008c783b */ /* 0x000fe80008000200 */
[----:B------:R-:W-:Y:S04]  /*801b0*/  LDSM.16.M88.4 R104, [R0+UR8+0x48880] ;  /* 0x048880080068783b */ /* 0x000fe80008000200 */
[----:B------:R-:W-:Y:S04]  /*801c0*/  LDS R10, [R2+UR7+0x12080] ;  /* 0x01208007020a7984 */ /* 0x000fe80008000800 */
[----:B------:R-:W-:Y:S04]  /*801d0*/  LDS R11, [R239+UR7+0x12080] ;  /* 0x01208007ef0b7984 */ /* 0x000fe80008000800 */
[----:B------:R-:W-:Y:S04]  /*801e0*/  STL.64 [R1+0x680], R108 ;  /* 0x0006806c01007387 */ /* 0x000fe80000100a00 */
[----:B------:R-:W-:Y:S04]  /*801f0*/  STL.64 [R1+0x688], R110 ;  /* 0x0006886e01007387 */ /* 0x000fe80000100a00 */
[----:B------:R-:W-:Y:S04]  /*80200*/  STL.64 [R1+0x670], R20 ;  /* 0x0006701401007387 */ /* 0x000fe80000100a00 */
[----:B------:R1:W-:Y:S01]  /*80210*/  STL.64 [R1+0x678], R22 ;  /* 0x0006781601007387 */ /* 0x0003e20000100a00 */
[C---:B------:R-:W-:Y:S03]  /*80220*/  HMMA.1688.F32.TF32 R60, R240.reuse, R150, R60 ;  /* 0x00000096f03c723c */ /* 0x040fe6000008103c */
[----:B------:R-:W-:Y:S03]  /*80230*/  LDSM.16.M88.4 R108, [R0+UR8+0x47080] ;  /* 0x04708008006c783b */ /* 0x000fe60008000200 */
[C---:B-1----:R-:W-:Y:S01]  /*80240*/  HMMA.1688.F32.TF32 R20, R240.reuse, R182, R92 ;  /* 0x000000b6f014723c */ /* 0x042fe2000008105c */
[----:B------:R-:W-:Y:S04]  /*80250*/  STL.64 [R1+0x660], R100 ;  /* 0x0006606401007387 */ /* 0x000fe80000100a00 */
[----:B------:R-:W-:Y:S04]  /*80260*/  STL.64 [R1+0x668], R102 ;  /* 0x0006686601007387 */ /* 0x000fe80000100a00 */
[----:B------:R-:W-:Y:S04]  /*80270*/  STL.64 [R1+0x650], R96 ;  /* 0x0006506001007387 */ /* 0x000fe80000100a00 */
[----:B------:R-:W-:Y:S04]  /*80280*/  STL.64 [R1+0x658], R98 ;  /* 0x0006586201007387 */ /* 0x000fe80000100a00 */
[----:B------:R-:W1:Y:S04]  /*80290*/  LDSM.16.M88.4 R148, [R0+UR8+0x42080] ;  /* 0x042080080094783b */ /* 0x000e680008000200 */
[----:B------:R-:W-:Y:S04]  /*802a0*/  LDSM.16.M88.4 R100, [R0+UR8+0x49080] ;  /* 0x049080080064783b */ /* 0x000fe80008000200 */
[----:B------:R-:W-:Y:S04]  /*802b0*/  LDSM.16.M88.4 R96, [R0+UR8+0x49880] ;  /* 0x049880080060783b */ /* 0x000fe80008000200 */
[----:B------:R-:W-:Y:S04]  /*802c0*/  LDSM.16.M88.4 R92, [R0+UR8+0x4a080] ;  /* 0x04a08008005c783b */ /* 0x000fe80008000200 */
[----:B------:R-:W-:Y:S04]  /*802d0*/  STL.64 [R1+0x640], R20 ;  /* 0x0006401401007387 */ /* 0x000fe80000100a00 */
[----:B------:R2:W-:Y:S02]  /*802e0*/  STL.64 [R1+0x648], R22 ;  /* 0x0006481601007387 */ /* 0x0005e40000100a00 */
[C---:B--2---:R-:W-:Y:S02]  /*802f0*/  HMMA.1688.F32.TF32 R20, R240.reuse, R170, R80 ;  /* 0x000000aaf014723c */ /* 0x044fe40000081050 */
[----:B------:R-:W-:Y:S04]  /*80300*/  STL.64 [R1+0x630], R88 ;  /* 0x0006305801007387 */ /* 0x000fe80000100a00 */
[----:B------:R-:W-:Y:S04]  /*80310*/  STL.64 [R1+0x638], R90 ;  /* 0x0006385a01007387 */ /* 0x000fe80000100a00 */
[----:B------:R-:W-:Y:S04]  /*80320*/  STL.64 [R1+0x620], R84 ;  /* 0x0006205401007387 */ /* 0x000fe80000100a00 */
[----:B------:R-:W-:Y:S04]  /*80330*/  STL.64 [R1+0x628], R86 ;  /* 0x0006285601007387 */ /* 0x000fe80000100a00 */
        /* <DEDUP_REMOVED lines=13> */
[----:B------:R-:W-:Y:S04]  /*80410*/  LDS R158, [R2+UR7+0x12100] ;  /* 0x01210007029e7984 */ /* 0x000fe80008000800 */
[----:B------:R-:W-:Y:S04]  /*80420*/  LDS R159, [R239+UR7+0x12100] ;  /* 0x01210007ef9f7984 */ /* 0x000fe80008000800 */
[----:B------:R-:W-:Y:S04]  /*80430*/  STL.64 [R1+0x5e0], R20 ;  /* 0x0005e01401007387 */ /* 0x000fe80000100a00 */
[----:B------:R2:W-:Y:S02]  /*80440*/  STL.64 [R1+0x5e8], R22 ;  /* 0x0005e81601007387 */ /* 0x0005e40000100a00 */
[C---:B--2---:R-:W-:Y:S02]  /*80450*/  HMMA.1688.F32.TF32 R20, R240.reuse, R146, R56 ;  /* 0x00000092f014723c */ /* 0x044fe40000081038 */
[----:B------:R-:W-:Y:S04]  /*80460*/  STL.64 [R1+0x5d0], R64 ;  /* 0x0005d04001007387 */ /* 0x000fe80000100a00 */
[----:B------:R-:W-:Y:S04]  /*80470*/  STL.64 [R1+0x5d8], R66 ;  /* 0x0005d84201007387 */ /* 0x000fe80000100a00 */
[----:B------:R-:W-:Y:S04]  /*80480*/  STL.64 [R1+0x5c0], R60 ;  /* 0x0005c03c01007387 */ /* 0x000fe80000100a00 */
[----:B------:R-:W-:Y:S04]  /*80490*/  STL.64 [R1+0x5c8], R62 ;  /* 0x0005c83e01007387 */ /* 0x000fe80000100a00 */
[----:B------:R-:W2:Y:S04]  /*804a0*/  LDSM.16.M88.4 R144, [R0+UR8+0x42880] ;  /* 0x042880080090783b */ /* 0x000ea80008000200 */
[----:B------:R-:W-:Y:S04]  /*804b0*/  LDSM.16.M88.4 R64, [R0+UR8+0x4d880] ;  /* 0x04d880080040783b */ /* 0x000fe80008000200 */
[----:B------:R-:W-:Y:S04]  /*804c0*/  LDSM.16.M88.4 R60, [R0+UR8+0x4e080] ;  /* 0x04e08008003c783b */ /* 0x000fe80008000200 */
[----:B------:R-:W-:Y:S04]  /*804d0*/  LDSM.16.M88.4 R56, [R0+UR8+0x4e880] ;  /* 0x04e880080038783b */ /* 0x000fe80008000200 */
[----:B------:R-:W-:Y:S04]  /*804e0*/  STL.64 [R1+0x5b0], R20 ;  /* 0x0005b01401007387 */ /* 0x000fe80000100a00 */
[----:B------:R3:W-:Y:S02]  /*804f0*/  STL.64 [R1+0x5b8], R22 ;  /* 0x0005b81601007387 */ /* 0x0007e40000100a00 */
[C---:B---3--:R-:W-:Y:S02]  /*80500*/  HMMA.1688.F32.TF32 R20, R240.reuse, R134, R44 ;  /* 0x00000086f014723c */ /* 0x048fe4000008102c */
[----:B------:R-:W-:Y:S04]  /*80510*/  STL.64 [R1+0x5a0], R52 ;  /* 0x0005a03401007387 */ /* 0x000fe80000100a00 */
[----:B------:R-:W-:Y:S04]  /*80520*/  STL.64 [R1+0x5a8], R54 ;  /* 0x0005a83601007387 */ /* 0x000fe80000100a00 */
[----:B------:R-:W-:Y:S04]  /*80530*/  STL.64 [R1+0x590], R48 ;  /* 0x0005903001007387 */ /* 0x000fe80000100a00 */
[----:B------:R-:W-:Y:S01]  /*80540*/  STL.64 [R1+0x598], R50 ;  /* 0x0005983201007387 */ /* 0x000fe20000100a00 */
[----:B------:R-:W-:Y:S06]  /*80550*/  HMMA.1688.F32.TF32 R240, R240, R130, R124 ;  /* 0x00000082f0f0723c */ /* 0x000fec000008107c */
[----:B------:R-:W-:Y:S01]  /*80560*/  HMMA.1688.F32.TF32 R44, R16, R32, R116 ;  /* 0x00000020102c723c */ /* 0x000fe20000081074 */
[----:B------:R-:W-:Y:S04]  /*80570*/  LDSM.16.M88.4 R128, [R0+UR8+0x44880] ;  /* 0x044880080080783b */ /* 0x000fe80008000200 */
[----:B------:R-:W-:Y:S04]  /*80580*/  LDSM.16.M88.4 R124, [R0+UR8+0x45080] ;  /* 0x04508008007c783b */ /* 0x000fe80008000200 */
[----:B------:R-:W-:Y:S04]  /*80590*/  LDSM.16.M88.4 R116, [R0+UR8+0x46080] ;  /* 0x046080080074783b */ /* 0x000fe80008000200 */
[----:B------:R-:W-:Y:S04]  /*805a0*/  LDSM.16.M88.4 R52, [R0+UR8+0x4f080] ;  /* 0x04f080080034783b */ /* 0x000fe80008000200 */
[----:B------:R-:W-:Y:S01]  /*805b0*/  LDSM.16.M88.4 R48, [R0+UR8+0x4f880] ;  /* 0x04f880080030783b */ /* 0x000fe20008000200 */
[----:B------:R-:W-:-:S02]  /*805c0*/  IMAD.MOV.U32 R7, RZ, RZ, R21 ;  /* 0x000000ffff077224 */ /* 0x000fc400078e0015 */
[----:B------:R-:W-:Y:S02]  /*805d0*/  IMAD.MOV.U32 R6, RZ, RZ, R22 ;  /* 0x000000ffff067224 */ /* 0x000fe400078e0016 */
[----:B------:R-:W-:Y:S01]  /*805e0*/  IMAD.MOV.U32 R5, RZ, RZ, R23 ;  /* 0x000000ffff057224 */ /* 0x000fe200078e0017 */
[----:B------:R3:W-:Y:S04]  /*805f0*/  STL [R1+0x580], R20 ;  /* 0x0005801401007387 */ /* 0x0007e80000100800 */
[----:B------:R-:W-:Y:S04]  /*80600*/  STL.64 [R1+0x5700], R6 ;  /* 0x0057000601007387 */ /* 0x000fe80000100a00 */
[----:B------:R-:W-:Y:S04]  /*80610*/  STL [R1+0x56fc], R5 ;  /* 0x0056fc0501007387 */ /* 0x000fe80000100800 */
[----:B------:R4:W-:Y:S01]  /*80620*/  STL [R1+0x5790], R4 ;  /* 0x0057900401007387 */ /* 0x0009e20000100800 */
[C---:B---3--:R-:W-:Y:S06]  /*80630*/  HMMA.1688.F32.TF32 R20, R16.reuse, R28, R112 ;  /* 0x0000001c1014723c */ /* 0x048fec0000081070 */
[----:B----4-:R-:W-:Y:S01]  /*80640*/  HMMA.1688.F32.TF32 R4, R16, R36, R120 ;  /* 0x000000241004723c */ /* 0x010fe20000081078 */
[----:B------:R-:W-:Y:S04]  /*80650*/  STL.64 [R1+0x5710], R242 ;  /* 0x005710f201007387 */ /* 0x000fe80000100a00 */
[----:B------:R-:W-:Y:S04]  /*80660*/  STL.64 [R1+0x5708], R240 ;  /* 0x005708f001007387 */ /* 0x000fe80000100a00 */
[----:B------:R-:W-:Y:S04]  /*80670*/  LDSM.16.M88.4 R120, [R0+UR8+0x45880] ;  /* 0x045880080078783b */ /* 0x000fe80008000200 */
[----:B------:R-:W-:Y:S10]  /*80680*/  LDSM.16.M88.4 R112, [R0+UR8+0x46880] ;  /* 0x046880080070783b */ /* 0x000ff40008000200 */
[----:B------:R-:W-:Y:S04]  /*80690*/  STL.64 [R1+0x570], R4 ;  /* 0x0005700401007387 */ /* 0x000fe80000100a00 */
[----:B------:R-:W-:Y:S04]  /*806a0*/  STL.64 [R1+0x578], R6 ;  /* 0x0005780601007387 */ /* 0x000fe80000100a00 */
[----:B------:R-:W-:Y:S04]  /*806b0*/  STL.64 [R1+0x560], R44 ;  /* 0x0005602c01007387 */ /* 0x000fe80000100a00 */
[----:B------:R-:W-:Y:S04]  /*806c0*/  STL.64 [R1+0x568], R46 ;  /* 0x0005682e01007387 */ /* 0x000fe80000100a00 */
[----:B------:R3:W-:Y:S04]  /*806d0*/  STL.64 [R1+0x550], R20 ;  /* 0x0005501401007387 */ /* 0x0007e80000100a00 */
[----:B------:R4:W-:Y:S04]  /*806e0*/  STL.64 [R1+0x558], R22 ;  /* 0x0005581601007387 */ /* 0x0009e80000100a00 */
[----:B------:R-:W-:Y:S01]  /*806f0*/  LDSM.16.M88.4 R44, [R0+UR8+0x47880] ;  /* 0x04788008002c783b */ /* 0x000fe20008000200 */
[----:B---3--:R-:W-:-:S02]  /*80700*/  IMAD.MOV.U32 R20, RZ, RZ, R137 ;  /* 0x000000ffff147224 */ /* 0x008fc400078e0089 */
[----:B------:R-:W-:Y:S02]  /*80710*/  IMAD.MOV.U32 R21, RZ, RZ, R136 ;  /* 0x000000ffff157224 */ /* 0x000fe400078e0088 */
[----:B----4-:R-:W-:Y:S01]  /*80720*/  IMAD.MOV.U32 R22, RZ, RZ, R133 ;  /* 0x000000ffff167224 */ /* 0x010fe200078e0085 */
[----:B------:R-:W3:Y:S01]  /*80730*/  LDSM.16.M88.4 R136, [R0+UR8+0x43880] ;  /* 0x043880080088783b */ /* 0x000ee20008000200 */
[----:B------:R-:W-:-:S03]  /*80740*/  IMAD.MOV.U32 R23, RZ, RZ, R132 ;  /* 0x000000ffff177224 */ /* 0x000fc600078e0084 */
[----:B------:R-:W4:Y:S01]  /*80750*/  LDSM.16.M88.4 R132, [R0+UR8+0x44080] ;  /* 0x044080080084783b */ /* 0x000f220008000200 */
[----:B------:R-:W-:Y:S03]  /*80760*/  HMMA.1688.F32.TF32 R4, R16, R24, R40 ;  /* 0x000000181004723c */ /* 0x000fe60000081028 */
[----:B------:R-:W4:-:S15]  /*80770*/  LDSM.16.M88.4 R40, [R0+UR8+0x48080] ;  /* 0x048080080028783b */ /* 0x000f1e0008000200 */
[----:B------:R-:W-:-:S05]  /*80780*/  NOP ;  /* 0x0000000000007918 */ /* 0x000fca0000000000 */
[----:B------:R-:W-:Y:S04]  /*80790*/  STL.64 [R1+0x540], R4 ;  /* 0x0005400401007387 */ /* 0x000fe80000100a00 */
[----:B------:R4:W-:Y:S04]  /*807a0*/  STL.64 [R1+0x548], R6 ;  /* 0x0005480601007387 */ /* 0x0009e80000100a00 */
[----:B-1----:R-:W-:Y:S04]  /*807b0*/  STL [R1+0x56e0], R150 ;  /* 0x0056e09601007387 */ /* 0x002fe80000100800 */
[----:B------:R-:W-:Y:S04]  /*807c0*/  STL [R1+0x56d4], R151 ;  /* 0x0056d49701007387 */ /* 0x000fe80000100800 */
[----:B--2---:R-:W-:Y:S04]  /*807d0*/  STL [R1+0x56cc], R146 ;  /* 0x0056cc9201007387 */ /* 0x004fe80000100800 */
[----:B------:R-:W-:Y:S04]  /*807e0*/  STL [R1+0x56c8], R147 ;  /* 0x0056c89301007387 */ /* 0x000fe80000100800 */
[----:B------:R-:W-:Y:S04]  /*807f0*/  STL [R1+0x56d0], R143 ;  /* 0x0056d08f01007387 */ /* 0x000fe80000100800 */
[----:B---3--:R-:W-:Y:S04]  /*80800*/  STL [R1+0x56c4], R138 ;  /* 0x0056c48a01007387 */ /* 0x008fe80000100800 */
[----:B------:R-:W-:Y:S04]  /*80810*/  STL [R1+0x56c0], R139 ;  /* 0x0056c08b01007387 */ /* 0x000fe80000100800 */
[----:B----4-:R-:W-:Y:S04]  /*80820*/  STL [R1+0x56a8], R134 ;  /* 0x0056a88601007387 */ /* 0x010fe80000100800 */
        /* <DEDUP_REMOVED lines=26> */
[----:B------:R-:W-:Y:S03]  /*809d0*/  HMMA.1688.F32.TF32 R4, R16, R148, R228 ;  /* 0x000000941004723c */ /* 0x000fe600000810e4 */
        /* <DEDUP_REMOVED lines=22> */
[----:B------:R-:W-:Y:S04]  /*80b40*/  STL.64 [R1+0x530], R4 ;  /* 0x0005300401007387 */ /* 0x000fe80000100a00 */
[----:B------:R1:W-:Y:S04]  /*80b50*/  STL [R1+0x538], R6 ;  /* 0x0005380601007387 */ /* 0x0003e80000100800 */
        /* <DEDUP_REMOVED lines=11> */
[----:B------:R-:W4:Y:S01]  /*80c10*/  LDL.LU R223, [R1+0x2fdc] ;  /* 0x002fdc0001df7983 */ /* 0x000f220000300800 */
[----:B------:R-:W-:-:S02]  /*80c20*/  IMAD.MOV.U32 R30, RZ, RZ, R7 ;  /* 0x000000ffff1e7224 */ /* 0x000fc400078e0007 */
[----:B-1----:R-:W-:Y:S01]  /*80c30*/  HMMA.1688.F32.TF32 R4, R16, R144, R20 ;  /* 0x000000901004723c */ /* 0x002fe20000081014 */
        /* <DEDUP_REMOVED lines=25> */
[----:B--2---:R-:W-:Y:S01]  /*80dd0*/  HMMA.1688.F32.TF32 R4, R16, R136, R228 ;  /* 0x000000881004723c */ /* 0x004fe200000810e4 */
        /* <DEDUP_REMOVED lines=8> */
[C---:B----4-:R-:W-:Y:S06]  /*80e60*/  HMMA.1688.F32.TF32 R4, R16.reuse, R132, R220 ;  /* 0x000000841004723c */ /* 0x050fec00000810dc */
[----:B---3--:R-:W-:-:S15]  /*80e70*/  HMMA.1688.F32.TF32 R188, R16, R128, R224 ;  /* 0x0000008010bc723c */ /* 0x008fde00000810e0 */
[----:B------:R-:W-:-:S02]  /*80e80*/  NOP ;  /* 0x0000000000007918 */ /* 0x000fc40000000000 */
[----:B------:R1:W-:Y:S01]  /*80e90*/  STL.64 [R1+0x4f0], R4 ;  /* 0x0004f00401007387 */ /* 0x0003e20000100a00 */
[----:B------:R-:W-:Y:S02]  /*80ea0*/  IMAD.MOV.U32 R138, RZ, RZ, R6 ;  /* 0x000000ffff8a7224 */ /* 0x000fe400078e0006 */
[----:B------:R-:W-:Y:S01]  /*80eb0*/  IMAD.MOV.U32 R139, RZ, RZ, R7 ;  /* 0x000000ffff8b7224 */ /* 0x000fe200078e0007 */
[----:B------:R-:W3:Y:S01]  /*80ec0*/  LDL.LU R220, [R1+0x2f60] ;  /* 0x002f600001dc7983 */ /* 0x000ee20000300800 */
[----:B-1----:R-:W-:Y:S03]  /*80ed0*/  HMMA.1688.F32.TF32 R4, R16, R124, R20 ;  /* 0x0000007c1004723c */ /* 0x002fe60000081014 */
[----:B------:R-:W-:Y:S04]  /*80ee0*/  STL.64 [R1+0x4e0], R188 ;  /* 0x0004e0bc01007387 */ /* 0x000fe80000100a00 */
[----:B------:R1:W-:-:S15]  /*80ef0*/  STL.64 [R1+0x4e8], R190 ;  /* 0x0004e8be01007387 */ /* 0x0003de0000100a00 */
[----:B------:R-:W-:-:S01]  /*80f00*/  NOP ;  /* 0x0000000000007918 */ /* 0x000fc20000000000 */
        /* <DEDUP_REMOVED lines=13> */
[C---:B-1----:R-:W-:Y:S06]  /*80fe0*/  HMMA.1688.F32.TF32 R188, R16.reuse, R120, R212 ;  /* 0x0000007810bc723c */ /* 0x042fec00000810d4 */
[----:B----4-:R-:W-:-:S15]  /*80ff0*/  HMMA.1688.F32.TF32 R4, R16, R116, R232 ;  /* 0x000000741004723c */ /* 0x010fde00000810e8 */
[----:B------:R-:W-:-:S02]  /*81000*/  NOP ;  /* 0x0000000000007918 */ /* 0x000fc40000000000 */
[----:B------:R-:W-:Y:S04]  /*81010*/  STL.64 [R1+0x4c0], R188 ;  /* 0x0004c0bc01007387 */ /* 0x000fe80000100a00 */
[----:B------:R1:W-:Y:S04]  /*81020*/  STL.64 [R1+0x4c8], R190 ;  /* 0x0004c8be01007387 */ /* 0x0003e80000100a00 */
        /* <DEDUP_REMOVED lines=8> */
[----:B------:R-:W-:-:S15]  /*810b0*/  HMMA.1688.F32.TF32 R4, R16, R112, R216 ;  /* 0x000000701004723c */ /* 0x000fde00000810d8 */
[----:B------:R-:W-:-:S09]  /*810c0*/  NOP ;  /* 0x0000000000007918 */ /* 0x000fd20000000000 */
[----:B------:R-:W-:Y:S02]  /*810d0*/  IMAD.MOV.U32 R114, RZ, RZ, R4 ;  /* 0x000000ffff727224 */ /* 0x000fe400078e0004 */
        /* <DEDUP_REMOVED lines=12> */
[C---:B---3--:R-:W-:Y:S06]  /*811a0*/  HMMA.1688.F32.TF32 R4, R16.reuse, R44, R220 ;  /* 0x0000002c1004723c */ /* 0x048fec00000810dc */
[----:B-1----:R-:W-:-:S15]  /*811b0*/  HMMA.1688.F32.TF32 R188, R16, R40, R224 ;  /* 0x0000002810bc723c */ /* 0x002fde00000810e0 */
[----:B------:R-:W-:-:S03]  /*811c0*/  NOP ;  /* 0x0000000000007918 */ /* 0x000fc60000000000 */
[----:B------:R-:W-:Y:S02]  /*811d0*/  IMAD.MOV.U32 R127, RZ, RZ, R4 ;  /* 0x000000ffff7f7224 */ /* 0x000fe400078e0004 */
[----:B------:R-:W-:Y:S02]  /*811e0*/  IMAD.MOV.U32 R119, RZ, RZ, R5 ;  /* 0x000000ffff777224 */ /* 0x000fe400078e0005 */
[----:B------:R-:W-:Y:S02]  /*811f0*/  IMAD.MOV.U32 R122, RZ, RZ, R6 ;  /* 0x000000ffff7a7224 */ /* 0x000fe400078e0006 */
[----:B------:R-:W-:Y:S01]  /*81200*/  IMAD.MOV.U32 R123, RZ, RZ, R7 ;  /* 0x000000ffff7b7224 */ /* 0x000fe200078e0007 */
[----:B------:R-:W-:Y:S01]  /*81210*/  STL.64 [R1+0x470], R188 ;  /* 0x000470bc01007387 */ /* 0x000fe20000100a00 */
[----:B------:R-:W-:Y:S03]  /*81220*/  HMMA.1688.F32.TF32 R4, R16, R104, R20 ;  /* 0x000000681004723c */ /* 0x000fe60000081014 */
[----:B------:R-:W-:Y:S04]  /*81230*/  STL.64 [R1+0x478], R190 ;  /* 0x000478be01007387 */ /* 0x000fe80000100a00 */
[----:B------:R-:W3:Y:S04]  /*81240*/  LDL.LU R20, [R1+0x2f10] ;  /* 0x002f100001147983 */ /* 0x000ee80000300800 */
[----:B------:R-:W3:Y:S04]  /*81250*/  LDL.LU R21, [R1+0x2f14] ;  /* 0x002f140001157983 */ /* 0x000ee80000300800 */
[----:B------:R-:W3:Y:S04]  /*81260*/  LDL.LU R22, [R1+0x2f18] ;  /* 0x002f180001167983 */ /* 0x000ee80000300800 */
[----:B------:R-:W3:Y:S05]  /*81270*/  LDL.LU R23, [R1+0x2f1c] ;  /* 0x002f1c0001177983 */ /* 0x000eea0000300800 */
[----:B------:R-:W-:-:S02]  /*81280*/  IMAD.MOV.U32 R55, RZ, RZ, R7 ;  /* 0x000000ffff377224 */ /* 0x000fc400078e0007 */
[----:B------:R-:W-:Y:S02]  /*81290*/  IMAD.MOV.U32 R54, RZ, RZ, R6 ;  /* 0x000000ffff367224 */ /* 0x000fe400078e0006 */
[----:B------:R-:W-:Y:S02]  /*812a0*/  IMAD.MOV.U32 R50, RZ, RZ, R4 ;  /* 0x000000ffff327224 */ /* 0x000fe400078e0004 */
[----:B------:R-:W-:Y:S01]  /*812b0*/  IMAD.MOV.U32 R51, RZ, RZ, R5 ;  /* 0x000000ffff337224 */ /* 0x000fe200078e0005 */
[----:B------:R1:W-:Y:S04]  /*812c0*/  STL [R1+0x55dc], R55 ;  /* 0x0055dc3701007387 */ /* 0x0003e80000100800 */
[----:B------:R1:W-:Y:S04]  /*812d0*/  STL [R1+0x55d8], R54 ;  /* 0x0055d83601007387 */ /* 0x0003e80000100800 */
[----:B------:R1:W-:Y:S04]  /*812e0*/  STL [R1+0x55d4], R50 ;  /* 0x0055d43201007387 */ /* 0x0003e80000100800 */
        /* <DEDUP_REMOVED lines=9> */
[----:B------:R-:W-:-:S05]  /*81380*/  IMAD.MOV.U32 R71, RZ, RZ, R7 ;  /* 0x000000ffff477224 */ /* 0x000fca00078e0007 */
        /* <DEDUP_REMOVED lines=35> */
[----:B-1----:R-:W-:-:S02]  /*815c0*/  IMAD.MOV.U32 R55, RZ, RZ, R4 ;  /* 0x000000ffff377224 */ /* 0x002fc400078e0004 */
[----:B------:R-:W-:Y:S02]  /*815d0*/  IMAD.MOV.U32 R54, RZ, RZ, R5 ;  /* 0x000000ffff367224 */ /* 0x000fe400078e0005 */
[----:B------:R-:W-:Y:S02]  /*815e0*/  IMAD.MOV.U32 R50, RZ, RZ, R6 ;  /* 0x000000ffff327224 */ /* 0x000fe400078e0006 */
[----:B------:R-:W-:-:S05]  /*815f0*/  IMAD.MOV.U32 R51, RZ, RZ, R7 ;  /* 0x000000ffff337224 */ /* 0x000fca00078e0007 */
[----:B------:R1:W-:Y:S04]  /*81600*/  STL [R1+0x561c], R51 ;  /* 0x00561c3301007387 */ /* 0x0003e80000100800 */
[----:B------:R1:W-:Y:S04]  /*81610*/  STL [R1+0x5618], R50 ;  /* 0x0056183201007387 */ /* 0x0003e80000100800 */
[----:B------:R1:W-:Y:S04]  /*81620*/  STL [R1+0x5614], R54 ;  /* 0x0056143601007387 */ /* 0x0003e80000100800 */
[----:B------:R1:W-:Y:S04]  /*81630*/  STL [R1+0x5610], R55 ;  /* 0x0056103701007387 */ /* 0x0003e80000100800 */
[----:B------:R-:W4:Y:S04]  /*81640*/  LDL.LU R220, [R1+0x2ec0] ;  /* 0x002ec00001dc7983 */ /* 0x000f280000300800 */
[----:B------:R-:W4:Y:S04]  /*81650*/  LDL.LU R221, [R1+0x2ec4] ;  /* 0x002ec40001dd7983 */ /* 0x000f280000300800 */
[----:B------:R-:W4:Y:S04]  /*81660*/  LDL.LU R222, [R1+0x2ec8] ;  /* 0x002ec80001de7983 */ /* 0x000f280000300800 */
[----:B------:R-:W4:Y:S01]  /*81670*/  LDL.LU R223, [R1+0x2ecc] ;  /* 0x002ecc0001df7983 */ /* 0x000f220000300800 */
[----:B--2---:R-:W-:-:S15]  /*81680*/  HMMA.1688.F32.TF32 R4, R16, R84, R228 ;  /* 0x000000541004723c */ /* 0x004fde00000810e4 */
[----:B------:R-:W-:-:S09]  /*81690*/  NOP ;  /* 0x0000000000007918 */ /* 0x000fd20000000000 */
[----:B------:R-:W-:Y:S02]  /*816a0*/  IMAD.MOV.U32 R82, RZ, RZ, R4 ;  /* 0x000000ffff527224 */ /* 0x000fe400078e0004 */
[----:B------:R-:W-:Y:S02]  /*816b0*/  IMAD.MOV.U32 R83, RZ, RZ, R5 ;  /* 0x000000ffff537224 */ /* 0x000fe400078e0005 */
[----:B------:R-:W-:Y:S02]  /*816c0*/  IMAD.MOV.U32 R86, RZ, RZ, R6 ;  /* 0x000000ffff567224 */ /* 0x000fe400078e0006 */
[----:B------:R-:W-:-:S05]  /*816d0*/  IMAD.MOV.U32 R87, RZ, RZ, R7 ;  /* 0x000000ffff577224 */ /* 0x000fca00078e0007 */
[----:B------:R2:W-:Y:S04]  /*816e0*/  STL [R1+0x562c], R87 ;  /* 0x00562c5701007387 */ /* 0x0005e80000100800 */
[----:B------:R2:W-:Y:S04]  /*816f0*/  STL [R1+0x5628], R86 ;  /* 0x0056285601007387 */ /* 0x0005e80000100800 */
[----:B------:R2:W-:Y:S04]  /*81700*/  STL [R1+0x5624], R83 ;  /* 0x0056245301007387 */ /* 0x0005e80000100800 */
[----:B------:R2:W-:Y:S04]  /*81710*/  STL [R1+0x5620], R82 ;  /* 0x0056205201007387 */ /* 0x0005e80000100800 */
[----:B------:R-:W2:Y:S04]  /*81720*/  LDL.LU R224, [R1+0x2eb0] ;  /* 0x002eb00001e07983 */ /* 0x000ea80000300800 */
[----:B------:R-:W2:Y:S04]  /*81730*/  LDL.LU R225, [R1+0x2eb4] ;  /* 0x002eb40001e17983 */ /* 0x000ea80000300800 */
[----:B------:R-:W2:Y:S04]  /*81740*/  LDL.LU R226, [R1+0x2eb8] ;  /* 0x002eb80001e27983 */ /* 0x000ea80000300800 */
[----:B------:R-:W2:Y:S01]  /*81750*/  LDL.LU R227, [R1+0x2ebc] ;  /* 0x002ebc0001e37983 */ /* 0x000ea20000300800 */
[----:B---3--:R-:W-:-:S15]  /*81760*/  HMMA.1688.F32.TF32 R4, R16, R80, R20 ;  /* 0x000000501004723c */ /* 0x008fde0000081014 */
[----:B------:R-:W-:-:S09]  /*81770*/  NOP ;  /* 0x0000000000007918 */ /* 0x000fd20000000000 */
[----:B------:R-:W-:Y:S02]  /*81780*/  IMAD.MOV.U32 R66, RZ, RZ, R7 ;  /* 0x000000ffff427224 */ /* 0x000fe400078e0007 */
[----:B------:R-:W-:Y:S02]  /*81790*/  IMAD.MOV.U32 R67, RZ, RZ, R6 ;  /* 0x000000ffff437224 */ /* 0x000fe400078e0006 */
[----:B------:R-:W-:Y:S02]  /*817a0*/  IMAD.MOV.U32 R70, RZ, RZ, R5 ;  /* 0x000000ffff467224 */ /* 0x000fe400078e0005 */
[----:B------:R-:W-:Y:S01]  /*817b0*/  IMAD.MOV.U32 R71, RZ, RZ, R4 ;  /* 0x000000ffff477224 */ /* 0x000fe200078e0004 */
[----:B------:R3:W-:Y:S04]  /*817c0*/  STL [R1+0x563c], R66 ;  /* 0x00563c4201007387 */ /* 0x0007e80000100800 */
[----:B------:R3:W-:Y:S04]  /*817d0*/  STL [R1+0x5638], R67 ;  /* 0x0056384301007387 */ /* 0x0007e80000100800 */
[----:B------:R3:W-:Y:S04]  /*817e0*/  STL [R1+0x5634], R70 ;  /* 0x0056344601007387 */ /* 0x0007e80000100800 */
[----:B------:R3:W-:Y:S04]  /*817f0*/  STL [R1+0x5630], R71 ;  /* 0x0056304701007387 */ /* 0x0007e80000100800 */
[----:B------:R-:W3:Y:S04]  /*81800*/  LDL.LU R228, [R1+0x2ea0] ;  /* 0x002ea00001e47983 */ /* 0x000ee80000300800 */
[----:B------:R-:W3:Y:S04]  /*81810*/  LDL.LU R229, [R1+0x2ea4] ;  /* 0x002ea40001e57983 */ /* 0x000ee80000300800 */
[----:B------:R-:W3:Y:S04]  /*81820*/  LDL.LU R230, [R1+0x2ea8] ;  /* 0x002ea80001e67983 */ /* 0x000ee80000300800 */
[----:B------:R-:W3:Y:S01]  /*81830*/  LDL.LU R231, [R1+0x2eac] ;  /* 0x002eac0001e77983 */ /* 0x000ee20000300800 */
[----:B----4-:R-:W-:Y:S03]  /*81840*/  HMMA.1688.F32.TF32 R4, R16, R76, R232 ;  /* 0x0000004c1004723c */ /* 0x010fe600000810e8 */
        /* <DEDUP_REMOVED lines=22> */
[----:B------:R4:W-:Y:S04]  /*819b0*/  STL [R1+0x565c], R58 ;  /* 0x00565c3a01007387 */ /* 0x0009e80000100800 */
[----:B------:R4:W-:Y:S04]  /*819c0*/  STL [R1+0x5658], R59 ;  /* 0x0056583b01007387 */ /* 0x0009e80000100800 */
[----:B------:R4:W-:Y:S04]  /*819d0*/  STL [R1+0x5654], R62 ;  /* 0x0056543e01007387 */ /* 0x0009e80000100800 */
[----:B------:R4:W-:Y:S01]  /*819e0*/  STL [R1+0x5650], R63 ;  /* 0x0056503f01007387 */ /* 0x0009e20000100800 */
        /* <DEDUP_REMOVED lines=9> */
[----:B------:R2:W-:Y:S01]  /*81a80*/  STL [R1+0x5660], R90 ;  /* 0x0056605a01007387 */ /* 0x0005e20000100800 */
[----:B---3--:R-:W-:-:S15]  /*81a90*/  HMMA.1688.F32.TF32 R4, R16, R64, R228 ;  /* 0x000000401004723c */ /* 0x008fde00000810e4 */
[----:B------:R-:W-:-:S09]  /*81aa0*/  NOP ;  /* 0x0000000000007918 */ /* 0x000fd20000000000 */
[----:B-1----:R-:W-:Y:S02]  /*81ab0*/  IMAD.MOV.U32 R51, RZ, RZ, R4 ;  /* 0x000000ffff337224 */ /* 0x002fe400078e0004 */
[----:B------:R-:W-:Y:S02]  /*81ac0*/  IMAD.MOV.U32 R50, RZ, RZ, R5 ;  /* 0x000000ffff327224 */ /* 0x000fe400078e0005 */
[----:B------:R-:W-:Y:S02]  /*81ad0*/  IMAD.MOV.U32 R54, RZ, RZ, R6 ;  /* 0x000000ffff367224 */ /* 0x000fe400078e0006 */
[----:B------:R-:W-:Y:S02]  /*81ae0*/  IMAD.MOV.U32 R55, RZ, RZ, R7 ;  /* 0x000000ffff377224 */ /* 0x000fe400078e0007 */
[----:B----4-:R-:W-:Y:S03]  /*81af0*/  HMMA.1688.F32.TF32 R4, R16, R60, R20 ;  /* 0x0000003c1004723c */ /* 0x010fe60000081014 */
[----:B------:R1:W-:Y:S04]  /*81b00*/  STL [R1+0x567c], R55 ;  /* 0x00567c3701007387 */ /* 0x0003e80000100800 */
[----:B------:R3:W-:Y:S04]  /*81b10*/  STL [R1+0x5678], R54 ;  /* 0x0056783601007387 */ /* 0x0007e80000100800 */
[----:B------:R4:W-:Y:S04]  /*81b20*/  STL [R1+0x5674], R50 ;  /* 0x0056743201007387 */ /* 0x0009e80000100800 */
[----:B------:R4:W-:Y:S09]  /*81b30*/  STL [R1+0x5670], R51 ;  /* 0x0056703301007387 */ /* 0x0009f20000100800 */
[----:B------:R-:W-:-:S02]  /*81b40*/  IMAD.MOV.U32 R87, RZ, RZ, R4 ;  /* 0x000000ffff577224 */ /* 0x000fc400078e0004 */
[----:B------:R-:W-:Y:S02]  /*81b50*/  IMAD.MOV.U32 R86, RZ, RZ, R5 ;  /* 0x000000ffff567224 */ /* 0x000fe400078e0005 */
[----:B------:R-:W-:Y:S02]  /*81b60*/  IMAD.MOV.U32 R83, RZ, RZ, R6 ;  /* 0x000000ffff537224 */ /* 0x000fe400078e0006 */
[----:B------:R-:W-:Y:S02]  /*81b70*/  IMAD.MOV.U32 R82, RZ, RZ, R7 ;  /* 0x000000ffff527224 */ /* 0x000fe400078e0007 */
[----:B------:R-:W-:Y:S01]  /*81b80*/  HMMA.1688.F32.TF32 R4, R16, R56, R232 ;  /* 0x000000381004723c */ /* 0x000fe200000810e8 */
[----:B------:R-:W4:Y:S04]  /*81b90*/  LDL.LU R232, [R1] ;  /* 0x0000000001e87983 */ /* 0x000f280000300800 */
        /* <DEDUP_REMOVED lines=43> */
[----:B--2---:R-:W-:-:S15]  /*81e50*/  HMMA.1688.F32.TF32 R4, R16, R52, R200 ;  /* 0x000000341004723c */ /* 0x004fde00000810c8 */
[----:B------:R-:W-:-:S09]  /*81e60*/  NOP ;  /* 0x0000000000007918 */ /* 0x000fd20000000000 */
[----:B------:R-:W-:Y:S02]  /*81e70*/  IMAD.MOV.U32 R98, RZ, RZ, R4 ;  /* 0x000000ffff627224 */ /* 0x000fe400078e0004 */
[----:B------:R-:W-:Y:S02]  /*81e80*/  IMAD.MOV.U32 R42, RZ, RZ, R5 ;  /* 0x000000ffff2a7224 */ /* 0x000fe400078e0005 */
[----:B------:R-:W-:Y:S02]  /*81e90*/  IMAD.MOV.U32 R43, RZ, RZ, R6 ;  /* 0x000000ffff2b7224 */ /* 0x000fe400078e0006 */
[----:B------:R-:W-:Y:S02]  /*81ea0*/  IMAD.MOV.U32 R106, RZ, RZ, R7 ;  /* 0x000000ffff6a7224 */ /* 0x000fe400078e0007 */
[----:B---3--:R-:W-:-:S15]  /*81eb0*/  HMMA.1688.F32.TF32 R4, R16, R48, R204 ;  /* 0x000000301004723c */ /* 0x008fde00000810cc */
[----:B------:R-:W-:-:S09]  /*81ec0*/  NOP ;  /* 0x0000000000007918 */ /* 0x000fd20000000000 */
        /* <DEDUP_REMOVED lines=22> */
[C---:B------:R-:W-:Y:S06]  /*82030*/  HMMA.1688.F32.TF32 R4, R8.reuse, R24, R220 ;  /* 0x000000180804723c */ /* 0x040fec00000810dc */
[----:B------:R-:W-:-:S15]  /*82040*/  HMMA.1688.F32.TF32 R188, R8, R144, R228 ;  /* 0x0000009008bc723c */ /* 0x000fde00000810e4 */
[----:B------:R-:W-:-:S03]  /*82050*/  NOP ;  /* 0x0000000000007918 */ /* 0x000fc60000000000 */
[----:B-1----:R-:W-:Y:S02]  /*82060*/  IMAD.MOV.U32 R55, RZ, RZ, R4 ;  /* 0x000000ffff377224 */ /* 0x002fe400078e0004 */
[----:B------:R-:W-:Y:S02]  /*82070*/  IMAD.MOV.U32 R54, RZ, RZ, R5 ;  /* 0x000000ffff367224 */ /* 0x000fe400078e0005 */
[----:B------:R-:W-:Y:S02]  /*82080*/  IMAD.MOV.U32 R50, RZ, RZ, R6 ;  /* 0x000000ffff327224 */ /* 0x000fe400078e0006 */
[----:B------:R-:W-:Y:S02]  /*82090*/  IMAD.MOV.U32 R51, RZ, RZ, R7 ;  /* 0x000000ffff337224 */ /* 0x000fe400078e0007 */
[C---:B------:R-:W-:Y:S06]  /*820a0*/  HMMA.1688.F32.TF32 R4, R8.reuse, R148, R224 ;  /* 0x000000940804723c */ /* 0x040fec00000810e0 */
[----:B------:R-:W-:-:S15]  /*820b0*/  HMMA.1688.F32.TF32 R16, R8, R140, R20 ;  /* 0x0000008c0810723c */ /* 0x000fde0000081014 */
[----:B------:R-:W-:-:S02]  /*820c0*/  NOP ;  /* 0x0000000000007918 */ /* 0x000fc40000000000 */
[----:B------:R-:W-:Y:S04]  /*820d0*/  STL.64 [R1+0x30], R4 ;  /* 0x0000300401007387 */ /* 0x000fe80000100a00 */
[----:B------:R1:W-:Y:S02]  /*820e0*/  STL.64 [R1+0x38], R6 ;  /* 0x0000380601007387 */ /* 0x0003e40000100a00 */
[----:B-1----:R-:W-:Y:S02]  /*820f0*/  HMMA.1688.F32.TF32 R4, R8, R136, R232 ;  /* 0x000000880804723c */ /* 0x002fe400000810e8 */
[----:B------:R1:W-:Y:S04]  /*82100*/  STL.64 [R1+0x20], R188 ;  /* 0x000020bc01007387 */ /* 0x0003e80000100a00 */
[----:B------:R2:W-:Y:S04]  /*82110*/  STL.64 [R1+0x28], R190 ;  /* 0x000028be01007387 */ /* 0x0005e80000100a00 */
[----:B------:R3:W-:Y:S04]  /*82120*/  STL.64 [R1+0x10], R16 ;  /* 0x0000101001007387 */ /* 0x0007e80000100a00 */
[----:B------:R4:W-:Y:S01]  /*82130*/  STL.64 [R1+0x18], R18 ;  /* 0x0000181201007387 */ /* 0x0009e20000100a00 */
[----:B------:R-:W-:-:S03]  /*82140*/  IMAD.MOV.U32 R232, RZ, RZ, R249 ;  /* 0x000000ffffe87224 */ /* 0x000fc600078e00f9 */
[----:B------:R-:W2:Y:S01]  /*82150*/  LDL.LU R249, [R1+0x58c4] ;  /* 0x0058c40001f97983 */ /* 0x000ea20000300800 */
[----:B------:R-:W-:Y:S02]  /*82160*/  IMAD.MOV.U32 R233, RZ, RZ, R250 ;  /* 0x000000ffffe97224 */ /* 0x000fe400078e00fa */
[----:B------:R-:W-:Y:S02]  /*82170*/  IMAD.MOV.U32 R234, RZ, RZ, R157 ;  /* 0x000000ffffea7224 */ /* 0x000fe400078e009d */
[----:B------:R-:W-:Y:S02]  /*82180*/  IMAD.MOV.U32 R235, RZ, RZ, R251 ;  /* 0x000000ffffeb7224 */ /* 0x000fe400078e00fb */
[----:B------:R-:W-:Y:S02]  /*82190*/  IMAD.MOV.U32 R230, RZ, RZ, R248 ;  /* 0x000000ffffe67224 */ /* 0x000fe400078e00f8 */
[----:B------:R-:W-:Y:S01]  /*821a0*/  IMAD.MOV.U32 R231, RZ, RZ, R156 ;  /* 0x000000ffffe77224 */ /* 0x000fe200078e009c */
[----:B------:R4:W-:Y:S04]  /*821b0*/  STL.64 [R1], R4 ;  /* 0x0000000401007387 */ /* 0x0009e80000100a00 */
[----:B------:R4:W-:Y:S04]  /*821c0*/  STL.64 [R1+0x8], R6 ;  /* 0x0000080601007387 */ /* 0x0009e80000100a00 */
[----:B------:R-:W3:Y:S04]  /*821d0*/  LDL.LU R250, [R1+0x58c0] ;  /* 0x0058c00001fa7983 */ /* 0x000ee80000300800 */
[----:B------:R-:W4:Y:S04]  /*821e0*/  LDL.LU R157, [R1+0x58bc] ;  /* 0x0058bc00019d7983 */ /* 0x000f280000300800 */
[----:B------:R-:W3:Y:S04]  /*821f0*/  LDL.LU R251, [R1+0x58b8] ;  /* 0x0058b80001fb7983 */ /* 0x000ee80000300800 */
[----:B------:R-:W3:Y:S04]  /*82200*/  LDL.LU R228, [R1+0x130] ;  /* 0x0001300001e47983 */ /* 0x000ee80000300800 */
[----:B------:R-:W3:Y:S04]  /*82210*/  LDL.LU R229, [R1+0x134] ;  /* 0x0001340001e57983 */ /* 0x000ee80000300800 */
[----:B------:R-:W3:Y:S04]  /*82220*/  LDL.LU R248, [R1+0x58b4] ;  /* 0x0058b40001f87983 */ /* 0x000ee80000300800 */
[----:B------:R-:W3:Y:S01]  /*82230*/  LDL.LU R156, [R1+0x58b0] ;  /* 0x0058b000019c7983 */ /* 0x000ee20000300800 */
[----:B--2---:R-:W-:-:S02]  /*82240*/  IMAD.MOV.U32 R227, RZ, RZ, R249 ;  /* 0x000000ffffe37224 */ /* 0x004fc400078e00f9 */
[----:B----4-:R-:W-:Y:S02]  /*82250*/  IMAD.MOV.U32 R224, RZ, RZ, R157 ;  /* 0x000000ffffe07224 */ /* 0x010fe400078e009d */
[----:B---3--:R-:W-:Y:S01]  /*82260*/  IMAD.MOV.U32 R225, RZ, RZ, R251 ;  /* 0x000000ffffe17224 */ /* 0x008fe200078e00fb */
[----:B------:R-:W2:Y:S04]  /*82270*/  LDL.LU R157, [R1+0x58ac] ;  /* 0x0058ac00019d7983 */ /* 0x000ea80000300800 */
[----:B------:R-:W3:Y:S01]  /*82280*/  LDL.LU R251, [R1+0x58a8] ;  /* 0x0058a80001fb7983 */ /* 0x000ee20000300800 */
[----:B------:R-:W-:-:S03]  /*82290*/  IMAD.MOV.U32 R226, RZ, RZ, R250 ;  /* 0x000000ffffe27224 */ /* 0x000fc600078e00fa */
[----:B------:R-:W4:Y:S04]  /*822a0*/  LDL.LU R250, [R1+0x58a4] ;  /* 0x0058a40001fa7983 */ /* 0x000f280000300800 */
[----:B------:R-:W2:Y:S04]  /*822b0*/  LDL.LU R249, [R1+0x58a0] ;  /* 0x0058a00001f97983 */ /* 0x000ea80000300800 */
[----:B------:R-:W3:Y:S04]  /*822c0*/  LDL.LU R220, [R1+0x2dc0] ;  /* 0x002dc00001dc7983 */ /* 0x000ee80000300800 */
[----:B------:R-:W3:Y:S01]  /*822d0*/  LDL.LU R221, [R1+0x2dc4] ;  /* 0x002dc40001dd7983 */ /* 0x000ee20000300800 */
[----:B------:R-:W-:-:S02]  /*822e0*/  IMAD.MOV.U32 R222, RZ, RZ, R156 ;  /* 0x000000ffffde7224 */ /* 0x000fc400078e009c */
[----:B------:R-:W-:Y:S01]  /*822f0*/  IMAD.MOV.U32 R223, RZ, RZ, R248 ;  /* 0x000000ffffdf7224 */ /* 0x000fe200078e00f8 */
[----:B------:R-:W4:Y:S04]  /*82300*/  LDL.LU R156, [R1+0x589c] ;  /* 0x00589c00019c7983 */ /* 0x000f280000300800 */
[----:B------:R-:W2:Y:S04]  /*82310*/  LDL.LU R248, [R1+0x5898] ;  /* 0x0058980001f87983 */ /* 0x000ea80000300800 */
[----:B------:R-:W3:Y:S04]  /*82320*/  LDL.LU R212, [R1+0x2de0] ;  /* 0x002de00001d47983 */ /* 0x000ee80000300800 */
[----:B------:R-:W3:Y:S04]  /*82330*/  LDL.LU R213, [R1+0x2de4] ;  /* 0x002de40001d57983 */ /* 0x000ee80000300800 */
[----:B------:R-:W3:Y:S04]  /*82340*/  LDL.LU R214, [R1+0x2de8] ;  /* 0x002de80001d67983 */ /* 0x000ee80000300800 */
[----:B------:R-:W3:Y:S04]  /*82350*/  LDL.LU R215, [R1+0x2dec] ;  /* 0x002dec0001d77983 */ /* 0x000ee80000300800 */
[----:B------:R-:W3:Y:S04]  /*82360*/  LDL.LU R208, [R1+0x2df0] ;  /* 0x002df00001d07983 */ /* 0x000ee80000300800 */
[----:B------:R-:W3:Y:S01]  /*82370*/  LDL.LU R209, [R1+0x2df4] ;  /* 0x002df40001d17983 */ /* 0x000ee20000300800 */
[----:B----4-:R-:W-:-:S02]  /*82380*/  IMAD.MOV.U32 R211, RZ, RZ, R156 ;  /* 0x000000ffffd37224 */ /* 0x010fc400078e009c */
[----:B--2---:R-:W-:Y:S02]  /*82390*/  IMAD.MOV.U32 R210, RZ, RZ, R248 ;  /* 0x000000ffffd27224 */ /* 0x004fe400078e00f8 */
        /* <DEDUP_REMOVED lines=34> */
[----:B---3--:R-:W-:Y:S02]  /*825c0*/  IMAD.MOV.U32 R218, RZ, RZ, R251 ;  /* 0x000000ffffda7224 */ /* 0x008fe400078e00fb */
[----:B------:R-:W-:Y:S02]  /*825d0*/  IMAD.MOV.U32 R219, RZ, RZ, R157 ;  /* 0x000000ffffdb7224 */ /* 0x000fe400078e009d */
[----:B------:R-:W-:Y:S02]  /*825e0*/  IMAD.MOV.U32 R20, RZ, RZ, R244 ;  /* 0x000000ffff147224 */ /* 0x000fe400078e00f4 */
[----:B------:R-:W-:Y:S02]  /*825f0*/  IMAD.MOV.U32 R21, RZ, RZ, R245 ;  /* 0x000000ffff157224 */ /* 0x000fe400078e00f5 */
[----:B------:R-:W-:-:S02]  /*82600*/  IMAD.MOV.U32 R22, RZ, RZ, R246 ;  /* 0x000000ffff167224 */ /* 0x000fc400078e00f6 */
[----:B------:R-:W-:Y:S02]  /*82610*/  IMAD.MOV.U32 R23, RZ, RZ, R247 ;  /* 0x000000ffff177224 */ /* 0x000fe400078e00f7 */
[----:B--2---:R-:W-:Y:S02]  /*82620*/  IMAD.MOV.U32 R203, RZ, RZ, R248 ;  /* 0x000000ffffcb7224 */ /* 0x004fe400078e00f8 */
[----:B----4-:R-:W-:Y:S02]  /*82630*/  IMAD.MOV.U32 R202, RZ, RZ, R156 ;  /* 0x000000ffffca7224 */ /* 0x010fe400078e009c */
[----:B------:R-:W2:Y:S04]  /*82640*/  LDL.LU R156, [R1+0x588c] ;  /* 0x00588c00019c7983 */ /* 0x000ea80000300800 */
[----:B------:R-:W3:Y:S04]  /*82650*/  LDL.LU R248, [R1+0x5888] ;  /* 0x0058880001f87983 */ /* 0x000ee80000300800 */
[----:B------:R-:W3:Y:S04]  /*82660*/  LDL.LU R249, [R1+0x5884] ;  /* 0x0058840001f97983 */ /* 0x000ee80000300800 */
[----:B------:R-:W3:Y:S04]  /*82670*/  LDL.LU R250, [R1+0x5880] ;  /* 0x0058800001fa7983 */ /* 0x000ee80000300800 */
[----:B------:R-:W3:Y:S04]  /*82680*/  LDL.LU R251, [R1+0x587c] ;  /* 0x00587c0001fb7983 */ /* 0x000ee80000300800 */
[----:B------:R-:W4:Y:S04]  /*82690*/  LDL.LU R157, [R1+0x5878] ;  /* 0x00587800019d7983 */ /* 0x000f280000300800 */
[----:B------:R-:W2:Y:S04]  /*826a0*/  LDL.LU R244, [R1+0x5874] ;  /* 0x0058740001f47983 */ /* 0x000ea80000300800 */
[----:B------:R-:W2:Y:S04]  /*826b0*/  LDL.LU R245, [R1+0x5870] ;  /* 0x0058700001f57983 */ /* 0x000ea80000300800 */
[----:B------:R-:W2:Y:S04]  /*826c0*/  LDL.LU R246, [R1+0x586c] ;  /* 0x00586c0001f67983 */ /* 0x000ea80000300800 */
[----:B------:R-:W2:Y:S01]  /*826d0*/  LDL.LU R247, [R1+0x5868] ;  /* 0x0058680001f77983 */ /* 0x000ea20000300800 */
[C---:B---3--:R-:W-:Y:S06]  /*826e0*/  HMMA.1688.F32.TF32 R248, R8.reuse, R132, R248 ;  /* 0x0000008408f8723c */ /* 0x048fec00000810f8 */
[----:B--2---:R-:W-:-:S15]  /*826f0*/  HMMA.1688.F32.TF32 R244, R8, R128, R244 ;  /* 0x0000008008f4723c */ /* 0x004fde00000810f4 */
[----:B------:R-:W-:-:S02]  /*82700*/  NOP ;  /* 0x0000000000007918 */ /* 0x000fc40000000000 */
[----:B------:R1:W-:Y:S04]  /*82710*/  STL [R1+0x5530], R248 ;  /* 0x005530f801007387 */ /* 0x0003e80000100800 */
[----:B------:R2:W-:Y:S04]  /*82720*/  STL [R1+0x552c], R249 ;  /* 0x00552cf901007387 */ /* 0x0005e80000100800 */
[----:B------:R3:W-:Y:S04]  /*82730*/  STL [R1+0x5528], R250 ;  /* 0x005528fa01007387 */ /* 0x0007e80000100800 */
[----:B------:R4:W-:Y:S04]  /*82740*/  STL [R1+0x5524], R251 ;  /* 0x005524fb01007387 */ /* 0x0009e80000100800 */
[----:B-1----:R-:W4:Y:S04]  /*82750*/  LDL.LU R248, [R1+0x2e80] ;  /* 0x002e800001f87983 */ /* 0x002f280000300800 */
[----:B--2---:R-:W2:Y:S04]  /*82760*/  LDL.LU R249, [R1+0x2e84] ;  /* 0x002e840001f97983 */ /* 0x004ea80000300800 */
[----:B---3--:R-:W2:Y:S04]  /*82770*/  LDL.LU R250, [R1+0x2e88] ;  /* 0x002e880001fa7983 */ /* 0x008ea80000300800 */
[----:B----4-:R-:W2:Y:S04]  /*82780*/  LDL.LU R251, [R1+0x2e8c] ;  /* 0x002e8c0001fb7983 */ /* 0x010ea80000300800 */
[----:B------:R1:W-:Y:S04]  /*82790*/  STL [R1+0x553c], R244 ;  /* 0x00553cf401007387 */ /* 0x0003e80000100800 */
[----:B------:R3:W-:Y:S04]  /*827a0*/  STL [R1+0x5538], R245 ;  /* 0x005538f501007387 */ /* 0x0007e80000100800 */
[----:B------:R4:W-:Y:S04]  /*827b0*/  STL [R1+0x5534], R246 ;  /* 0x005534f601007387 */ /* 0x0009e80000100800 */
[----:B------:R4:W-:Y:S04]  /*827c0*/  STL [R1+0x5520], R247 ;  /* 0x005520f701007387 */ /* 0x0009e80000100800 */
[----:B-1----:R-:W2:Y:S04]  /*827d0*/  LDL.LU R244, [R1+0x2e90] ;  /* 0x002e900001f47983 */ /* 0x002ea80000300800 */
[----:B---3--:R-:W2:Y:S01]  /*827e0*/  LDL.LU R245, [R1+0x2e94] ;  /* 0x002e940001f57983 */ /* 0x008ea20000300800 */
[----:B----4-:R-:W-:-:S02]  /*827f0*/  IMAD.MOV.U32 R246, RZ, RZ, R157 ;  /* 0x000000fffff67224 */ /* 0x010fc400078e009d */
[----:B------:R-:W-:Y:S01]  /*82800*/  IMAD.MOV.U32 R247, RZ, RZ, R156 ;  /* 0x000000fffff77224 */ /* 0x000fe200078e009c */
[C---:B------:R-:W-:Y:S06]  /*82810*/  HMMA.1688.F32.TF32 R4, R8.reuse, R108, R4 ;  /* 0x0000006c0804723c */ /* 0x040fec0000081004 */
[C---:B------:R-:W-:Y:S01]  /*82820*/  HMMA.1688.F32.TF32 R188, R8.reuse, R44, R188 ;  /* 0x0000002c08bc723c */ /* 0x040fe200000810bc */
[----:B------:R-:W-:Y:S04]  /*82830*/  LDS R156, [R2+UR7+0x10100] ;  /* 0x01010007029c7984 */ /* 0x000fe80008000800 */
[----:B------:R-:W1:Y:S01]  /*82840*/  LDS R157, [R239+UR7+0x10100] ;  /* 0x01010007ef9d7984 */ /* 0x000e620008000800 */
[C---:B--2---:R-:W-:Y:S06]  /*82850*/  HMMA.1688.F32.TF32 R244, R8.reuse, R124, R244 ;  /* 0x0000007c08f4723c */ /* 0x044fec00000810f4 */
[----:B------:R-:W-:-:S15]  /*82860*/  HMMA.1688.F32.TF32 R248, R8, R120, R248 ;  /* 0x0000007808f8723c */ /* 0x000fde00000810f8 */
[----:B------:R-:W-:-:S02]  /*82870*/  NOP ;  /* 0x0000000000007918 */ /* 0x000fc40000000000 */
[----:B------:R-:W-:Y:S04]  /*82880*/  STL.64 [R1+0x3c0], R244 ;  /* 0x0003c0f401007387 */ /* 0x000fe80000100a00 */
[----:B------:R2:W-:Y:S02]  /*82890*/  STL.64 [R1+0x3c8], R246 ;  /* 0x0003c8f601007387 */ /* 0x0005e40000100a00 */
[C---:B--2---:R-:W-:Y:S06]  /*828a0*/  HMMA.1688.F32.TF32 R244, R8.reuse, R116, R16 ;  /* 0x0000007408f4723c */ /* 0x044fec0000081010 */
[----:B------:R-:W-:Y:S01]  /*828b0*/  HMMA.1688.F32.TF32 R16, R8, R112, R240 ;  /* 0x000000700810723c */ /* 0x000fe200000810f0 */
[----:B------:R-:W-:Y:S04]  /*828c0*/  STL.64 [R1+0x3b0], R248 ;  /* 0x0003b0f801007387 */ /* 0x000fe80000100a00 */
[----:B------:R-:W-:-:S12]  /*828d0*/  STL.64 [R1+0x3b8], R250 ;  /* 0x0003b8fa01007387 */ /* 0x000fd80000100a00 */
        /* <DEDUP_REMOVED lines=29> */
[----:B------:R-:W-:Y:S04]  /*82ab0*/  STL.64 [R1+0x308], R18 ;  /* 0x0003081201007387 */ /* 0x000fe80000100a00 */
[----:B------:R-:W-:Y:S04]  /*82ac0*/  STL.64 [R1+0x150], R4 ;  /* 0x0001500401007387 */ /* 0x000fe80000100a00 */
[----:B------:R2:W-:Y:S02]  /*82ad0*/  STL.64 [R1+0x158], R6 ;  /* 0x0001580601007387 */ /* 0x0005e40000100a00 */
[C---:B--2---:R-:W-:Y:S06]  /*82ae0*/  HMMA.1688.F32.TF32 R4, R8.reuse, R68, R20 ;  /* 0x000000440804723c */ /* 0x044fec0000081014 */
[C---:B------:R-:W-:Y:S06]  /*82af0*/  HMMA.1688.F32.TF32 R188, R8.reuse, R76, R224 ;  /* 0x0000004c08bc723c */ /* 0x040fec00000810e0 */
[----:B------:R-:W-:-:S12]  /*82b00*/  HMMA.1688.F32.TF32 R16, R8, R72, R228 ;  /* 0x000000480810723c */ /* 0x000fd800000810e4 */
[----:B------:R-:W-:Y:S02]  /*82b10*/  IMAD.MOV.U32 R244, RZ, RZ, R4 ;  /* 0x000000fffff47224 */ /* 0x000fe400078e0004 */
[----:B------:R-:W-:Y:S02]  /*82b20*/  IMAD.MOV.U32 R245, RZ, RZ, R5 ;  /* 0x000000fffff57224 */ /* 0x000fe400078e0005 */
[----:B------:R-:W-:Y:S02]  /*82b30*/  IMAD.MOV.U32 R246, RZ, RZ, R6 ;  /* 0x000000fffff67224 */ /* 0x000fe400078e0006 */
[----:B------:R-:W-:Y:S02]  /*82b40*/  IMAD.MOV.U32 R248, RZ, RZ, R7 ;  /* 0x000000fffff87224 */ /* 0x000fe400078e0007 */
[C---:B------:R-:W-:Y:S01]  /*82b50*/  HMMA.1688.F32.TF32 R4, R8.reuse, R64, R232 ;  /* 0x000000400804723c */ /* 0x040fe200000810e8 */
[----:B------:R2:W-:Y:S04]  /*82b60*/  STL.64 [R1+0x140], R188 ;  /* 0x000140bc01007387 */ /* 0x0005e80000100a00 */
[----:B------:R3:W-:Y:S04]  /*82b70*/  STL.64 [R1+0x148], R190 ;  /* 0x000148be01007387 */ /* 0x0007e80000100a00 */
[----:B------:R-:W-:Y:S04]  /*82b80*/  STL.64 [R1+0x130], R16 ;  /* 0x0001301001007387 */ /* 0x000fe80000100a00 */
[----:B------:R-:W-:Y:S04]  /*82b90*/  STL.64 [R1+0x138], R18 ;  /* 0x0001381201007387 */ /* 0x000fe80000100a00 */
[----:B------:R-:W-:Y:S04]  /*82ba0*/  STL [R1+0x554c], R248 ;  /* 0x00554cf801007387 */ /* 0x000fe80000100800 */
[----:B------:R-:W-:Y:S04]  /*82bb0*/  STL [R1+0x5548], R246 ;  /* 0x005548f601007387 */ /* 0x000fe80000100800 */
[----:B------:R-:W-:Y:S04]  /*82bc0*/  STL [R1+0x5544], R245 ;  /* 0x005544f501007387 */ /* 0x000fe80000100800 */
[----:B------:R-:W-:Y:S04]  /*82bd0*/  STL [R1+0x5540], R244 ;  /* 0x005540f401007387 */ /* 0x000fe80000100800 */
[----:B------:R-:W4:Y:S04]  /*82be0*/  LDL.LU R228, [R1+0x2cf0] ;  /* 0x002cf00001e47983 */ /* 0x000f280000300800 */
        /* <DEDUP_REMOVED lines=67> */
[----:B----4-:R-:W-:-:S12]  /*83020*/  HMMA.1688.F32.TF32 R20, R8, R52, R20 ;  /* 0x000000340814723c */ /* 0x010fd80000081014 */
[----:B------:R-:W-:Y:S02]  /*83030*/  IMAD.MOV.U32 R248, RZ, RZ, R188 ;  /* 0x000000fffff87224 */ /* 0x000fe400078e00bc */
[----:B------:R-:W-:Y:S02]  /*83040*/  IMAD.MOV.U32 R246, RZ, RZ, R189 ;  /* 0x000000fffff67224 */ /* 0x000fe400078e00bd */
[----:B------:R-:W-:Y:S01]  /*83050*/  IMAD.MOV.U32 R245, RZ, RZ, R190 ;  /* 0x000000fffff57224 */ /* 0x000fe200078e00be */
[----:B------:R-:W2:Y:S01]  /*83060*/  LDL.LU.64 R188, [R1+0x5860] ;  /* 0x0058600001bc7983 */ /* 0x000ea20000300a00 */
[----:B------:R-:W-:-:S03]  /*83070*/  IMAD.MOV.U32 R244, RZ, RZ, R191 ;  /* 0x000000fffff47224 */ /* 0x000fc600078e00bf */
[----:B------:R1:W-:Y:S03]  /*83080*/  STL.64 [R1+0xf0], R192 ;  /* 0x0000f0c001007387 */ /* 0x0003e60000100a00 */
[----:B------:R-:W-:Y:S01]  /*83090*/  IMAD.MOV.U32 R247, RZ, RZ, R23 ;  /* 0x000000fffff77224 */ /* 0x000fe200078e0017 */
[----:B------:R-:W-:Y:S01]  /*830a0*/  STL.64 [R1+0xf8], R194 ;  /* 0x0000f8c201007387 */ /* 0x000fe20000100a00 */
[----:B------:R-:W-:Y:S02]  /*830b0*/  IMAD.MOV.U32 R249, RZ, RZ, R20 ;  /* 0x000000fffff97224 */ /* 0x000fe400078e0014 */
[----:B------:R-:W-:Y:S01]  /*830c0*/  IMAD.MOV.U32 R250, RZ, RZ, R21 ;  /* 0x000000fffffa7224 */ /* 0x000fe200078e0015 */
[----:B-1----:R-:W3:Y:S04]  /*830d0*/  LDL.LU.64 R192, [R1+0x5858] ;  /* 0x0058580001c07983 */ /* 0x002ee80000300a00 */
[----:B------:R-:W4:Y:S04]  /*830e0*/  LDL.LU.64 R20, [R1+0x5850] ;  /* 0x0058500001147983 */ /* 0x000f280000300a00 */
[----:B------:R-:W-:Y:S04]  /*830f0*/  STL.64 [R1+0x5730], R246 ;  /* 0x005730f601007387 */ /* 0x000fe80000100a00 */
[----:B------:R1:W-:Y:S04]  /*83100*/  STL.64 [R1+0x5728], R244 ;  /* 0x005728f401007387 */ /* 0x0003e80000100a00 */
[----:B-1----:R-:W2:Y:S04]  /*83110*/  LDL.LU R244, [R1+0x2db0] ;  /* 0x002db00001f47983 */ /* 0x002ea80000300800 */
[----:B------:R-:W2:Y:S04]  /*83120*/  LDL.LU R245, [R1+0x2db4] ;  /* 0x002db40001f57983 */ /* 0x000ea80000300800 */
[----:B------:R-:W2:Y:S04]  /*83130*/  LDL.LU R246, [R1+0x2db8] ;  /* 0x002db80001f67983 */ /* 0x000ea80000300800 */
[----:B------:R-:W2:Y:S01]  /*83140*/  LDL.LU R247, [R1+0x2dbc] ;  /* 0x002dbc0001f77983 */ /* 0x000ea20000300800 */
[----:B------:R-:W-:Y:S01]  /*83150*/  HMMA.1688.F32.TF32 R8, R8, R48, R232 ;  /* 0x000000300808723c */ /* 0x000fe200000810e8 */
[----:B------:R-:W-:-:S05]  /*83160*/  IMAD.MOV.U32 R251, RZ, RZ, R22 ;  /* 0x000000fffffb7224 */ /* 0x000fca00078e0016 */
[C---:B------:R-:W-:Y:S06]  /*83170*/  HMMA.1688.F32.TF32 R16, R156.reuse, R32, R16 ;  /* 0x000000209c10723c */ /* 0x040fec0000081010 */
[C---:B------:R-:W-:Y:S01]  /*83180*/  HMMA.1688.F32.TF32 R4, R156.reuse, R24, R4 ;  /* 0x000000189c04723c */ /* 0x040fe20000081004 */
[----:B------:R-:W-:Y:S04]  /*83190*/  LDS R232, [R2+UR7+0x10180] ;  /* 0x0101800702e87984 */ /* 0x000fe80008000800 */
[----:B------:R-:W-:Y:S04]  /*831a0*/  STL.64 [R1+0x5720], R250 ;  /* 0x005720fa01007387 */ /* 0x000fe80000100a00 */
[----:B------:R-:W-:Y:S04]  /*831b0*/  STL.64 [R1+0x5718], R248 ;  /* 0x005718f801007387 */ /* 0x000fe80000100a00 */
[----:B------:R-:W-:Y:S04]  /*831c0*/  LDS R234, [R2+UR7+0x12180] ;  /* 0x0121800702ea7984 */ /* 0x000fe80008000800 */
[----:B------:R-:W-:Y:S04]  /*831d0*/  LDS R233, [R239+UR7+0x10180] ;  /* 0x01018007efe97984 */ /* 0x000fe80008000800 */
[----:B------:R-:W1:Y:S04]  /*831e0*/  LDS R235, [R239+UR7+0x12180] ;  /* 0x01218007efeb7984 */ /* 0x000e680008000800 */
[----:B------:R-:W3:Y:S04]  /*831f0*/  LDS R239, [R239+UR7+0x12200] ;  /* 0x01220007efef7984 */ /* 0x000ee80008000800 */
[----:B------:R-:W-:Y:S04]  /*83200*/  STL.64 [R1+0xd0], R8 ;  /* 0x0000d00801007387 */ /* 0x000fe80000100a00 */
[----:B------:R1:W-:Y:S02]  /*83210*/  STL.64 [R1+0xd8], R10 ;  /* 0x0000d80a01007387 */ /* 0x0003e40000100a00 */
[C---:B-1----:R-:W-:Y:S06]  /*83220*/  HMMA.1688.F32.TF32 R8, R156.reuse, R28, R240 ;  /* 0x0000001c9c08723c */ /* 0x042fec00000810f0 */
[----:B--2---:R-:W-:-:S15]  /*83230*/  HMMA.1688.F32.TF32 R244, R156, R36, R244 ;  /* 0x000000249cf4723c */ /* 0x004fde00000810f4 */
[----:B------:R-:W-:-:S08]  /*83240*/  NOP ;  /* 0x0000000000007918 */ /* 0x000fd00000000000 */
        /* <DEDUP_REMOVED lines=10> */
[C---:B---3--:R-:W-:Y:S11]  /*832f0*/  HMMA.1688.F32.TF32 R4, R156.reuse, R140, R204 ;  /* 0x0000008c9c04723c */ /* 0x048ff600000810cc */
        /* <DEDUP_REMOVED lines=18> */
[----:B------:R1:W-:Y:S04]  /*83420*/  STL.64 [R1+0x250], R16 ;  /* 0x0002501001007387 */ /* 0x0003e80000100a00 */
[----:B------:R2:W-:Y:S04]  /*83430*/  STL.64 [R1+0x258], R18 ;  /* 0x0002581201007387 */ /* 0x0005e80000100a00 */
        /* <DEDUP_REMOVED lines=71> */
[C---:B------:R-:W-:Y:S06]  /*838b0*/  HMMA.1688.F32.TF32 R208, R156.reuse, R40, R208 ;  /* 0x000000289cd0723c */ /* 0x040fec00000810d0 */
        /* <DEDUP_REMOVED lines=10> */
[----:B-1----:R-:W4:Y:S04]  /*83960*/  LDL.LU.64 R204, [R1+0x5838] ;  /* 0x0058380001cc7983 */ /* 0x002f280000300a00 */
[----:B------:R-:W2:Y:S04]  /*83970*/  LDL.LU R154, [R1+0x2bd8] ;  /* 0x002bd800019a7983 */ /* 0x000ea80000300800 */
[----:B------:R-:W2:Y:S04]  /*83980*/  LDL.LU R155, [R1+0x2bdc] ;  /* 0x002bdc00019b7983 */ /* 0x000ea80000300800 */
[----:B------:R1:W-:Y:S04]  /*83990*/  STL.64 [R1+0x1f0], R208 ;  /* 0x0001f0d001007387 */ /* 0x0003e80000100a00 */
[----:B------:R-:W-:Y:S04]  /*839a0*/  STL.64 [R1+0x1f8], R210 ;  /* 0x0001f8d201007387 */ /* 0x000fe80000100a00 */
[----:B-1----:R-:W4:Y:S04]  /*839b0*/  LDL.LU.64 R208, [R1+0x5830] ;  /* 0x0058300001d07983 */ /* 0x002f280000300a00 */
[----:B------:R1:W-:Y:S04]  /*839c0*/  STL.64 [R1+0x1e0], R212 ;  /* 0x0001e0d401007387 */ /* 0x0003e80000100a00 */
[----:B------:R-:W-:Y:S04]  /*839d0*/  STL.64 [R1+0x1e8], R214 ;  /* 0x0001e8d601007387 */ /* 0x000fe80000100a00 */
[----:B-1----:R-:W4:Y:S04]  /*839e0*/  LDL.LU.64 R212, [R1+0x5828] ;  /* 0x0058280001d47983 */ /* 0x002f280000300a00 */
[----:B------:R1:W-:Y:S04]  /*839f0*/  STL.64 [R1+0x1d0], R4 ;  /* 0x0001d00401007387 */ /* 0x0003e80000100a00 */
[----:B------:R1:W-:Y:S04]  /*83a00*/  STL.64 [R1+0x1d8], R6 ;  /* 0x0001d80601007387 */ /* 0x0003e80000100a00 */
[----:B-1----:R-:W3:Y:S04]  /*83a10*/  LDL.LU R4, [R1+0x2860] ;  /* 0x0028600001047983 */ /* 0x002ee80000300800 */
[----:B------:R-:W3:Y:S04]  /*83a20*/  LDL.LU R5, [R1+0x2864] ;  /* 0x0028640001057983 */ /* 0x000ee80000300800 */
[----:B------:R-:W3:Y:S04]  /*83a30*/  LDL.LU R6, [R1+0x2868] ;  /* 0x0028680001067983 */ /* 0x000ee80000300800 */
[----:B------:R-:W3:Y:S01]  /*83a40*/  LDL.LU R7, [R1+0x286c] ;  /* 0x00286c0001077983 */ /* 0x000ee20000300800 */
[C---:B------:R-:W-:Y:S06]  /*83a50*/  HMMA.1688.F32.TF32 R216, R156.reuse, R96, R216 ;  /* 0x000000609cd8723c */ /* 0x040fec00000810d8 */
[C---:B------:R-:W-:Y:S06]  /*83a60*/  HMMA.1688.F32.TF32 R220, R156.reuse, R92, R220 ;  /* 0x0000005c9cdc723c */ /* 0x040fec00000810dc */
[C---:B------:R-:W-:Y:S06]  /*83a70*/  HMMA.1688.F32.TF32 R224, R156.reuse, R88, R224 ;  /* 0x000000589ce0723c */ /* 0x040fec00000810e0 */
[C---:B------:R-:W-:Y:S06]  /*83a80*/  HMMA.1688.F32.TF32 R228, R156.reuse, R84, R228 ;  /* 0x000000549ce4723c */ /* 0x040fec00000810e4 */
[C---:B------:R-:W-:Y:S06]  /*83a90*/  HMMA.1688.F32.TF32 R8, R156.reuse, R80, R8 ;  /* 0x000000509c08723c */ /* 0x040fec0000081008 */
[C---:B------:R-:W-:Y:S06]  /*83aa0*/  HMMA.1688.F32.TF32 R248, R156.reuse, R76, R248 ;  /* 0x0000004c9cf8723c */ /* 0x040fec00000810f8 */
[C---:B------:R-:W-:Y:S01]  /*83ab0*/  HMMA.1688.F32.TF32 R244, R156.reuse, R72, R244 ;  /* 0x000000489cf4723c */ /* 0x040fe200000810f4 */
[----:B------:R1:W-:Y:S04]  /*83ac0*/  STL.64 [R1+0x1c0], R216 ;  /* 0x0001c0d801007387 */ /* 0x0003e80000100a00 */
[----:B------:R-:W-:Y:S04]  /*83ad0*/  STL.64 [R1+0x1c8], R218 ;  /* 0x0001c8da01007387 */ /* 0x000fe80000100a00 */
[----:B-1----:R-:W4:Y:S04]  /*83ae0*/  LDL.LU.64 R216, [R1+0x5820] ;  /* 0x0058200001d87983 */ /* 0x002f280000300a00 */
[----:B------:R1:W-:Y:S04]  /*83af0*/  STL.64 [R1+0x1b0], R220 ;  /* 0x0001b0dc01007387 */ /* 0x0003e80000100a00 */
[----:B------:R-:W-:Y:S04]  /*83b00*/  STL.64 [R1+0x1b8], R222 ;  /* 0x0001b8de01007387 */ /* 0x000fe80000100a00 */
[----:B-1----:R-:W4:Y:S04]  /*83b10*/  LDL.LU.64 R220, [R1+0x5818] ;  /* 0x0058180001dc7983 */ /* 0x002f280000300a00 */
[----:B------:R1:W-:Y:S04]  /*83b20*/  STL.64 [R1+0x1a0], R224 ;  /* 0x0001a0e001007387 */ /* 0x0003e80000100a00 */
[----:B------:R-:W-:Y:S01]  /*83b30*/  STL.64 [R1+0x1a8], R226 ;  /* 0x0001a8e201007387 */ /* 0x000fe20000100a00 */
[C---:B------:R-:W-:Y:S03]  /*83b40*/  HMMA.1688.F32.TF32 R12, R156.reuse, R64, R12 ;  /* 0x000000409c0c723c */ /* 0x040fe6000008100c */
[----:B-1----:R-:W4:Y:S04]  /*83b50*/  LDL.LU.64 R224, [R1+0x5810] ;  /* 0x0058100001e07983 */ /* 0x002f280000300a00 */
[----:B------:R1:W-:Y:S04]  /*83b60*/  STL.64 [R1+0x190], R228 ;  /* 0x000190e401007387 */ /* 0x0003e80000100a00 */
[----:B------:R-:W-:Y:S04]  /*83b70*/  STL.64 [R1+0x198], R230 ;  /* 0x000198e601007387 */ /* 0x000fe80000100a00 */
[----:B-1----:R-:W4:Y:S04]  /*83b80*/  LDL.LU.64 R228, [R1+0x5808] ;  /* 0x0058080001e47983 */ /* 0x002f280000300a00 */
        /* <DEDUP_REMOVED lines=8> */
[----:B------:R1:W-:Y:S04]  /*83c10*/  STL.64 [R1+0x160], R244 ;  /* 0x000160f401007387 */ /* 0x0003e80000100a00 */
[----:B------:R1:W-:Y:S04]  /*83c20*/  STL.64 [R1+0x168], R246 ;  /* 0x000168f601007387 */ /* 0x0003e80000100a00 */
[----:B------:R1:W-:Y:S04]  /*83c30*/  STL.64 [R1+0x53b0], R8 ;  /* 0x0053b00801007387 */ /* 0x0003e80000100a00 */
[----:B------:R-:W-:Y:S04]  /*83c40*/  STL.64 [R1+0x53c8], R14 ;  /* 0x0053c80e01007387 */ /* 0x000fe80000100a00 */
[----:B------:R1:W-:Y:S04]  /*83c50*/  STL.64 [R1+0x53c0], R12 ;  /* 0x0053c00c01007387 */ /* 0x0003e80000100a00 */
[----:B------:R-:W-:Y:S04]  /*83c60*/  STL.64 [R1+0x53d8], R18 ;  /* 0x0053d81201007387 */ /* 0x000fe80000100a00 */
[----:B------:R-:W-:Y:S04]  /*83c70*/  STL.64 [R1+0x53d0], R16 ;  /* 0x0053d01001007387 */ /* 0x000fe80000100a00 */
[----:B------:R-:W4:Y:S04]  /*83c80*/  LDL.LU R162, [R1+0x2858] ;  /* 0x0028580001a27983 */ /* 0x000f280000300800 */
[----:B------:R-:W4:Y:S04]  /*83c90*/  LDL.LU R163, [R1+0x285c] ;  /* 0x00285c0001a37983 */ /* 0x000f280000300800 */
[----:B------:R-:W-:Y:S04]  /*83ca0*/  STL.64 [R1+0x53e8], R22 ;  /* 0x0053e81601007387 */ /* 0x000fe80000100a00 */
[----:B------:R-:W-:Y:S04]  /*83cb0*/  STL.64 [R1+0x53e0], R20 ;  /* 0x0053e01401007387 */ /* 0x000fe80000100a00 */
[----:B------:R-:W4:Y:S04]  /*83cc0*/  LDL.LU R166, [R1+0x2848] ;  /* 0x0028480001a67983 */ /* 0x000f280000300800 */
[----:B------:R-:W4:Y:S01]  /*83cd0*/  LDL.LU R167, [R1+0x284c] ;  /* 0x00284c0001a77983 */ /* 0x000f220000300800 */
[----:B--2---:R-:W-:-:S15]  /*83ce0*/  HMMA.1688.F32.TF32 R152, R156, R52, R152 ;  /* 0x000000349c98723c */ /* 0x004fde0000081098 */
[----:B------:R-:W-:-:S08]  /*83cf0*/  NOP ;  /* 0x0000000000007918 */ /* 0x000fd00000000000 */
[----:B------:R-:W-:Y:S04]  /*83d00*/  STL.64 [R1+0x53f8], R154 ;  /* 0x0053f89a01007387 */ /* 0x000fe80000100a00 */
[----:B------:R-:W-:Y:S04]  /*83d10*/  STL.64 [R1+0x53f0], R152 ;  /* 0x0053f09801007387 */ /* 0x000fe80000100a00 */
        /* <DEDUP_REMOVED lines=10> */
[----:B---3--:R-:W-:-:S15]  /*83dc0*/  HMMA.1688.F32.TF32 R156, R156, R48, R4 ;  /* 0x000000309c9c723c */ /* 0x008fde0000081004 */
[----:B------:R-:W-:-:S08]  /*83dd0*/  NOP ;  /* 0x0000000000007918 */ /* 0x000fd00000000000 */
[----:B------:R-:W-:Y:S04]  /*83de0*/  STL.64 [R1+0x5408], R158 ;  /* 0x0054089e01007387 */ /* 0x000fe80000100a00 */
[----:B------:R-:W-:Y:S04]  /*83df0*/  STL.64 [R1+0x5400], R156 ;  /* 0x0054009c01007387 */ /* 0x000fe80000100a00 */
[----:B------:R-:W3:Y:S04]  /*83e00*/  LDL.LU R190, [R1+0x11d8] ;  /* 0x0011d80001be7983 */ /* 0x000ee80000300800 */
[----:B------:R-:W3:Y:S01]  /*83e10*/  LDL.LU R191, [R1+0x11dc] ;  /* 0x0011dc0001bf7983 */ /* 0x000ee20000300800 */
[C---:B----4-:R-:W-:Y:S06]  /*83e20*/  HMMA.1688.F32.TF32 R160, R232.reuse, R36, R160 ;  /* 0x00000024e8a0723c */ /* 0x050fec00000810a0 */
[----:B------:R-:W-:-:S15]  /*83e30*/  HMMA.1688.F32.TF32 R164, R232, R32, R164 ;  /* 0x00000020e8a4723c */ /* 0x000fde00000810a4 */
[----:B------:R-:W-:-:S02]  /*83e40*/  NOP ;  /* 0x0000000000007918 */ /* 0x000fc40000000000 */
[----:B------:R-:W-:Y:S04]  /*83e50*/  STL.64 [R1+0x5418], R162 ;  /* 0x005418a201007387 */ /* 0x000fe80000100a00 */
[----:B------:R-:W-:Y:S04]  /*83e60*/  STL.64 [R1+0x5410], R160 ;  /* 0x005410a001007387 */ /* 0x000fe80000100a00 */
[----:B------:R-:W4:Y:S04]  /*83e70*/  LDL.LU R194, [R1+0x11b8] ;  /* 0x0011b80001c27983 */ /* 0x000f280000300800 */
[----:B------:R-:W4:Y:S04]  /*83e80*/  LDL.LU R195, [R1+0x11bc] ;  /* 0x0011bc0001c37983 */ /* 0x000f280000300800 */
[----:B------:R-:W-:Y:S04]  /*83e90*/  STL.64 [R1+0x5428], R166 ;  /* 0x005428a601007387 */ /* 0x000fe80000100a00 */
[----:B------:R-:W-:Y:S01]  /*83ea0*/  STL.64 [R1+0x5420], R164 ;  /* 0x005420a401007387 */ /* 0x000fe20000100a00 */
[C---:B--2---:R-:W-:Y:S06]  /*83eb0*/  HMMA.1688.F32.TF32 R168, R232.reuse, R28, R168 ;  /* 0x0000001ce8a8723c */ /* 0x044fec00000810a8 */
        /* <DEDUP_REMOVED lines=8> */
[----:B------:R-:W2:Y:S04]  /*83f40*/  LDL.LU R198, [R1+0x1188] ;  /* 0x0011880001c67983 */ /* 0x000ea80000300800 */
[----:B------:R-:W2:Y:S04]  /*83f50*/  LDL.LU R199, [R1+0x118c] ;  /* 0x00118c0001c77983 */ /* 0x000ea80000300800 */
[----:B------:R-:W-:Y:S01]  /*83f60*/  STL.64 [R1+0x5458], R178 ;  /* 0x005458b201007387 */ /* 0x000fe20000100a00 */
[C---:B---3--:R-:W-:Y:S03]  /*83f70*/  HMMA.1688.F32.TF32 R188, R232.reuse, R136, R188 ;  /* 0x00000088e8bc723c */ /* 0x048fe600000810bc */
[----:B------:R-:W-:Y:S04]  /*83f80*/  STL.64 [R1+0x5450], R176 ;  /* 0x005450b001007387 */ /* 0x000fe80000100a00 */
[----:B------:R-:W-:Y:S04]  /*83f90*/  STL.64 [R1+0x5468], R182 ;  /* 0x005468b601007387 */ /* 0x000fe80000100a00 */
[----:B------:R-:W-:Y:S04]  /*83fa0*/  STL.64 [R1+0x5460], R180 ;  /* 0x005460b401007387 */ /* 0x000fe80000100a00 */
[----:B------:R-:W-:Y:S04]  /*83fb0*/  STL [R1+0x5300], R184 ;  /* 0x005300b801007387 */ /* 0x000fe80000100800 */
[----:B------:R-:W-:Y:S04]  /*83fc0*/  STL [R1+0x52fc], R185 ;  /* 0x0052fcb901007387 */ /* 0x000fe80000100800 */
[----:B------:R-:W-:Y:S04]  /*83fd0*/  STL [R1+0x52f8], R186 ;  /* 0x0052f8ba01007387 */ /* 0x000fe80000100800 */
[----:B------:R-:W-:Y:S04]  /*83fe0*/  STL [R1+0x52f4], R187 ;  /* 0x0052f4bb01007387 */ /* 0x000fe80000100800 */
[----:B------:R-:W3:Y:S04]  /*83ff0*/  LDL.LU R226, [R1+0x2bc8] ;  /* 0x002bc80001e27983 */ /* 0x000ee80000300800 */
[----:B------:R-:W3:Y:S04]  /*84000*/  LDL.LU R227, [R1+0x2bcc] ;  /* 0x002bcc0001e37983 */ /* 0x000ee80000300800 */
[----:B------:R-:W-:Y:S04]  /*84010*/  STL [R1+0x5310], R188 ;  /* 0x005310bc01007387 */ /* 0x000fe80000100800 */
[----:B------:R-:W-:Y:S04]  /*84020*/  STL [R1+0x530c], R189 ;  /* 0x00530cbd01007387 */ /* 0x000fe80000100800 */
[----:B------:R-:W-:Y:S04]  /*84030*/  STL [R1+0x5308], R190 ;  /* 0x005308be01007387 */ /* 0x000fe80000100800 */
[----:B------:R-:W-:Y:S04]  /*84040*/  STL [R1+0x5304], R191 ;  /* 0x005304bf01007387 */ /* 0x000fe80000100800 */
[----:B------:R-:W3:Y:S04]  /*84050*/  LDL.LU R230, [R1+0x2bb8] ;  /* 0x002bb80001e67983 */ /* 0x000ee80000300800 */
[----:B------:R-:W3:Y:S04]  /*84060*/  LDL.LU R231, [R1+0x2bbc] ;  /* 0x002bbc0001e77983 */ /* 0x000ee80000300800 */
[----:B------:R-:W3:Y:S04]  /*84070*/  LDL.LU R202, [R1+0x2ba8] ;  /* 0x002ba80001ca7983 */ /* 0x000ee80000300800 */
[----:B------:R-:W3:Y:S01]  /*84080*/  LDL.LU R203, [R1+0x2bac] ;  /* 0x002bac0001cb7983 */ /* 0x000ee20000300800 */
[----:B----4-:R-:W-:-:S15]  /*84090*/  HMMA.1688.F32.TF32 R192, R232, R132, R192 ;  /* 0x00000084e8c0723c */ /* 0x010fde00000810c0 */
[----:B------:R-:W-:-:S08]  /*840a0*/  NOP ;  /* 0x0000000000007918 */ /* 0x000fd00000000000 */
[----:B------:R4:W-:Y:S04]  /*840b0*/  STL [R1+0x531c], R192 ;  /* 0x00531cc001007387 */ /* 0x0009e80000100800 */
[----:B------:R4:W-:Y:S04]  /*840c0*/  STL [R1+0x5318], R193 ;  /* 0x005318c101007387 */ /* 0x0009e80000100800 */
[----:B------:R4:W-:Y:S04]  /*840d0*/  STL [R1+0x5314], R194 ;  /* 0x005314c201007387 */ /* 0x0009e80000100800 */
[----:B------:R-:W-:Y:S04]  /*840e0*/  STL [R1+0x52f0], R195 ;  /* 0x0052f0c301007387 */ /* 0x000fe80000100800 */
[----:B------:R-:W4:Y:S04]  /*840f0*/  LDL.LU R206, [R1+0x2b98] ;  /* 0x002b980001ce7983 */ /* 0x000f280000300800 */
[----:B------:R-:W4:Y:S01]  /*84100*/  LDL.LU R207, [R1+0x2b9c] ;  /* 0x002b9c0001cf7983 */ /* 0x000f220000300800 */
[C---:B--2---:R-:W-:Y:S06]  /*84110*/  HMMA.1688.F32.TF32 R196, R232.reuse, R128, R196 ;  /* 0x00000080e8c4723c */ /* 0x044fec00000810c4 */
[----:B---3--:R-:W-:-:S15]  /*84120*/  HMMA.1688.F32.TF32 R224, R232, R124, R224 ;  /* 0x0000007ce8e0723c */ /* 0x008fde00000810e0 */
[----:B------:R-:W-:-:S02]  /*84130*/  NOP ;  /* 0x0000000000007918 */ /* 0x000fc40000000000 */
[----:B------:R-:W-:Y:S04]  /*84140*/  STL [R1+0x5320], R196 ;  /* 0x005320c401007387 */ /* 0x000fe80000100800 */
[----:B------:R-:W-:Y:S04]  /*84150*/  STL [R1+0x52ec], R197 ;  /* 0x0052ecc501007387 */ /* 0x000fe80000100800 */
[----:B------:R-:W-:Y:S01]  /*84160*/  STL [R1+0x52e8], R198 ;  /* 0x0052e8c601007387 */ /* 0x000fe20000100800 */
[C---:B------:R-:W-:Y:S03]  /*84170*/  HMMA.1688.F32.TF32 R228, R232.reuse, R120, R228 ;  /* 0x00000078e8e4723c */ /* 0x040fe600000810e4 */
[----:B------:R-:W-:Y:S04]  /*84180*/  STL [R1+0x52e4], R199 ;  /* 0x0052e4c701007387 */ /* 0x000fe80000100800 */
[----:B------:R-:W2:Y:S04]  /*84190*/  LDL.LU R210, [R1+0x2b88] ;  /* 0x002b880001d27983 */ /* 0x000ea80000300800 */
[----:B------:R-:W2:Y:S04]  /*841a0*/  LDL.LU R211, [R1+0x2b8c] ;  /* 0x002b8c0001d37983 */ /* 0x000ea80000300800 */
[----:B------:R3:W-:Y:S04]  /*841b0*/  STL [R1+0x532c], R224 ;  /* 0x00532ce001007387 */ /* 0x0007e80000100800 */
[----:B------:R3:W-:Y:S04]  /*841c0*/  STL [R1+0x5328], R225 ;  /* 0x005328e101007387 */ /* 0x0007e80000100800 */
[----:B------:R3:W-:Y:S04]  /*841d0*/  STL [R1+0x5324], R226 ;  /* 0x005324e201007387 */ /* 0x0007e80000100800 */
[----:B------:R-:W-:Y:S04]  /*841e0*/  STL [R1+0x52e0], R227 ;  /* 0x0052e0e301007387 */ /* 0x000fe80000100800 */
        /* <DEDUP_REMOVED lines=8> */
[----:B------:R-:W-:-:S15]  /*84270*/  HMMA.1688.F32.TF32 R200, R232, R116, R200 ;  /* 0x00000074e8c8723c */ /* 0x000fde00000810c8 */
[----:B------:R-:W-:-:S08]  /*84280*/  NOP ;  /* 0x0000000000007918 */ /* 0x000fd00000000000 */
[----:B------:R3:W-:Y:S04]  /*84290*/  STL [R1+0x534c], R200 ;  /* 0x00534cc801007387 */ /* 0x0007e80000100800 */
[----:B------:R3:W-:Y:S04]  /*842a0*/  STL [R1+0x5348], R201 ;  /* 0x005348c901007387 */ /* 0x0007e80000100800 */
[----:B------:R3:W-:Y:S04]  /*842b0*/  STL [R1+0x5344], R202 ;  /* 0x005344ca01007387 */ /* 0x0007e80000100800 */
[----:B------:R3:W-:Y:S04]  /*842c0*/  STL [R1+0x5340], R203 ;  /* 0x005340cb01007387 */ /* 0x0007e80000100800 */
[----:B------:R-:W3:Y:S04]  /*842d0*/  LDL.LU R222, [R1+0x2b58] ;  /* 0x002b580001de7983 */ /* 0x000ee80000300800 */
[----:B------:R-:W3:Y:S01]  /*842e0*/  LDL.LU R223, [R1+0x2b5c] ;  /* 0x002b5c0001df7983 */ /* 0x000ee20000300800 */
[----:B----4-:R-:W-:-:S15]  /*842f0*/  HMMA.1688.F32.TF32 R204, R232, R112, R204 ;  /* 0x00000070e8cc723c */ /* 0x010fde00000810cc */
[----:B------:R-:W-:-:S08]  /*84300*/  NOP ;  /* 0x0000000000007918 */ /* 0x000fd00000000000 */
[----:B------:R-:W-:Y:S04]  /*84310*/  STL [R1+0x535c], R204 ;  /* 0x00535ccc01007387 */ /* 0x000fe80000100800 */
[----:B------:R-:W-:Y:S04]  /*84320*/  STL [R1+0x5358], R205 ;  /* 0x005358cd01007387 */ /* 0x000fe80000100800 */
[----:B------:R-:W-:Y:S04]  /*84330*/  STL [R1+0x5354], R206 ;  /* 0x005354ce01007387 */ /* 0x000fe80000100800 */
[----:B------:R-:W-:Y:S04]  /*84340*/  STL [R1+0x5350], R207 ;  /* 0x005350cf01007387 */ /* 0x000fe80000100800 */
[----:B-1----:R-:W4:Y:S04]  /*84350*/  LDL.LU R244, [R1+0x2b30] ;  /* 0x002b300001f47983 */ /* 0x002f280000300800 */
        /* <DEDUP_REMOVED lines=8> */
[----:B---3--:R-:W-:-:S15]  /*843e0*/  HMMA.1688.F32.TF32 R212, R232, R44, R212 ;  /* 0x0000002ce8d4723c */ /* 0x008fde00000810d4 */
[----:B------:R-:W-:-:S02]  /*843f0*/  NOP ;  /* 0x0000000000007918 */ /* 0x000fc40000000000 */
[----:B------:R-:W-:Y:S04]  /*84400*/  STL [R1+0x536c], R208 ;  /* 0x00536cd001007387 */ /* 0x000fe80000100800 */
[----:B------:R-:W-:Y:S04]  /*84410*/  STL [R1+0x5368], R209 ;  /* 0x005368d101007387 */ /* 0x000fe80000100800 */
[----:B------:R-:W-:Y:S04]  /*84420*/  STL [R1+0x5364], R210 ;  /* 0x005364d201007387 */ /* 0x000fe80000100800 */
[----:B------:R-:W-:Y:S01]  /*84430*/  STL [R1+0x5360], R211 ;  /* 0x005360d301007387 */ /* 0x000fe20000100800 */
[C---:B------:R-:W-:Y:S03]  /*84440*/  HMMA.1688.F32.TF32 R216, R232.reuse, R40, R216 ;  /* 0x00000028e8d8723c */ /* 0x040fe600000810d8 */
[----:B------:R-:W-:Y:S04]  /*84450*/  STL [R1+0x537c], R212 ;  /* 0x00537cd401007387 */ /* 0x000fe80000100800 */
[----:B------:R-:W-:Y:S04]  /*84460*/  STL [R1+0x5378], R213 ;  /* 0x005378d501007387 */ /* 0x000fe80000100800 */
[----:B------:R-:W-:Y:S04]  /*84470*/  STL [R1+0x5374], R214 ;  /* 0x005374d601007387 */ /* 0x000fe80000100800 */
[----:B------:R-:W-:Y:S04]  /*84480*/  STL [R1+0x5370], R215 ;  /* 0x005370d701007387 */ /* 0x000fe80000100800 */
[----:B------:R-:W2:Y:S04]  /*84490*/  LDL.LU R240, [R1+0x2b20] ;  /* 0x002b200001f07983 */ /* 0x000ea80000300800 */
[----:B------:R-:W2:Y:S04]  /*844a0*/  LDL.LU R241, [R1+0x2b24] ;  /* 0x002b240001f17983 */ /* 0x000ea80000300800 */
[----:B------:R-:W2:Y:S04]  /*844b0*/  LDL.LU R242, [R1+0x2b28] ;  /* 0x002b280001f27983 */ /* 0x000ea80000300800 */
[----:B------:R-:W2:Y:S04]  /*844c0*/  LDL.LU R243, [R1+0x2b2c] ;  /* 0x002b2c0001f37983 */ /* 0x000ea80000300800 */
[----:B------:R-:W-:Y:S04]  /*844d0*/  STL [R1+0x538c], R216 ;  /* 0x00538cd801007387 */ /* 0x000fe80000100800 */
[----:B------:R-:W-:Y:S04]  /*844e0*/  STL [R1+0x5388], R217 ;  /* 0x005388d901007387 */ /* 0x000fe80000100800 */
[----:B------:R-:W-:Y:S04]  /*844f0*/  STL [R1+0x5384], R218 ;  /* 0x005384da01007387 */ /* 0x000fe80000100800 */
[----:B------:R-:W-:Y:S04]  /*84500*/  STL [R1+0x5380], R219 ;  /* 0x005380db01007387 */ /* 0x000fe80000100800 */
        /* <DEDUP_REMOVED lines=8> */
[----:B------:R-:W-:-:S15]  /*84590*/  HMMA.1688.F32.TF32 R220, R232, R104, R220 ;  /* 0x00000068e8dc723c */ /* 0x000fde00000810dc */
[----:B------:R-:W-:-:S08]  /*845a0*/  NOP ;  /* 0x0000000000007918 */ /* 0x000fd00000000000 */
[----:B------:R-:W-:Y:S04]  /*845b0*/  STL [R1+0x539c], R220 ;  /* 0x00539cdc01007387 */ /* 0x000fe80000100800 */
[----:B------:R-:W-:Y:S04]  /*845c0*/  STL [R1+0x5398], R221 ;  /* 0x005398dd01007387 */ /* 0x000fe80000100800 */
[----:B------:R-:W-:Y:S04]  /*845d0*/  STL [R1+0x5394], R222 ;  /* 0x005394de01007387 */ /* 0x000fe80000100800 */
[----:B------:R-:W-:Y:S01]  /*845e0*/  STL [R1+0x5390], R223 ;  /* 0x005390df01007387 */ /* 0x000fe20000100800 */
[C---:B----4-:R-:W-:Y:S06]  /*845f0*/  HMMA.1688.F32.TF32 R12, R232.reuse, R100, R8 ;  /* 0x00000064e80c723c */ /* 0x050fec0000081008 */
[----:B------:R-:W-:-:S15]  /*84600*/  HMMA.1688.F32.TF32 R8, R232, R96, R244 ;  /* 0x00000060e808723c */ /* 0x000fde00000810f4 */
        /* <DEDUP_REMOVED lines=10> */
[----:B------:R-:W-:-:S05]  /*846b0*/  IMAD.MOV.U32 R188, RZ, RZ, R11 ;  /* 0x000000ffffbc7224 */ /* 0x000fca00078e000b */
[----:B------:R1:W-:Y:S04]  /*846c0*/  STL [R1+0x53ac], R188 ;  /* 0x0053acbc01007387 */ /* 0x0003e80000100800 */
[----:B------:R1:W-:Y:S04]  /*846d0*/  STL [R1+0x53a8], R194 ;  /* 0x0053a8c201007387 */ /* 0x0003e80000100800 */
[----:B------:R1:W-:Y:S04]  /*846e0*/  STL [R1+0x53a4], R193 ;  /* 0x0053a4c101007387 */ /* 0x0003e80000100800 */
[----:B------:R1:W-:Y:S01]  /*846f0*/  STL [R1+0x53a0], R192 ;  /* 0x0053a0c001007387 */ /* 0x0003e20000100800 */
[C---:B--2---:R-:W-:Y:S03]  /*84700*/  HMMA.1688.F32.TF32 R8, R232.reuse, R92, R240 ;  /* 0x0000005ce808723c */ /* 0x044fe600000810f0 */
[----:B------:R-:W1:Y:S04]  /*84710*/  LDL.LU R240, [R1+0x2ae0] ;  /* 0x002ae00001f07983 */ /* 0x000e680000300800 */
[----:B------:R-:W1:Y:S04]  /*84720*/  LDL.LU R241, [R1+0x2ae4] ;  /* 0x002ae40001f17983 */ /* 0x000e680000300800 */
[----:B------:R-:W1:Y:S04]  /*84730*/  LDL.LU R242, [R1+0x2ae8] ;  /* 0x002ae80001f27983 */ /* 0x000e680000300800 */
[----:B------:R-:W1:Y:S01]  /*84740*/  LDL.LU R243, [R1+0x2aec] ;  /* 0x002aec0001f37983 */ /* 0x000e620000300800 */
[----:B---3--:R-:W-:Y:S08]  /*84750*/  HMMA.1688.F32.TF32 R4, R232, R84, R4 ;  /* 0x00000054e804723c */ /* 0x008ff00000081004 */
[----:B------:R-:W-:-:S02]  /*84760*/  IMAD.MOV.U32 R224, RZ, RZ, R8 ;  /* 0x000000ffffe07224 */ /* 0x000fc400078e0008 */
[----:B------:R-:W-:Y:S02]  /*84770*/  IMAD.MOV.U32 R225, RZ, RZ, R9 ;  /* 0x000000ffffe17224 */ /* 0x000fe400078e0009 */
[----:B------:R-:W-:Y:S02]  /*84780*/  IMAD.MOV.U32 R226, RZ, RZ, R10 ;  /* 0x000000ffffe27224 */ /* 0x000fe400078e000a */
[----:B------:R-:W-:Y:S02]  /*84790*/  IMAD.MOV.U32 R196, RZ, RZ, R11 ;  /* 0x000000ffffc47224 */ /* 0x000fe400078e000b */
[----:B------:R-:W-:Y:S08]  /*847a0*/  HMMA.1688.F32.TF32 R8, R232, R88, R248 ;  /* 0x00000058e808723c */ /* 0x000ff000000810f8 */
[----:B------:R-:W-:-:S02]  /*847b0*/  IMAD.MOV.U32 R200, RZ, RZ, R4 ;  /* 0x000000ffffc87224 */ /* 0x000fc400078e0004 */
[----:B------:R-:W-:Y:S02]  /*847c0*/  IMAD.MOV.U32 R201, RZ, RZ, R5 ;  /* 0x000000ffffc97224 */ /* 0x000fe400078e0005 */
[----:B------:R-:W-:Y:S02]  /*847d0*/  IMAD.MOV.U32 R202, RZ, RZ, R6 ;  /* 0x000000ffffca7224 */ /* 0x000fe400078e0006 */
[----:B------:R-:W-:-:S10]  /*847e0*/  IMAD.MOV.U32 R203, RZ, RZ, R7 ;  /* 0x000000ffffcb7224 */ /* 0x000fd400078e0007 */
[----:B------:R-:W-:Y:S02]  /*847f0*/  IMAD.MOV.U32 R230, RZ, RZ, R10 ;  /* 0x000000ffffe67224 */ /* 0x000fe400078e000a */
[----:B------:R-:W-:Y:S02]  /*84800*/  IMAD.MOV.U32 R231, RZ, RZ, R11 ;  /* 0x000000ffffe77224 */ /* 0x000fe400078e000b */
[----:B------:R-:W-:Y:S02]  /*84810*/  IMAD.MOV.U32 R228, RZ, RZ, R8 ;  /* 0x000000ffffe47224 */ /* 0x000fe400078e0008 */
[----:B------:R-:W-:Y:S01]  /*84820*/  IMAD.MOV.U32 R229, RZ, RZ, R9 ;  /* 0x000000ffffe57224 */ /* 0x000fe200078e0009 */
[----:B------:R-:W-:Y:S04]  /*84830*/  STL.64 [R1+0x5478], R230 ;  /* 0x005478e601007387 */ /* 0x000fe80000100a00 */
[----:B------:R-:W-:Y:S04]  /*84840*/  STL.64 [R1+0x5470], R228 ;  /* 0x005470e401007387 */ /* 0x000fe80000100a00 */
[----:B------:R-:W2:Y:S04]  /*84850*/  LDL.LU R4, [R1+0x2ad0] ;  /* 0x002ad00001047983 */ /* 0x000ea80000300800 */
[----:B------:R-:W2:Y:S04]  /*84860*/  LDL.LU R5, [R1+0x2ad4] ;  /* 0x002ad40001057983 */ /* 0x000ea80000300800 */
[----:B------:R-:W2:Y:S04]  /*84870*/  LDL.LU R6, [R1+0x2ad8] ;  /* 0x002ad80001067983 */ /* 0x000ea80000300800 */
[----:B------:R-:W2:Y:S04]  /*84880*/  LDL.LU R7, [R1+0x2adc] ;  /* 0x002adc0001077983 */ /* 0x000ea80000300800 */
[----:B------:R-:W-:Y:S04]  /*84890*/  STL.64 [R1+0x5488], R202 ;  /* 0x005488ca01007387 */ /* 0x000fe80000100a00 */
[----:B------:R-:W-:Y:S01]  /*848a0*/  STL.64 [R1+0x5480], R200 ;  /* 0x005480c801007387 */ /* 0x000fe20000100a00 */
[----:B----4-:R-:W-:-:S15]  /*848b0*/  HMMA.1688.F32.TF32 R8, R232, R80, R244 ;  /* 0x00000050e808723c */ /* 0x010fde00000810f4 */
[----:B------:R-:W-:-:S09]  /*848c0*/  NOP ;  /* 0x0000000000007918 */ /* 0x000fd20000000000 */
        /* <DEDUP_REMOVED lines=16> */
[----:B-1----:R-:W-:Y:S03]  /*849d0*/  HMMA.1688.F32.TF32 R12, R232, R76, R240 ;  /* 0x0000004ce80c723c */ /* 0x002fe600000810f0 */
        /* <DEDUP_REMOVED lines=8> */
[----:B------:R-:W-:Y:S04]  /*84a60*/  STL.64 [R1+0x5498], R206 ;  /* 0x005498ce01007387 */ /* 0x000fe80000100a00 */
[----:B------:R1:W-:Y:S01]  /*84a70*/  STL.64 [R1+0x5490], R204 ;  /* 0x005490cc01007387 */ /* 0x0003e20000100a00 */
[----:B--2---:R-:W-:-:S15]  /*84a80*/  HMMA.1688.F32.TF32 R4, R232, R72, R4 ;  /* 0x00000048e804723c */ /* 0x004fde0000081004 */
[----:B------:R-:W-:-:S09]  /*84a90*/  NOP ;  /* 0x0000000000007918 */ /* 0x000fd20000000000 */
[----:B------:R-:W-:Y:S02]  /*84aa0*/  IMAD.MOV.U32 R208, RZ, RZ, R4 ;  /* 0x000000ffffd07224 */ /* 0x000fe400078e0004 */
[----:B------:R-:W-:Y:S01]  /*84ab0*/  IMAD.MOV.U32 R209, RZ, RZ, R5 ;  /* 0x000000ffffd17224 */ /* 0x000fe200078e0005 */
[----:B------:R-:W2:Y:S01]  /*84ac0*/  LDL.LU R4, [R1+0x2a80] ;  /* 0x002a800001047983 */ /* 0x000ea20000300800 */
[----:B------:R-:W-:-:S03]  /*84ad0*/  IMAD.MOV.U32 R210, RZ, RZ, R6 ;  /* 0x000000ffffd27224 */ /* 0x000fc600078e0006 */
[----:B------:R-:W2:Y:S01]  /*84ae0*/  LDL.LU R5, [R1+0x2a84] ;  /* 0x002a840001057983 */ /* 0x000ea20000300800 */
[----:B------:R-:W-:-:S03]  /*84af0*/  IMAD.MOV.U32 R211, RZ, RZ, R7 ;  /* 0x000000ffffd37224 */ /* 0x000fc600078e0007 */
[----:B------:R-:W2:Y:S04]  /*84b00*/  LDL.LU R6, [R1+0x2a88] ;  /* 0x002a880001067983 */ /* 0x000ea80000300800 */
[----:B------:R-:W2:Y:S01]  /*84b10*/  LDL.LU R7, [R1+0x2a8c] ;  /* 0x002a8c0001077983 */ /* 0x000ea20000300800 */
        /* <DEDUP_REMOVED lines=21> */
[----:B------:R-:W-:Y:S04]  /*84c70*/  STL.64 [R1+0x54b0], R212 ;  /* 0x0054b0d401007387 */ /* 0x000fe80000100a00 */
[----:B------:R-:W-:Y:S04]  /*84c80*/  STL.64 [R1+0x54c8], R186 ;  /* 0x0054c8ba01007387 */ /* 0x000fe80000100a00 */
[----:B------:R3:W-:Y:S04]  /*84c90*/  STL.64 [R1+0x54c0], R184 ;  /* 0x0054c0b801007387 */ /* 0x0007e80000100a00 */
[----:B------:R-:W-:Y:S04]  /*84ca0*/  STL.64 [R1+0x54d8], R218 ;  /* 0x0054d8da01007387 */ /* 0x000fe80000100a00 */
[----:B------:R-:W-:Y:S01]  /*84cb0*/  STL.64 [R1+0x54d0], R216 ;  /* 0x0054d0d801007387 */ /* 0x000fe20000100a00 */
[----:B------:R-:W-:-:S15]  /*84cc0*/  HMMA.1688.F32.TF32 R8, R232, R56, R240 ;  /* 0x00000038e808723c */ /* 0x000fde00000810f0 */
[----:B------:R-:W-:-:S09]  /*84cd0*/  NOP ;  /* 0x0000000000007918 */ /* 0x000fd20000000000 */
[----:B------:R-:W-:Y:S02]  /*84ce0*/  IMAD.MOV.U32 R222, RZ, RZ, R10 ;  /* 0x000000ffffde7224 */ /* 0x000fe400078e000a */
[----:B------:R-:W-:Y:S02]  /*84cf0*/  IMAD.MOV.U32 R223, RZ, RZ, R11 ;  /* 0x000000ffffdf7224 */ /* 0x000fe400078e000b */
[----:B------:R-:W-:Y:S02]  /*84d00*/  IMAD.MOV.U32 R220, RZ, RZ, R8 ;  /* 0x000000ffffdc7224 */ /* 0x000fe400078e0008 */
[----:B------:R-:W-:Y:S01]  /*84d10*/  IMAD.MOV.U32 R221, RZ, RZ, R9 ;  /* 0x000000ffffdd7224 */ /* 0x000fe200078e0009 */
[----:B------:R-:W-:Y:S04]  /*84d20*/  STL.64 [R1+0x54e8], R222 ;  /* 0x0054e8de01007387 */ /* 0x000fe80000100a00 */
[----:B------:R-:W-:Y:S01]  /*84d30*/  STL.64 [R1+0x54e0], R220 ;  /* 0x0054e0dc01007387 */ /* 0x000fe20000100a00 */
        /* <DEDUP_REMOVED lines=83> */
[----:B------:R1:W-:Y:S04]  /*85270*/  STL.64 [R1+0x5500], R192 ;  /* 0x005500c001007387 */ /* 0x0003e80000100a00 */
[----:B------:R1:W-:Y:S04]  /*85280*/  STL.64 [R1+0x54f8], R190 ;  /* 0x0054f8be01007387 */ /* 0x0003e80000100a00 */
[----:B------:R-:W-:Y:S01]  /*85290*/  STL.64 [R1+0x54f0], R188 ;  /* 0x0054f0bc01007387 */ /* 0x000fe20000100a00 */
[----:B---3--:R-:W-:Y:S06]  /*852a0*/  HMMA.1688.F32.TF32 R184, R232, R48, R204 ;  /* 0x00000030e8b8723c */ /* 0x008fec00000810cc */
[C---:B----4-:R-:W-:Y:S06]  /*852b0*/  HMMA.1688.F32.TF32 R176, R236.reuse, R24, R176 ;  /* 0x00000018ecb0723c */ /* 0x050fec00000810b0 */
[C---:B--2---:R-:W-:Y:S06]  /*852c0*/  HMMA.1688.F32.TF32 R168, R236.reuse, R144, R168 ;  /* 0x00000090eca8723c */ /* 0x044fec00000810a8 */
[C---:B------:R-:W-:Y:S06]  /*852d0*/  HMMA.1688.F32.TF32 R180, R236.reuse, R28, R180 ;  /* 0x0000001cecb4723c */ /* 0x040fec00000810b4 */
[C---:B-1----:R-:W-:Y:S06]  /*852e0*/  HMMA.1688.F32.TF32 R192, R236.reuse, R36, R200 ;  /* 0x00000024ecc0723c */ /* 0x042fec00000810c8 */
        /* <DEDUP_REMOVED lines=8> */
[----:B------:R-:W-:Y:S02]  /*85370*/  IMAD.MOV.U32 R198, RZ, RZ, R185 ;  /* 0x000000ffffc67224 */ /* 0x000fe400078e00b9 */
[----:B------:R-:W-:Y:S02]  /*85380*/  IMAD.MOV.U32 R199, RZ, RZ, R186 ;  /* 0x000000ffffc77224 */ /* 0x000fe400078e00ba */
[----:B------:R-:W-:Y:S01]  /*85390*/  IMAD.MOV.U32 R227, RZ, RZ, R187 ;  /* 0x000000ffffe37224 */ /* 0x000fe200078e00bb */
[C---:B------:R-:W-:Y:S06]  /*853a0*/  HMMA.1688.F32.TF32 R12, R236.reuse, R116, R12 ;  /* 0x00000074ec0c723c */ /* 0x040fec000008100c */
[C---:B------:R-:W-:Y:S06]  /*853b0*/  HMMA.1688.F32.TF32 R184, R236.reuse, R32, R228 ;  /* 0x00000020ecb8723c */ /* 0x040fec00000810e4 */
[C---:B------:R-:W-:Y:S06]  /*853c0*/  HMMA.1688.F32.TF32 R8, R236.reuse, R112, R8 ;  /* 0x00000070ec08723c */ /* 0x040fec0000081008 */
[----:B------:R-:W-:Y:S01]  /*853d0*/  HMMA.1688.F32.TF32 R4, R236, R104, R4 ;  /* 0x00000068ec04723c */ /* 0x000fe20000081004 */
[----:B------:R-:W-:Y:S04]  /*853e0*/  STL.64 [R1+0x5740], R226 ;  /* 0x005740e201007387 */ /* 0x000fe80000100a00 */
[----:B------:R-:W-:Y:S04]  /*853f0*/  STL.64 [R1+0x5738], R224 ;  /* 0x005738e001007387 */ /* 0x000fe80000100a00 */
[----:B------:R-:W-:Y:S04]  /*85400*/  STL.64 [R1+0x5518], R198 ;  /* 0x005518c601007387 */ /* 0x000fe80000100a00 */
[----:B------:R-:W-:Y:S01]  /*85410*/  STL.64 [R1+0x5510], R196 ;  /* 0x005510c401007387 */ /* 0x000fe20000100a00 */
[----:B------:R-:W-:-:S03]  /*85420*/  LOP3.LUT R191, R2, 0x20, RZ, 0x3c, !PT ;  /* 0x0000002002bf7812 */ /* 0x000fc600078e3cff */
[----:B------:R-:W-:Y:S04]  /*85430*/  LDS R232, [R2+UR7+0x10280] ;  /* 0x0102800702e87984 */ /* 0x000fe80008000800 */
[----:B------:R-:W-:Y:S04]  /*85440*/  STL.64 [R1+0x1350], R192 ;  /* 0x001350c001007387 */ /* 0x000fe80000100a00 */
[----:B------:R-:W-:Y:S04]  /*85450*/  STL.64 [R1+0x1358], R194 ;  /* 0x001358c201007387 */ /* 0x000fe80000100a00 */
[----:B------:R-:W-:Y:S04]  /*85460*/  LDS R234, [R2+UR7+0x12280] ;  /* 0x0122800702ea7984 */ /* 0x000fe80008000800 */
[----:B------:R-:W-:Y:S04]  /*85470*/  LDS R233, [R191+UR7+0x10280] ;  /* 0x01028007bfe97984 */ /* 0x000fe80008000800 */
[----:B------:R-:W1:Y:S04]  /*85480*/  LDS R235, [R191+UR7+0x12280] ;  /* 0x01228007bfeb7984 */ /* 0x000e680008000800 */
        /* <DEDUP_REMOVED lines=26> */
[C---:B--2---:R-:W-:Y:S06]  /*85630*/  HMMA.1688.F32.TF32 R16, R236.reuse, R108, R248 ;  /* 0x0000006cec10723c */ /* 0x044fec00000810f8 */
[C---:B---3--:R-:W-:Y:S06]  /*85640*/  HMMA.1688.F32.TF32 R12, R236.reuse, R44, R244 ;  /* 0x0000002cec0c723c */ /* 0x048fec00000810f4 */
[C---:B----4-:R-:W-:Y:S11]  /*85650*/  HMMA.1688.F32.TF32 R8, R236.reuse, R40, R240 ;  /* 0x00000028ec08723c */ /* 0x050ff600000810f0 */
[----:B------:R2:W-:Y:S04]  /*85660*/  STL.64 [R1+0x1500], R16 ;  /* 0x0015001001007387 */ /* 0x0005e80000100a00 */
[----:B------:R3:W-:Y:S04]  /*85670*/  STL.64 [R1+0x1508], R18 ;  /* 0x0015081201007387 */ /* 0x0007e80000100a00 */
        /* <DEDUP_REMOVED lines=100> */
[C---:B------:R-:W-:Y:S06]  /*85cc0*/  HMMA.1688.F32.TF32 R184, R236.reuse, R88, R208 ;  /* 0x00000058ecb8723c */ /* 0x040fec00000810d0 */
[C---:B------:R-:W-:Y:S06]  /*85cd0*/  HMMA.1688.F32.TF32 R192, R236.reuse, R92, R212 ;  /* 0x0000005cecc0723c */ /* 0x040fec00000810d4 */
[C---:B------:R-:W-:Y:S06]  /*85ce0*/  HMMA.1688.F32.TF32 R180, R236.reuse, R72, R180 ;  /* 0x00000048ecb4723c */ /* 0x040fec00000810b4 */
[C---:B------:R-:W-:Y:S01]  /*85cf0*/  HMMA.1688.F32.TF32 R176, R236.reuse, R68, R176 ;  /* 0x00000044ecb0723c */ /* 0x040fe200000810b0 */
        /* <DEDUP_REMOVED lines=10> */
[C---:B---3--:R-:W-:Y:S06]  /*85da0*/  HMMA.1688.F32.TF32 R184, R236.reuse, R76, R228 ;  /* 0x0000004cecb8723c */ /* 0x048fec00000810e4 */
        /* <DEDUP_REMOVED lines=8> */
[C---:B----4-:R-:W-:Y:S06]  /*85e30*/  HMMA.1688.F32.TF32 R12, R232.reuse, R24, R12 ;  /* 0x00000018e80c723c */ /* 0x050fec000008100c */
[C---:B------:R-:W-:Y:S06]  /*85e40*/  HMMA.1688.F32.TF32 R8, R232.reuse, R148, R8 ;  /* 0x00000094e808723c */ /* 0x040fec0000081008 */
[C---:B------:R-:W-:Y:S01]  /*85e50*/  HMMA.1688.F32.TF32 R4, R232.reuse, R132, R4 ;  /* 0x00000084e804723c */ /* 0x040fe20000081004 */
[----:B------:R-:W-:Y:S04]  /*85e60*/  LDS R236, [R2+UR7+0x10300] ;  /* 0x0103000702ec7984 */ /* 0x000fe80008000800 */
[----:B------:R-:W-:Y:S04]  /*85e70*/  LDS R238, [R2+UR7+0x12300] ;  /* 0x0123000702ee7984 */ /* 0x000fe80008000800 */
[----:B------:R-:W-:Y:S04]  /*85e80*/  STL.64 [R1+0x15a0], R196 ;  /* 0x0015a0c401007387 */ /* 0x000fe80000100a00 */
[----:B------:R-:W-:Y:S04]  /*85e90*/  STL.64 [R1+0x15a8], R198 ;  /* 0x0015a8c601007387 */ /* 0x000fe80000100a00 */
[----:B------:R-:W-:Y:S04]  /*85ea0*/  STL.64 [R1+0x15b0], R192 ;  /* 0x0015b0c001007387 */ /* 0x000fe80000100a00 */
[----:B------:R-:W-:Y:S04]  /*85eb0*/  STL.64 [R1+0x15b8], R194 ;  /* 0x0015b8c201007387 */ /* 0x000fe80000100a00 */
        /* <DEDUP_REMOVED lines=34> */
[C---:B--2---:R-:W-:Y:S02]  /*860e0*/  HMMA.1688.F32.TF32 R8, R232.reuse, R144, R248 ;  /* 0x00000090e808723c */ /* 0x044fe400000810f8 */
[----:B------:R-:W-:Y:S04]  /*860f0*/  STL.64 [R1+0x57d0], R146 ;  /* 0x0057d09201007387 */ /* 0x000fe80000100a00 */
[----:B------:R-:W-:Y:S01]  /*86100*/  STL.64 [R1+0x57c8], R144 ;  /* 0x0057c89001007387 */ /* 0x000fe20000100a00 */
[----:B------:R-:W-:-:S15]  /*86110*/  HMMA.1688.F32.TF32 R12, R232, R140, R244 ;  /* 0x0000008ce80c723c */ /* 0x000fde00000810f4 */
[----:B------:R-:W-:-:S01]  /*86120*/  NOP ;  /* 0x0000000000007918 */ /* 0x000fc20000000000 */
[----:B------:R-:W-:Y:S04]  /*86130*/  STL.64 [R1+0x1730], R8 ;  /* 0x0017300801007387 */ /* 0x000fe80000100a00 */
[----:B------:R2:W-:Y:S02]  /*86140*/  STL.64 [R1+0x1738], R10 ;  /* 0x0017380a01007387 */ /* 0x0005e40000100a00 */
[----:B--2---:R-:W-:Y:S02]  /*86150*/  HMMA.1688.F32.TF32 R8, R232, R136, R240 ;  /* 0x00000088e808723c */ /* 0x004fe400000810f0 */
[----:B------:R-:W-:Y:S04]  /*86160*/  STL.64 [R1+0x1750], R12 ;  /* 0x0017500c01007387 */ /* 0x000fe80000100a00 */
[----:B------:R-:W-:Y:S04]  /*86170*/  STL.64 [R1+0x1758], R14 ;  /* 0x0017580e01007387 */ /* 0x000fe80000100a00 */
[----:B------:R-:W2:-:S13]  /*86180*/  LDL.LU R244, [R1+0x2610] ;  /* 0x0026100001f47983 */ /* 0x000e9a0000300800 */
        /* <DEDUP_REMOVED lines=59> */
[----:B-1----:R-:W2:Y:S04]  /*86540*/  LDL.LU R4, [R1+0x2740] ;  /* 0x0027400001047983 */ /* 0x002ea80000300800 */
        /* <DEDUP_REMOVED lines=36> */
[----:B------:R-:W2:-:S15]  /*86790*/  LDL.LU R4, [R1+0x2600] ;  /* 0x0026000001047983 */ /* 0x000e9e0000300800 */
[----:B------:R-:W-:-:S05]  /*867a0*/  NOP ;  /* 0x0000000000007918 */ /* 0x000fca0000000000 */
[----:B------:R-:W-:Y:S04]  /*867b0*/  STL.64 [R1+0x17b0], R24 ;  /* 0x0017b01801007387 */ /* 0x000fe80000100a00 */
[----:B------:R1:W-:Y:S04]  /*867c0*/  STL.64 [R1+0x17b8], R26 ;  /* 0x0017b81a01007387 */ /* 0x0003e80000100a00 */
[----:B------:R-:W2:Y:S04]  /*867d0*/  LDL.LU R5, [R1+0x2604] ;  /* 0x0026040001057983 */ /* 0x000ea80000300800 */
[----:B------:R-:W2:Y:S04]  /*867e0*/  LDL.LU R6, [R1+0x2608] ;  /* 0x0026080001067983 */ /* 0x000ea80000300800 */
[----:B------:R-:W2:Y:S01]  /*867f0*/  LDL.LU R7, [R1+0x260c] ;  /* 0x00260c0001077983 */ /* 0x000ea20000300800 */
[C---:B----4-:R-:W-:Y:S06]  /*86800*/  HMMA.1688.F32.TF32 R144, R232.reuse, R124, R216 ;  /* 0x0000007ce890723c */ /* 0x050fec00000810d8 */
[C---:B---3--:R-:W-:Y:S06]  /*86810*/  HMMA.1688.F32.TF32 R28, R232.reuse, R120, R184 ;  /* 0x00000078e81c723c */ /* 0x048fec00000810b8 */
[C---:B-1----:R-:W-:Y:S11]  /*86820*/  HMMA.1688.F32.TF32 R24, R232.reuse, R116, R212 ;  /* 0x00000074e818723c */ /* 0x042ff600000810d4 */
        /* <DEDUP_REMOVED lines=27> */
[C---:B------:R-:W-:Y:S06]  /*869e0*/  HMMA.1688.F32.TF32 R20, R232.reuse, R72, R20 ;  /* 0x00000048e814723c */ /* 0x040fec0000081014 */
[C---:B------:R-:W-:Y:S06]  /*869f0*/  HMMA.1688.F32.TF32 R16, R232.reuse, R68, R16 ;  /* 0x00000044e810723c */ /* 0x040fec0000081010 */
[C---:B------:R-:W-:Y:S01]  /*86a00*/  HMMA.1688.F32.TF32 R12, R232.reuse, R64, R12 ;  /* 0x00000040e80c723c */ /* 0x040fe2000008100c */
        /* <DEDUP_REMOVED lines=26> */
[----:B----4-:R-:W-:Y:S01]  /*86bb0*/  HMMA.1688.F32.TF32 R8, R232, R48, R240 ;  /* 0x00000030e808723c */ /* 0x010fe200000810f0 */
[----:B------:R-:W-:Y:S04]  /*86bc0*/  LDS R232, [R2+UR7+0x10380] ;  /* 0x0103800702e87984 */ /* 0x000fe80008000800 */
[----:B------:R-:W-:Y:S04]  /*86bd0*/  LDS R234, [R2+UR7+0x12380] ;  /* 0x0123800702ea7984 */ /* 0x000fe80008000800 */
[----:B------:R-:W-:Y:S04]  /*86be0*/  LDS R233, [R191+UR7+0x10380] ;  /* 0x01038007bfe97984 */ /* 0x000fe80008000800 */
[----:B------:R-:W1:Y:S04]  /*86bf0*/  LDS R235, [R191+UR7+0x12380] ;  /* 0x01238007bfeb7984 */ /* 0x000e680008000800 */
[----:B------:R-:W-:Y:S04]  /*86c00*/  STL.64 [R1+0x2620], R16 ;  /* 0x0026201001007387 */ /* 0x000fe80000100a00 */
[----:B------:R-:W-:Y:S04]  /*86c10*/  STL.64 [R1+0x2628], R18 ;  /* 0x0026281201007387 */ /* 0x000fe80000100a00 */
[----:B------:R3:W-:Y:S04]  /*86c20*/  STL.64 [R1+0x2610], R12 ;  /* 0x0026100c01007387 */ /* 0x0007e80000100a00 */
[----:B------:R4:W-:Y:S04]  /*86c30*/  STL.64 [R1+0x2618], R14 ;  /* 0x0026180e01007387 */ /* 0x0009e80000100a00 */
[----:B------:R1:W-:Y:S04]  /*86c40*/  STL.64 [R1+0x1c30], R8 ;  /* 0x001c300801007387 */ /* 0x0003e80000100a00 */
[----:B------:R1:W-:Y:S04]  /*86c50*/  STL.64 [R1+0x1c38], R10 ;  /* 0x001c380a01007387 */ /* 0x0003e80000100a00 */
[----:B------:R-:W4:Y:S01]  /*86c60*/  LDL.LU R240, [R1+0x1b10] ;  /* 0x001b100001f07983 */ /* 0x000f220000300800 */
[----:B--2---:R-:W-:-:S15]  /*86c70*/  HMMA.1688.F32.TF32 R4, R236, R36, R4 ;  /* 0x00000024ec04723c */ /* 0x004fde0000081004 */
[----:B------:R-:W-:-:S08]  /*86c80*/  NOP ;  /* 0x0000000000007918 */ /* 0x000fd00000000000 */
        /* <DEDUP_REMOVED lines=121> */
[----:B--2---:R-:W2:Y:S04]  /*87420*/  LDL.LU R4, [R1+0x1b00] ;  /* 0x001b000001047983 */ /* 0x004ea80000300800 */
[----:B------:R-:W2:Y:S04]  /*87430*/  LDL.LU R5, [R1+0x1b04] ;  /* 0x001b040001057983 */ /* 0x000ea80000300800 */
[----:B------:R-:W2:Y:S04]  /*87440*/  LDL.LU R6, [R1+0x1b08] ;  /* 0x001b080001067983 */ /* 0x000ea80000300800 */
[----:B------:R-:W2:Y:S01]  /*87450*/  LDL.LU R7, [R1+0x1b0c] ;  /* 0x001b0c0001077983 */ /* 0x000ea20000300800 */
        /* <DEDUP_REMOVED lines=23> */
[----:B------:R-:W4:Y:S01]  /*875d0*/  LDL.LU.64 R144, [R1+0x57c8] ;  /* 0x0057c80001907983 */ /* 0x000f220000300a00 */
        /* <DEDUP_REMOVED lines=22> */
[----:B------:R-:W-:-:S12]  /*87740*/  STL.64 [R1+0x25a8], R226 ;  /* 0x0025a8e201007387 */ /* 0x000fd80000100a00 */
[----:B------:R-:W-:Y:S04]  /*87750*/  STL.64 [R1+0x2590], R196 ;  /* 0x002590c401007387 */ /* 0x000fe80000100a00 */
[----:B------:R1:W-:Y:S04]  /*87760*/  STL.64 [R1+0x2598], R198 ;  /* 0x002598c601007387 */ /* 0x0003e80000100a00 */
[----:B------:R-:W-:Y:S04]  /*87770*/  STL.64 [R1+0x2580], R192 ;  /* 0x002580c001007387 */ /* 0x000fe80000100a00 */
[----:B------:R4:W-:Y:S01]  /*87780*/  STL.64 [R1+0x2588], R194 ;  /* 0x002588c201007387 */ /* 0x0009e20000100a00 */
[C---:B-1----:R-:W-:Y:S06]  /*87790*/  HMMA.1688.F32.TF32 R196, R236.reuse, R124, R184 ;  /* 0x0000007cecc4723c */ /* 0x042fec00000810b8 */
[C---:B----4-:R-:W-:Y:S06]  /*877a0*/  HMMA.1688.F32.TF32 R192, R236.reuse, R120, R212 ;  /* 0x00000078ecc0723c */ /* 0x050fec00000810d4 */
[C---:B------:R-:W-:Y:S01]  /*877b0*/  HMMA.1688.F32.TF32 R184, R236.reuse, R116, R208 ;  /* 0x00000074ecb8723c */ /* 0x040fe200000810d0 */
[----:B------:R-:W-:Y:S04]  /*877c0*/  STL.64 [R1+0x2570], R216 ;  /* 0x002570d801007387 */ /* 0x000fe80000100a00 */
[----:B------:R-:W-:Y:S06]  /*877d0*/  STL.64 [R1+0x2578], R218 ;  /* 0x002578da01007387 */ /* 0x000fec0000100a00 */
[----:B------:R-:W-:Y:S04]  /*877e0*/  STL.64 [R1+0x2560], R196 ;  /* 0x002560c401007387 */ /* 0x000fe80000100a00 */
[----:B------:R1:W-:Y:S04]  /*877f0*/  STL.64 [R1+0x2568], R198 ;  /* 0x002568c601007387 */ /* 0x0003e80000100a00 */
[----:B------:R-:W-:Y:S04]  /*87800*/  STL.64 [R1+0x2550], R192 ;  /* 0x002550c001007387 */ /* 0x000fe80000100a00 */
[----:B------:R4:W-:Y:S04]  /*87810*/  STL.64 [R1+0x2558], R194 ;  /* 0x002558c201007387 */ /* 0x0009e80000100a00 */
[----:B------:R-:W-:Y:S04]  /*87820*/  STL.64 [R1+0x2540], R184 ;  /* 0x002540b801007387 */ /* 0x000fe80000100a00 */
[----:B------:R2:W-:Y:S01]  /*87830*/  STL.64 [R1+0x2548], R186 ;  /* 0x002548ba01007387 */ /* 0x0005e20000100a00 */
[C---:B-1----:R-:W-:Y:S06]  /*87840*/  HMMA.1688.F32.TF32 R196, R236.reuse, R112, R204 ;  /* 0x00000070ecc4723c */ /* 0x042fec00000810cc */
[C---:B----4-:R-:W-:Y:S06]  /*87850*/  HMMA.1688.F32.TF32 R192, R236.reuse, R108, R200 ;  /* 0x0000006cecc0723c */ /* 0x050fec00000810c8 */
[C---:B--2---:R-:W-:Y:S11]  /*87860*/  HMMA.1688.F32.TF32 R184, R236.reuse, R44, R228 ;  /* 0x0000002cecb8723c */ /* 0x044ff600000810e4 */
        /* <DEDUP_REMOVED lines=32> */
[----:B----4-:R-:W-:Y:S11]  /*87a70*/  HMMA.1688.F32.TF32 R8, R236, R52, R240 ;  /* 0x00000034ec08723c */ /* 0x010ff600000810f0 */
[----:B------:R-:W-:Y:S04]  /*87a80*/  STL.64 [R1+0x2440], R16 ;  /* 0x0024401001007387 */ /* 0x000fe80000100a00 */
[----:B------:R-:W-:Y:S04]  /*87a90*/  STL.64 [R1+0x2448], R18 ;  /* 0x0024481201007387 */ /* 0x000fe80000100a00 */
        /* <DEDUP_REMOVED lines=115> */
[C---:B----4-:R-:W-:Y:S06]  /*881d0*/  HMMA.1688.F32.TF32 R196, R232.reuse, R32, R224 ;  /* 0x00000020e8c4723c */ /* 0x050fec00000810e0 */
[C---:B------:R-:W-:Y:S06]  /*881e0*/  HMMA.1688.F32.TF32 R192, R232.reuse, R28, R192 ;  /* 0x0000001ce8c0723c */ /* 0x040fec00000810c0 */
[C---:B------:R-:W-:Y:S05]  /*881f0*/  HMMA.1688.F32.TF32 R220, R232.reuse, R24, R220 ;  /* 0x00000018e8dc723c */ /* 0x040fea00000810dc */
[----:B------:R-:W-:Y:S04]  /*88200*/  STL.64 [R1+0x1c20], R236 ;  /* 0x001c20ec01007387 */ /* 0x000fe80000100a00 */
[----:B------:R-:W-:Y:S04]  /*88210*/  STL.64 [R1+0x1c28], R238 ;  /* 0x001c28ee01007387 */ /* 0x000fe80000100a00 */
[----:B------:R-:W-:Y:S04]  /*88220*/  STL.64 [R1+0x1c10], R196 ;  /* 0x001c10c401007387 */ /* 0x000fe80000100a00 */
[----:B------:R1:W-:Y:S04]  /*88230*/  STL.64 [R1+0x1c18], R198 ;  /* 0x001c18c601007387 */ /* 0x0003e80000100a00 */
[----:B------:R-:W-:Y:S04]  /*88240*/  STL.64 [R1+0x1c00], R192 ;  /* 0x001c00c001007387 */ /* 0x000fe80000100a00 */
[----:B------:R2:W-:Y:S01]  /*88250*/  STL.64 [R1+0x1c08], R194 ;  /* 0x001c08c201007387 */ /* 0x0005e20000100a00 */
[C---:B------:R-:W-:Y:S06]  /*88260*/  HMMA.1688.F32.TF32 R180, R232.reuse, R120, R180 ;  /* 0x00000078e8b4723c */ /* 0x040fec00000810b4 */
[C---:B------:R-:W-:Y:S06]  /*88270*/  HMMA.1688.F32.TF32 R176, R232.reuse, R116, R176 ;  /* 0x00000074e8b0723c */ /* 0x040fec00000810b0 */
[C---:B------:R-:W-:Y:S06]  /*88280*/  HMMA.1688.F32.TF32 R172, R232.reuse, R112, R172 ;  /* 0x00000070e8ac723c */ /* 0x040fec00000810ac */
[C---:B------:R-:W-:Y:S06]  /*88290*/  HMMA.1688.F32.TF32 R168, R232.reuse, R108, R168 ;  /* 0x0000006ce8a8723c */ /* 0x040fec00000810a8 */
[C---:B------:R-:W-:Y:S06]  /*882a0*/  HMMA.1688.F32.TF32 R164, R232.reuse, R44, R164 ;  /* 0x0000002ce8a4723c */ /* 0x040fec00000810a4 */
[C---:B-1----:R-:W-:Y:S06]  /*882b0*/  HMMA.1688.F32.TF32 R196, R232.reuse, R148, R216 ;  /* 0x00000094e8c4723c */ /* 0x042fec00000810d8 */
[C---:B------:R-:W-:Y:S06]  /*882c0*/  HMMA.1688.F32.TF32 R160, R232.reuse, R40, R160 ;  /* 0x00000028e8a0723c */ /* 0x040fec00000810a0 */
[C---:B--2---:R-:W-:Y:S06]  /*882d0*/  HMMA.1688.F32.TF32 R192, R232.reuse, R144, R184 ;  /* 0x00000090e8c0723c */ /* 0x044fec00000810b8 */
[C---:B------:R-:W-:Y:S01]  /*882e0*/  HMMA.1688.F32.TF32 R184, R232.reuse, R140, R212 ;  /* 0x0000008ce8b8723c */ /* 0x040fe200000810d4 */
[----:B------:R-:W-:Y:S04]  /*882f0*/  STL.64 [R1+0x1bf0], R220 ;  /* 0x001bf0dc01007387 */ /* 0x000fe80000100a00 */
[----:B------:R-:W-:Y:S01]  /*88300*/  STL.64 [R1+0x1bf8], R222 ;  /* 0x001bf8de01007387 */ /* 0x000fe20000100a00 */
[C---:B------:R-:W-:Y:S06]  /*88310*/  HMMA.1688.F32.TF32 R156, R232.reuse, R104, R156 ;  /* 0x00000068e89c723c */ /* 0x040fec000008109c */
[C---:B------:R-:W-:Y:S06]  /*88320*/  HMMA.1688.F32.TF32 R152, R232.reuse, R100, R152 ;  /* 0x00000064e898723c */ /* 0x040fec0000081098 */
[C---:B------:R-:W-:Y:S06]  /*88330*/  HMMA.1688.F32.TF32 R20, R232.reuse, R96, R20 ;  /* 0x00000060e814723c */ /* 0x040fec0000081014 */
[C---:B------:R-:W-:Y:S06]  /*88340*/  HMMA.1688.F32.TF32 R16, R232.reuse, R92, R16 ;  /* 0x0000005ce810723c */ /* 0x040fec0000081010 */
[C---:B------:R-:W-:Y:S06]  /*88350*/  HMMA.1688.F32.TF32 R12, R232.reuse, R88, R12 ;  /* 0x00000058e80c723c */ /* 0x040fec000008100c */
[C---:B---3--:R-:W-:Y:S06]  /*88360*/  HMMA.1688.F32.TF32 R8, R232.reuse, R84, R8 ;  /* 0x00000054e808723c */ /* 0x048fec0000081008 */
[C---:B------:R-:W-:Y:S01]  /*88370*/  HMMA.1688.F32.TF32 R4, R232.reuse, R68, R4 ;  /* 0x00000044e804723c */ /* 0x040fe20000081004 */
[----:B------:R-:W-:Y:S04]  /*88380*/  LDS R236, [R2+UR7+0x10400] ;  /* 0x0104000702ec7984 */ /* 0x000fe80008000800 */
[----:B------:R-:W-:Y:S04]  /*88390*/  LDS R238, [R2+UR7+0x12400] ;  /* 0x0124000702ee7984 */ /* 0x000fe80008000800 */
[----:B------:R-:W-:Y:S04]  /*883a0*/  LDS R237, [R191+UR7+0x10400] ;  /* 0x01040007bfed7984 */ /* 0x000fe80008000800 */
[----:B------:R-:W1:Y:S04]  /*883b0*/  LDS R239, [R191+UR7+0x12400] ;  /* 0x01240007bfef7984 */ /* 0x000e680008000800 */
        /* <DEDUP_REMOVED lines=9> */
[----:B------:R-:W-:Y:S04]  /*88450*/  STL.64 [R1+0x1bb0], R196 ;  /* 0x001bb0c401007387 */ /* 0x000fe80000100a00 */
[----:B------:R-:W-:Y:S04]  /*88460*/  STL.64 [R1+0x1bb8], R198 ;  /* 0x001bb8c601007387 */ /* 0x000fe80000100a00 */
[----:B------:R-:W-:Y:S04]  /*88470*/  STL.64 [R1+0x1ba0], R192 ;  /* 0x001ba0c001007387 */ /* 0x000fe80000100a00 */
[----:B------:R-:W-:Y:S04]  /*88480*/  STL.64 [R1+0x1ba8], R194 ;  /* 0x001ba8c201007387 */ /* 0x000fe80000100a00 */
[----:B------:R-:W-:Y:S04]  /*88490*/  STL.64 [R1+0x1b90], R184 ;  /* 0x001b90b801007387 */ /* 0x000fe80000100a00 */
[----:B------:R2:W-:Y:S02]  /*884a0*/  STL.64 [R1+0x1b98], R186 ;  /* 0x001b98ba01007387 */ /* 0x0005e40000100a00 */
[----:B--2---:R-:W-:-:S15]  /*884b0*/  HMMA.1688.F32.TF32 R184, R232, R124, R228 ;  /* 0x0000007ce8b8723c */ /* 0x004fde00000810e4 */
[----:B------:R-:W-:-:S08]  /*884c0*/  NOP ;  /* 0x0000000000007918 */ /* 0x000fd00000000000 */
        /* <DEDUP_REMOVED lines=150> */
[C---:B----4-:R-:W-:Y:S06]  /*88e30*/  HMMA.1688.F32.TF32 R224, R232.reuse, R56, R192 ;  /* 0x00000038e8e0723c */ /* 0x050fec00000810c0 */
[C---:B------:R-:W-:Y:S11]  /*88e40*/  HMMA.1688.F32.TF32 R192, R232.reuse, R48, R216 ;  /* 0x00000030e8c0723c */ /* 0x040ff600000810d8 */
[----:B------:R-:W-:Y:S04]  /*88e50*/  STL.64 [R1+0x22f0], R196 ;  /* 0x0022f0c401007387 */ /* 0x000fe80000100a00 */
[----:B------:R1:W-:Y:S02]  /*88e60*/  STL.64 [R1+0x22f8], R198 ;  /* 0x0022f8c601007387 */ /* 0x0003e40000100a00 */
[----:B-1----:R-:W-:Y:S02]  /*88e70*/  HMMA.1688.F32.TF32 R196, R232, R52, R220 ;  /* 0x00000034e8c4723c */ /* 0x002fe400000810dc */
        /* <DEDUP_REMOVED lines=22> */
[----:B------:R3:W-:Y:S01]  /*88fe0*/  STL.64 [R1+0x1b88], R194 ;  /* 0x001b88c201007387 */ /* 0x0007e20000100a00 */
[C---:B--2---:R-:W-:Y:S06]  /*88ff0*/  HMMA.1688.F32.TF32 R196, R236.reuse, R36, R184 ;  /* 0x00000024ecc4723c */ /* 0x044fec00000810b8 */
[C---:B---3--:R-:W-:Y:S06]  /*89000*/  HMMA.1688.F32.TF32 R192, R236.reuse, R32, R212 ;  /* 0x00000020ecc0723c */ /* 0x048fec00000810d4 */
[C---:B------:R-:W-:Y:S11]  /*89010*/  HMMA.1688.F32.TF32 R184, R236.reuse, R28, R208 ;  /* 0x0000001cecb8723c */ /* 0x040ff600000810d0 */
        /* <DEDUP_REMOVED lines=146> */
[----:B------:R-:W-:Y:S04]  /*89940*/  STL.64 [R1+0x2160], R192 ;  /* 0x002160c001007387 */ /* 0x000fe80000100a00 */
[----:B------:R1:W-:Y:S04]  /*89950*/  STL.64 [R1+0x2168], R194 ;  /* 0x002168c201007387 */ /* 0x0003e80000100a00 */
[----:B------:R-:W-:Y:S04]  /*89960*/  STL.64 [R1+0x2150], R184 ;  /* 0x002150b801007387 */ /* 0x000fe80000100a00 */
[----:B------:R2:W-:Y:S01]  /*89970*/  STL.64 [R1+0x2158], R186 ;  /* 0x002158ba01007387 */ /* 0x0005e20000100a00 */
[C---:B-1----:R-:W-:Y:S06]  /*89980*/  HMMA.1688.F32.TF32 R192, R236.reuse, R72, R208 ;  /* 0x00000048ecc0723c */ /* 0x042fec00000810d0 */
[C---:B--2---:R-:W-:Y:S01]  /*89990*/  HMMA.1688.F32.TF32 R184, R236.reuse, R68, R204 ;  /* 0x00000044ecb8723c */ /* 0x044fe200000810cc */
[----:B------:R-:W-:Y:S04]  /*899a0*/  STL.64 [R1+0x2140], R196 ;  /* 0x002140c401007387 */ /* 0x000fe80000100a00 */
[----:B------:R1:W-:Y:S02]  /*899b0*/  STL.64 [R1+0x2148], R198 ;  /* 0x002148c601007387 */ /* 0x0003e40000100a00 */
[C---:B-1----:R-:W-:Y:S10]  /*899c0*/  HMMA.1688.F32.TF32 R196, R236.reuse, R64, R200 ;  /* 0x00000040ecc4723c */ /* 0x042ff400000810c8 */
[----:B------:R-:W-:Y:S04]  /*899d0*/  STL.64 [R1+0x2130], R192 ;  /* 0x002130c001007387 */ /* 0x000fe80000100a00 */
[----:B------:R1:W-:Y:S04]  /*899e0*/  STL.64 [R1+0x2138], R194 ;  /* 0x002138c201007387 */ /* 0x0003e80000100a00 */
[----:B------:R-:W-:Y:S04]  /*899f0*/  STL.64 [R1+0x2120], R184 ;  /* 0x002120b801007387 */ /* 0x000fe80000100a00 */
[----:B------:R2:W-:Y:S01]  /*89a00*/  STL.64 [R1+0x2128], R186 ;  /* 0x002128ba01007387 */ /* 0x0005e20000100a00 */
[C---:B-1----:R-:W-:Y:S06]  /*89a10*/  HMMA.1688.F32.TF32 R192, R236.reuse, R60, R228 ;  /* 0x0000003cecc0723c */ /* 0x042fec00000810e4 */
[C---:B--2---:R-:W-:Y:S06]  /*89a20*/  HMMA.1688.F32.TF32 R184, R236.reuse, R56, R180 ;  /* 0x00000038ecb8723c */ /* 0x044fec00000810b4 */
[C---:B------:R-:W-:Y:S06]  /*89a30*/  HMMA.1688.F32.TF32 R180, R236.reuse, R52, R176 ;  /* 0x00000034ecb4723c */ /* 0x040fec00000810b0 */
[----:B------:R-:W-:Y:S06]  /*89a40*/  HMMA.1688.F32.TF32 R176, R236, R48, R172 ;  /* 0x00000030ecb0723c */ /* 0x000fec00000810ac */
        /* <DEDUP_REMOVED lines=8> */
[----:B------:R-:W-:Y:S01]  /*89ad0*/  STL.64 [R1+0x2118], R198 ;  /* 0x002118c601007387 */ /* 0x000fe20000100a00 */
        /* <DEDUP_REMOVED lines=38> */
[----:B--2---:R-:W-:Y:S02]  /*89d40*/  HMMA.1688.F32.TF32 R8, R232, R124, R244 ;  /* 0x0000007ce808723c */ /* 0x004fe400000810f4 */
[----:B------:R-:W-:Y:S04]  /*89d50*/  STL.64 [R1+0x57b0], R126 ;  /* 0x0057b07e01007387 */ /* 0x000fe80000100a00 */
[----:B------:R-:W-:-:S15]  /*89d60*/  STL.64 [R1+0x57a8], R124 ;  /* 0x0057a87c01007387 */ /* 0x000fde0000100a00 */
[----:B------:R-:W-:-:S02]  /*89d70*/  NOP ;  /* 0x0000000000007918 */ /* 0x000fc40000000000 */
[----:B------:R-:W-:Y:S04]  /*89d80*/  STL.64 [R1+0x20d0], R8 ;  /* 0x0020d00801007387 */ /* 0x000fe80000100a00 */
[----:B------:R2:W-:Y:S02]  /*89d90*/  STL.64 [R1+0x20d8], R10 ;  /* 0x0020d80a01007387 */ /* 0x0005e40000100a00 */
[----:B--2---:R-:W-:Y:S02]  /*89da0*/  HMMA.1688.F32.TF32 R8, R232, R120, R240 ;  /* 0x00000078e808723c */ /* 0x004fe400000810f0 */
[----:B------:R-:W2:-:S15]  /*89db0*/  LDL.LU R240, [R1+0x1110] ;  /* 0x0011100001f07983 */ /* 0x000e9e0000300800 */
[----:B------:R-:W-:-:S06]  /*89dc0*/  NOP ;  /* 0x0000000000007918 */ /* 0x000fcc0000000000 */
        /* <DEDUP_REMOVED lines=107> */
[----:B-1----:R-:W4:Y:S04]  /*8a480*/  LDL.LU R4, [R1+0x1100] ;  /* 0x0011000001047983 */ /* 0x002f280000300800 */
[----:B------:R-:W4:Y:S04]  /*8a490*/  LDL.LU R5, [R1+0x1104] ;  /* 0x0011040001057983 */ /* 0x000f280000300800 */
[----:B------:R-:W4:Y:S04]  /*8a4a0*/  LDL.LU R6, [R1+0x1108] ;  /* 0x0011080001067983 */ /* 0x000f280000300800 */
[----:B------:R-:W4:Y:S01]  /*8a4b0*/  LDL.LU R7, [R1+0x110c] ;  /* 0x00110c0001077983 */ /* 0x000f220000300800 */
[C---:B--2---:R-:W-:Y:S06]  /*8a4c0*/  HMMA.1688.F32.TF32 R124, R232.reuse, R112, R196 ;  /* 0x00000070e87c723c */ /* 0x044fec00000810c4 */
[C---:B------:R-:W-:Y:S06]  /*8a4d0*/  HMMA.1688.F32.TF32 R196, R232.reuse, R108, R224 ;  /* 0x0000006ce8c4723c */ /* 0x040fec00000810e0 */
[C---:B------:R-:W-:Y:S11]  /*8a4e0*/  HMMA.1688.F32.TF32 R128, R232.reuse, R44, R192 ;  /* 0x0000002ce880723c */ /* 0x040ff600000810c0 */
[----:B------:R-:W-:Y:S04]  /*8a4f0*/  STL.64 [R1+0x20a0], R124 ;  /* 0x0020a07c01007387 */ /* 0x000fe80000100a00 */
[----:B------:R1:W-:Y:S02]  /*8a500*/  STL.64 [R1+0x20a8], R126 ;  /* 0x0020a87e01007387 */ /* 0x0003e40000100a00 */
[C---:B-1----:R-:W-:Y:S02]  /*8a510*/  HMMA.1688.F32.TF32 R124, R232.reuse, R40, R220 ;  /* 0x00000028e87c723c */ /* 0x042fe400000810dc */
[----:B------:R-:W-:Y:S04]  /*8a520*/  STL.64 [R1+0x2090], R196 ;  /* 0x002090c401007387 */ /* 0x000fe80000100a00 */
[----:B------:R-:W-:Y:S01]  /*8a530*/  STL.64 [R1+0x2098], R198 ;  /* 0x002098c601007387 */ /* 0x000fe20000100a00 */
[C---:B------:R-:W-:Y:S03]  /*8a540*/  HMMA.1688.F32.TF32 R192, R232.reuse, R104, R216 ;  /* 0x00000068e8c0723c */ /* 0x040fe600000810d8 */
[----:B------:R-:W-:Y:S04]  /*8a550*/  STL.64 [R1+0x2080], R128 ;  /* 0x0020808001007387 */ /* 0x000fe80000100a00 */
[----:B------:R1:W-:Y:S02]  /*8a560*/  STL.64 [R1+0x2088], R130 ;  /* 0x0020888201007387 */ /* 0x0003e40000100a00 */
[C---:B-1----:R-:W-:Y:S07]  /*8a570*/  HMMA.1688.F32.TF32 R128, R232.reuse, R100, R184 ;  /* 0x00000064e880723c */ /* 0x042fee00000810b8 */
        /* <DEDUP_REMOVED lines=13> */
[----:B------:R1:W-:Y:S04]  /*8a650*/  STL.64 [R1+0x2038], R186 ;  /* 0x002038ba01007387 */ /* 0x0003e80000100a00 */
[----:B------:R-:W-:Y:S04]  /*8a660*/  STL.64 [R1+0x2020], R128 ;  /* 0x0020208001007387 */ /* 0x000fe80000100a00 */
[----:B------:R2:W-:Y:S01]  /*8a670*/  STL.64 [R1+0x2028], R130 ;  /* 0x0020288201007387 */ /* 0x0005e20000100a00 */
[C---:B-1----:R-:W-:Y:S06]  /*8a680*/  HMMA.1688.F32.TF32 R184, R232.reuse, R80, R228 ;  /* 0x00000050e8b8723c */ /* 0x042fec00000810e4 */
[C---:B--2---:R-:W-:Y:S02]  /*8a690*/  HMMA.1688.F32.TF32 R128, R232.reuse, R76, R180 ;  /* 0x0000004ce880723c */ /* 0x044fe400000810b4 */
[----:B------:R-:W-:Y:S04]  /*8a6a0*/  STL.64 [R1+0x2010], R124 ;  /* 0x0020107c01007387 */ /* 0x000fe80000100a00 */
[----:B------:R1:W-:Y:S02]  /*8a6b0*/  STL.64 [R1+0x2018], R126 ;  /* 0x0020187e01007387 */ /* 0x0003e40000100a00 */
[C---:B-1----:R-:W-:Y:S09]  /*8a6c0*/  HMMA.1688.F32.TF32 R124, R232.reuse, R72, R176 ;  /* 0x00000048e87c723c */ /* 0x042ff200000810b0 */
[----:B------:R-:W-:Y:S04]  /*8a6d0*/  STL.64 [R1+0x2000], R184 ;  /* 0x002000b801007387 */ /* 0x000fe80000100a00 */
[----:B------:R-:W-:Y:S01]  /*8a6e0*/  STL.64 [R1+0x2008], R186 ;  /* 0x002008ba01007387 */ /* 0x000fe20000100a00 */
[C---:B------:R-:W-:Y:S03]  /*8a6f0*/  HMMA.1688.F32.TF32 R172, R232.reuse, R68, R172 ;  /* 0x00000044e8ac723c */ /* 0x040fe600000810ac */
[----:B------:R-:W-:Y:S04]  /*8a700*/  STL.64 [R1+0x1ff0], R128 ;  /* 0x001ff08001007387 */ /* 0x000fe80000100a00 */
[----:B------:R1:W-:Y:S02]  /*8a710*/  STL.64 [R1+0x1ff8], R130 ;  /* 0x001ff88201007387 */ /* 0x0003e40000100a00 */
[C---:B-1----:R-:W-:Y:S02]  /*8a720*/  HMMA.1688.F32.TF32 R128, R232.reuse, R64, R168 ;  /* 0x00000040e880723c */ /* 0x042fe400000810a8 */
[----:B------:R-:W-:Y:S04]  /*8a730*/  STL.64 [R1+0x1fe0], R124 ;  /* 0x001fe07c01007387 */ /* 0x000fe80000100a00 */
[----:B------:R1:W-:Y:S02]  /*8a740*/  STL.64 [R1+0x1fe8], R126 ;  /* 0x001fe87e01007387 */ /* 0x0003e40000100a00 */
[C---:B-1----:R-:W-:Y:S06]  /*8a750*/  HMMA.1688.F32.TF32 R124, R232.reuse, R60, R164 ;  /* 0x0000003ce87c723c */ /* 0x042fec00000810a4 */
[----:B------:R-:W-:Y:S04]  /*8a760*/  STL.64 [R1+0x1fd0], R172 ;  /* 0x001fd0ac01007387 */ /* 0x000fe80000100a00 */
[----:B------:R-:W-:Y:S01]  /*8a770*/  STL.64 [R1+0x1fd8], R174 ;  /* 0x001fd8ae01007387 */ /* 0x000fe20000100a00 */
[----:B------:R-:W-:Y:S04]  /*8a780*/  HMMA.1688.F32.TF32 R160, R232, R56, R160 ;  /* 0x00000038e8a0723c */ /* 0x000fe800000810a0 */
[----:B------:R-:W-:Y:S04]  /*8a790*/  STL.64 [R1+0x1fc0], R128 ;  /* 0x001fc08001007387 */ /* 0x000fe80000100a00 */
[----:B------:R1:W-:Y:S01]  /*8a7a0*/  STL.64 [R1+0x1fc8], R130 ;  /* 0x001fc88201007387 */ /* 0x0003e20000100a00 */
[C---:B------:R-:W-:Y:S06]  /*8a7b0*/  HMMA.1688.F32.TF32 R20, R236.reuse, R36, R20 ;  /* 0x00000024ec14723c */ /* 0x040fec0000081014 */
[C---:B------:R-:W-:Y:S06]  /*8a7c0*/  HMMA.1688.F32.TF32 R16, R236.reuse, R32, R16 ;  /* 0x00000020ec10723c */ /* 0x040fec0000081010 */
[----:B------:R-:W-:Y:S06]  /*8a7d0*/  HMMA.1688.F32.TF32 R12, R236, R28, R12 ;  /* 0x0000001cec0c723c */ /* 0x000fec000008100c */
[----:B-1----:R-:W-:Y:S01]  /*8a7e0*/  HMMA.1688.F32.TF32 R128, R232, R52, R156 ;  /* 0x00000034e880723c */ /* 0x002fe2000008109c */
[----:B------:R-:W-:Y:S04]  /*8a7f0*/  STL.64 [R1+0x1fb0], R124 ;  /* 0x001fb07c01007387 */ /* 0x000fe80000100a00 */
[----:B------:R1:W-:Y:S01]  /*8a800*/  STL.64 [R1+0x1fb8], R126 ;  /* 0x001fb87e01007387 */ /* 0x0003e20000100a00 */
[----:B---3--:R-:W-:Y:S06]  /*8a810*/  HMMA.1688.F32.TF32 R8, R236, R24, R8 ;  /* 0x00000018ec08723c */ /* 0x008fec0000081008 */
[----:B-1----:R-:W-:Y:S01]  /*8a820*/  HMMA.1688.F32.TF32 R124, R232, R48, R152 ;  /* 0x00000030e87c723c */ /* 0x002fe20000081098 */
[----:B------:R-:W-:Y:S04]  /*8a830*/  STL.64 [R1+0x1fa0], R160 ;  /* 0x001fa0a001007387 */ /* 0x000fe80000100a00 */
[----:B------:R-:W-:Y:S06]  /*8a840*/  STL.64 [R1+0x1fa8], R162 ;  /* 0x001fa8a201007387 */ /* 0x000fec0000100a00 */
[----:B------:R-:W-:Y:S04]  /*8a850*/  STL.64 [R1+0x1f90], R128 ;  /* 0x001f908001007387 */ /* 0x000fe80000100a00 */
[----:B------:R-:W-:Y:S01]  /*8a860*/  STL.64 [R1+0x1f98], R130 ;  /* 0x001f988201007387 */ /* 0x000fe20000100a00 */
[C---:B----4-:R-:W-:Y:S03]  /*8a870*/  HMMA.1688.F32.TF32 R4, R236.reuse, R136, R4 ;  /* 0x00000088ec04723c */ /* 0x050fe60000081004 */
        /* <DEDUP_REMOVED lines=152> */
[----:B------:R-:W3:Y:S01]  /*8b200*/  LDL.LU.64 R124, [R1+0x57a8] ;  /* 0x0057a800017c7983 */ /* 0x000ee20000300a00 */
[----:B------:R-:W-:Y:S06]  /*8b210*/  HMMA.1688.F32.TF32 R184, R236, R44, R184 ;  /* 0x0000002cecb8723c */ /* 0x000fec00000810b8 */
[----:B--2---:R-:W-:Y:S06]  /*8b220*/  HMMA.1688.F32.TF32 R4, R232, R148, R4 ;  /* 0x00000094e804723c */ /* 0x004fec0000081004 */
[----:B---3--:R-:W-:-:S15]  /*8b230*/  HMMA.1688.F32.TF32 R196, R236, R124, R196 ;  /* 0x0000007cecc4723c */ /* 0x008fde00000810c4 */
        /* <DEDUP_REMOVED lines=72> */
[----:B------:R-:W-:Y:S04]  /*8b6c0*/  STL.64 [R1+0x1020], R8 ;  /* 0x0010200801007387 */ /* 0x000fe80000100a00 */
[----:B------:R2:W-:Y:S01]  /*8b6d0*/  STL.64 [R1+0x1028], R10 ;  /* 0x0010280a01007387 */ /* 0x0005e20000100a00 */
[C---:B-1----:R-:W-:Y:S06]  /*8b6e0*/  HMMA.1688.F32.TF32 R12, R232.reuse, R28, R244 ;  /* 0x0000001ce80c723c */ /* 0x042fec00000810f4 */
[----:B--2---:R-:W-:-:S15]  /*8b6f0*/  HMMA.1688.F32.TF32 R8, R232, R24, R240 ;  /* 0x00000018e808723c */ /* 0x004fde00000810f0 */
[----:B------:R-:W-:-:S02]  /*8b700*/  NOP ;  /* 0x0000000000007918 */ /* 0x000fc40000000000 */
        /* <DEDUP_REMOVED lines=111> */
[----:B------:R-:W4:Y:S01]  /*8be00*/  LDL.LU R5, [R1+0x824] ;  /* 0x0008240001057983 */ /* 0x000f220000300800 */
[----:B------:R-:W-:-:S02]  /*8be10*/  IMAD.MOV.U32 R6, RZ, RZ, R252 ;  /* 0x000000ffff067224 */ /* 0x000fc400078e00fc */
[----:B------:R-:W-:Y:S01]  /*8be20*/  IMAD.MOV.U32 R7, RZ, RZ, R3 ;  /* 0x000000ffff077224 */ /* 0x000fe200078e0003 */
[C---:B--2---:R-:W-:Y:S06]  /*8be30*/  HMMA.1688.F32.TF32 R32, R232.reuse, R140, R224 ;  /* 0x0000008ce820723c */ /* 0x044fec00000810e0 */
[C---:B---3--:R-:W-:Y:S06]  /*8be40*/  HMMA.1688.F32.TF32 R236, R232.reuse, R144, R196 ;  /* 0x00000090e8ec723c */ /* 0x048fec00000810c4 */
[C---:B------:R-:W-:Y:S06]  /*8be50*/  HMMA.1688.F32.TF32 R196, R232.reuse, R136, R192 ;  /* 0x00000088e8c4723c */ /* 0x040fec00000810c0 */
[C---:B------:R-:W-:Y:S11]  /*8be60*/  HMMA.1688.F32.TF32 R192, R232.reuse, R132, R220 ;  /* 0x00000084e8c0723c */ /* 0x040ff600000810dc */
        /* <DEDUP_REMOVED lines=11> */
[C---:B-1----:R-:W-:Y:S01]  /*8bf20*/  HMMA.1688.F32.TF32 R32, R232.reuse, R128, R216 ;  /* 0x00000080e820723c */ /* 0x042fe200000810d8 */
[----:B------:R-:W-:Y:S04]  /*8bf30*/  STL.64 [R1+0xfb0], R196 ;  /* 0x000fb0c401007387 */ /* 0x000fe80000100a00 */
[----:B------:R-:W-:Y:S04]  /*8bf40*/  STL.64 [R1+0xfb8], R198 ;  /* 0x000fb8c601007387 */ /* 0x000fe80000100a00 */
[----:B------:R-:W-:Y:S04]  /*8bf50*/  STL.64 [R1+0xfc0], R192 ;  /* 0x000fc0c001007387 */ /* 0x000fe80000100a00 */
[----:B------:R1:W-:Y:S01]  /*8bf60*/  STL.64 [R1+0xfc8], R194 ;  /* 0x000fc8c201007387 */ /* 0x0003e20000100a00 */
[C---:B------:R-:W-:Y:S06]  /*8bf70*/  HMMA.1688.F32.TF32 R12, R232.reuse, R68, R12 ;  /* 0x00000044e80c723c */ /* 0x040fec000008100c */
[C---:B----4-:R-:W-:Y:S06]  /*8bf80*/  HMMA.1688.F32.TF32 R8, R232.reuse, R64, R8 ;  /* 0x00000040e808723c */ /* 0x050fec0000081008 */
[C---:B------:R-:W-:Y:S01]  /*8bf90*/  HMMA.1688.F32.TF32 R4, R232.reuse, R48, R4 ;  /* 0x00000030e804723c */ /* 0x040fe20000081004 */
[----:B------:R-:W-:Y:S04]  /*8bfa0*/  LDS R236, [R2+UR7+0x10600] ;  /* 0x0106000702ec7984 */ /* 0x000fe80008000800 */
[----:B------:R-:W-:Y:S04]  /*8bfb0*/  LDS R238, [R2+UR7+0x12600] ;  /* 0x0126000702ee7984 */ /* 0x000fe80008000800 */
[----:B------:R-:W-:Y:S04]  /*8bfc0*/  LDS R237, [R191+UR7+0x10600] ;  /* 0x01060007bfed7984 */ /* 0x000fe80008000800 */
[----:B------:R-:W2:Y:S01]  /*8bfd0*/  LDS R239, [R191+UR7+0x12600] ;  /* 0x01260007bfef7984 */ /* 0x000ea20008000800 */
[C---:B-1----:R-:W-:Y:S03]  /*8bfe0*/  HMMA.1688.F32.TF32 R192, R232.reuse, R124, R184 ;  /* 0x0000007ce8c0723c */ /* 0x042fe600000810b8 */
[----:B------:R-:W-:Y:S04]  /*8bff0*/  STL.64 [R1+0xfd0], R32 ;  /* 0x000fd02001007387 */ /* 0x000fe80000100a00 */
[----:B------:R1:W-:Y:S02]  /*8c000*/  STL.64 [R1+0xfd8], R34 ;  /* 0x000fd82201007387 */ /* 0x0003e40000100a00 */
[C---:B-1----:R-:W-:Y:S06]  /*8c010*/  HMMA.1688.F32.TF32 R32, R232.reuse, R120, R212 ;  /* 0x00000078e820723c */ /* 0x042fec00000810d4 */
[C---:B------:R-:W-:Y:S08]  /*8c020*/  HMMA.1688.F32.TF32 R184, R232.reuse, R116, R208 ;  /* 0x00000074e8b8723c */ /* 0x040ff000000810d0 */
[----:B------:R-:W-:Y:S04]  /*8c030*/  STL.64 [R1+0x1d90], R192 ;  /* 0x001d90c001007387 */ /* 0x000fe80000100a00 */
[----:B------:R1:W-:Y:S02]  /*8c040*/  STL.64 [R1+0x1d98], R194 ;  /* 0x001d98c201007387 */ /* 0x0003e40000100a00 */
[C---:B-1----:R-:W-:Y:S03]  /*8c050*/  HMMA.1688.F32.TF32 R192, R232.reuse, R112, R204 ;  /* 0x00000070e8c0723c */ /* 0x042fe600000810cc */
[----:B------:R-:W-:Y:S04]  /*8c060*/  STL.64 [R1+0x1d80], R32 ;  /* 0x001d802001007387 */ /* 0x000fe80000100a00 */
[----:B------:R1:W-:Y:S02]  /*8c070*/  STL.64 [R1+0x1d88], R34 ;  /* 0x001d882201007387 */ /* 0x0003e40000100a00 */
[C---:B-1----:R-:W-:Y:S02]  /*8c080*/  HMMA.1688.F32.TF32 R32, R232.reuse, R108, R200 ;  /* 0x0000006ce820723c */ /* 0x042fe400000810c8 */
[----:B------:R-:W-:Y:S04]  /*8c090*/  STL.64 [R1+0x1d70], R184 ;  /* 0x001d70b801007387 */ /* 0x000fe80000100a00 */
[----:B------:R1:W-:Y:S08]  /*8c0a0*/  STL.64 [R1+0x1d78], R186 ;  /* 0x001d78ba01007387 */ /* 0x0003f00000100a00 */
[----:B------:R-:W-:Y:S04]  /*8c0b0*/  STL.64 [R1+0x1d60], R192 ;  /* 0x001d60c001007387 */ /* 0x000fe80000100a00 */
[----:B------:R-:W-:Y:S01]  /*8c0c0*/  STL.64 [R1+0x1d68], R194 ;  /* 0x001d68c201007387 */ /* 0x000fe20000100a00 */
[C---:B-1----:R-:W-:Y:S04]  /*8c0d0*/  HMMA.1688.F32.TF32 R184, R232.reuse, R44, R228 ;  /* 0x0000002ce8b8723c */ /* 0x042fe800000810e4 */
[----:B------:R-:W-:Y:S04]  /*8c0e0*/  STL.64 [R1+0x1d50], R32 ;  /* 0x001d502001007387 */ /* 0x000fe80000100a00 */
[----:B------:R1:W-:Y:S02]  /*8c0f0*/  STL.64 [R1+0x1d58], R34 ;  /* 0x001d582201007387 */ /* 0x0003e40000100a00 */
[----:B-1----:R-:W-:-:S13]  /*8c100*/  HMMA.1688.F32.TF32 R32, R232, R104, R176 ;  /* 0x00000068e820723c */ /* 0x002fda00000810b0 */
        /* <DEDUP_REMOVED lines=31> */
[----:B------:R-:W-:-:S02]  /*8c300*/  IMAD.MOV.U32 R252, RZ, RZ, R5 ;  /* 0x000000fffffc7224 */ /* 0x000fc400078e0005 */
[----:B------:R-:W-:Y:S02]  /*8c310*/  IMAD.MOV.U32 R3, RZ, RZ, R6 ;  /* 0x000000ffff037224 */ /* 0x000fe400078e0006 */
[----:B------:R-:W-:Y:S01]  /*8c320*/  IMAD.MOV.U32 R0, RZ, RZ, R7 ;  /* 0x000000ffff007224 */ /* 0x000fe200078e0007 */
        /* <DEDUP_REMOVED lines=8> */
[----:B------:R3:W-:Y:S04]  /*8c3b0*/  STL.64 [R1+0x1130], R8 ;  /* 0x0011300801007387 */ /* 0x0007e80000100a00 */
[----:B------:R4:W-:Y:S04]  /*8c3c0*/  STL.64 [R1+0x1138], R10 ;  /* 0x0011380a01007387 */ /* 0x0009e80000100a00 */
        /* <DEDUP_REMOVED lines=117> */
[----:B----4-:R-:W4:Y:S04]  /*8cb20*/  LDL.LU.64 R34, [R1+0x57a0] ;  /* 0x0057a00001227983 */ /* 0x010f280000300a00 */
[----:B------:R-:W4:Y:S01]  /*8cb30*/  LDL.LU.64 R32, [R1+0x5798] ;  /* 0x0057980001207983 */ /* 0x000f220000300a00 */
[C---:B---3--:R-:W-:Y:S06]  /*8cb40*/  HMMA.1688.F32.TF32 R196, R236.reuse, R28, R196 ;  /* 0x0000001cecc4723c */ /* 0x048fec00000810c4 */
[C---:B------:R-:W-:Y:S06]  /*8cb50*/  HMMA.1688.F32.TF32 R224, R236.reuse, R24, R224 ;  /* 0x00000018ece0723c */ /* 0x040fec00000810e0 */
        /* <DEDUP_REMOVED lines=17> */
[----:B--2---:R-:W2:Y:S04]  /*8cc70*/  LDL.LU R4, [R1+0x5790] ;  /* 0x0057900001047983 */ /* 0x004ea80000300800 */
[----:B------:R-:W-:Y:S04]  /*8cc80*/  STL.64 [R1+0x1160], R196 ;  /* 0x001160c401007387 */ /* 0x000fe80000100a00 */
[----:B------:R3:W-:Y:S02]  /*8cc90*/  STL.64 [R1+0x1168], R198 ;  /* 0x001168c601007387 */ /* 0x0007e40000100a00 */
[C---:B---3--:R-:W-:Y:S06]  /*8cca0*/  HMMA.1688.F32.TF32 R196, R236.reuse, R148, R192 ;  /* 0x00000094ecc4723c */ /* 0x048fec00000810c0 */
[----:B------:R-:W-:Y:S01]  /*8ccb0*/  HMMA.1688.F32.TF32 R192, R236, R144, R220 ;  /* 0x00000090ecc0723c */ /* 0x000fe200000810dc */
[----:B------:R-:W-:Y:S04]  /*8ccc0*/  STL.64 [R1+0x1170], R224 ;  /* 0x001170e001007387 */ /* 0x000fe80000100a00 */
[----:B------:R-:W-:-:S12]  /*8ccd0*/  STL.64 [R1+0x1178], R226 ;  /* 0x001178e201007387 */ /* 0x000fd80000100a00 */
[----:B------:R-:W-:Y:S04]  /*8cce0*/  STL.64 [R1+0x1d20], R196 ;  /* 0x001d20c401007387 */ /* 0x000fe80000100a00 */
[----:B------:R3:W-:Y:S04]  /*8ccf0*/  STL.64 [R1+0x1d28], R198 ;  /* 0x001d28c601007387 */ /* 0x0007e80000100a00 */
[----:B------:R-:W-:Y:S04]  /*8cd00*/  STL.64 [R1+0x1d10], R192 ;  /* 0x001d10c001007387 */ /* 0x000fe80000100a00 */
[----:B------:R4:W-:Y:S01]  /*8cd10*/  STL.64 [R1+0x1d18], R194 ;  /* 0x001d18c201007387 */ /* 0x0009e20000100a00 */
[C---:B---3--:R-:W-:Y:S06]  /*8cd20*/  HMMA.1688.F32.TF32 R196, R236.reuse, R136, R184 ;  /* 0x00000088ecc4723c */ /* 0x048fec00000810b8 */
        /* <DEDUP_REMOVED lines=10> */
[C---:B---3--:R-:W-:Y:S06]  /*8cdd0*/  HMMA.1688.F32.TF32 R196, R236.reuse, R124, R204 ;  /* 0x0000007cecc4723c */ /* 0x048fec00000810cc */
[C---:B----4-:R-:W-:Y:S06]  /*8cde0*/  HMMA.1688.F32.TF32 R192, R236.reuse, R120, R200 ;  /* 0x00000078ecc0723c */ /* 0x050fec00000810c8 */
        /* <DEDUP_REMOVED lines=36> */
[----:B------:R-:W3:Y:S04]  /*8d030*/  LDL.LU R244, [R1+0xc90] ;  /* 0x000c900001f47983 */ /* 0x000ee80000300800 */
[----:B------:R-:W-:Y:S04]  /*8d040*/  STL.64 [R1+0x1ac0], R12 ;  /* 0x001ac00c01007387 */ /* 0x000fe80000100a00 */
[----:B------:R-:W-:Y:S04]  /*8d050*/  STL.64 [R1+0x1ac8], R14 ;  /* 0x001ac80e01007387 */ /* 0x000fe80000100a00 */
[----:B------:R1:W-:Y:S04]  /*8d060*/  STL.64 [R1+0x1ab0], R8 ;  /* 0x001ab00801007387 */ /* 0x0003e80000100a00 */
[----:B------:R4:W-:Y:S04]  /*8d070*/  STL.64 [R1+0x1ab8], R10 ;  /* 0x001ab80a01007387 */ /* 0x0009e80000100a00 */
        /* <DEDUP_REMOVED lines=93> */
[----:B----4-:R-:W-:Y:S06]  /*8d650*/  HMMA.1688.F32.TF32 R196, R236, R52, R184 ;  /* 0x00000034ecc4723c */ /* 0x010fec00000810b8 */
[----:B------:R-:W-:Y:S05]  /*8d660*/  HMMA.1688.F32.TF32 R184, R232, R36, R208 ;  /* 0x00000024e8b8723c */ /* 0x000fea00000810d0 */
[----:B------:R-:W-:Y:S04]  /*8d670*/  STL.64 [R1+0x1aa0], R192 ;  /* 0x001aa0c001007387 */ /* 0x000fe80000100a00 */
[----:B------:R1:W-:Y:S02]  /*8d680*/  STL.64 [R1+0x1aa8], R194 ;  /* 0x001aa8c201007387 */ /* 0x0003e40000100a00 */
[----:B-1----:R-:W-:Y:S02]  /*8d690*/  HMMA.1688.F32.TF32 R192, R236, R48, R212 ;  /* 0x00000030ecc0723c */ /* 0x002fe400000810d4 */
        /* <DEDUP_REMOVED lines=11> */
[C---:B-1----:R-:W-:Y:S06]  /*8d750*/  HMMA.1688.F32.TF32 R196, R232.reuse, R32, R204 ;  /* 0x00000020e8c4723c */ /* 0x042fec00000810cc */
        /* <DEDUP_REMOVED lines=8> */
[----:B------:R-:W-:Y:S04]  /*8d7e0*/  STL.64 [R1+0x1330], R192 ;  /* 0x001330c001007387 */ /* 0x000fe80000100a00 */
[----:B------:R1:W-:Y:S04]  /*8d7f0*/  STL.64 [R1+0x1338], R194 ;  /* 0x001338c201007387 */ /* 0x0003e80000100a00 */
[----:B------:R-:W-:Y:S04]  /*8d800*/  STL.64 [R1+0x1340], R184 ;  /* 0x001340b801007387 */ /* 0x000fe80000100a00 */
[----:B------:R2:W-:Y:S04]  /*8d810*/  STL.64 [R1+0x1348], R186 ;  /* 0x001348ba01007387 */ /* 0x0005e80000100a00 */
[----:B------:R-:W3:Y:S01]  /*8d820*/  LDS R239, [R191+UR7+0x12700] ;  /* 0x01270007bfef7984 */ /* 0x000ee20008000800 */
[C---:B-1----:R-:W-:Y:S06]  /*8d830*/  HMMA.1688.F32.TF32 R192, R232.reuse, R28, R200 ;  /* 0x0000001ce8c0723c */ /* 0x042fec00000810c8 */
[----:B--2---:R-:W-:Y:S01]  /*8d840*/  HMMA.1688.F32.TF32 R184, R232, R24, R228 ;  /* 0x00000018e8b8723c */ /* 0x004fe200000810e4 */
[----:B------:R-:W-:Y:S04]  /*8d850*/  STL.64 [R1+0x1a60], R196 ;  /* 0x001a60c401007387 */ /* 0x000fe80000100a00 */
[----:B------:R-:W-:-:S12]  /*8d860*/  STL.64 [R1+0x1a68], R198 ;  /* 0x001a68c601007387 */ /* 0x000fd80000100a00 */
        /* <DEDUP_REMOVED lines=36> */
[----:B------:R1:W-:Y:S04]  /*8dab0*/  STL.64 [R1+0x19c8], R10 ;  /* 0x0019c80a01007387 */ /* 0x0003e80000100a00 */
[----:B------:R-:W2:Y:S01]  /*8dac0*/  LDL.LU R244, [R1+0xaf0] ;  /* 0x000af00001f47983 */ /* 0x000ea20000300800 */
[----:B-1----:R-:W-:Y:S03]  /*8dad0*/  HMMA.1688.F32.TF32 R8, R232, R100, R240 ;  /* 0x00000064e808723c */ /* 0x002fe600000810f0 */
[----:B------:R-:W-:Y:S04]  /*8dae0*/  STL.64 [R1+0x19b0], R12 ;  /* 0x0019b00c01007387 */ /* 0x000fe80000100a00 */
[----:B------:R-:W-:-:S15]  /*8daf0*/  STL.64 [R1+0x19b8], R14 ;  /* 0x0019b80e01007387 */ /* 0x000fde0000100a00 */
[----:B------:R-:W-:-:S01]  /*8db00*/  NOP ;  /* 0x0000000000007918 */ /* 0x000fc20000000000 */
        /* <DEDUP_REMOVED lines=111> */
[C---:B----4-:R-:W-:Y:S11]  /*8e200*/  HMMA.1688.F32.TF32 R44, R232.reuse, R88, R224 ;  /* 0x00000058e82c723c */ /* 0x050ff600000810e0 */
        /* <DEDUP_REMOVED lines=29> */
[----:B-1----:R-:W-:Y:S09]  /*8e3e0*/  HMMA.1688.F32.TF32 R40, R232, R48, R180 ;  /* 0x00000030e828723c */ /* 0x002ff200000810b4 */
[----:B------:R-:W-:Y:S04]  /*8e3f0*/  STL.64 [R1+0x18f0], R184 ;  /* 0x0018f0b801007387 */ /* 0x000fe80000100a00 */
[----:B------:R-:W-:Y:S04]  /*8e400*/  STL.64 [R1+0x18f8], R186 ;  /* 0x0018f8ba01007387 */ /* 0x000fe80000100a00 */
[----:B------:R-:W-:Y:S04]  /*8e410*/  STL.64 [R1+0x18e0], R44 ;  /* 0x0018e02c01007387 */ /* 0x000fe80000100a00 */
[----:B------:R1:W-:Y:S01]  /*8e420*/  STL.64 [R1+0x18e8], R46 ;  /* 0x0018e82e01007387 */ /* 0x0003e20000100a00 */
[C---:B------:R-:W-:Y:S06]  /*8e430*/  HMMA.1688.F32.TF32 R168, R236.reuse, R28, R168 ;  /* 0x0000001ceca8723c */ /* 0x040fec00000810a8 */
[C---:B------:R-:W-:Y:S06]  /*8e440*/  HMMA.1688.F32.TF32 R156, R236.reuse, R144, R156 ;  /* 0x00000090ec9c723c */ /* 0x040fec000008109c */
        /* <DEDUP_REMOVED lines=8> */
[----:B-1----:R-:W-:-:S14]  /*8e4d0*/  HMMA.1688.F32.TF32 R40, R236, R32, R172 ;  /* 0x00000020ec28723c */ /* 0x002fdc00000810ac */
[----:B------:R-:W-:Y:S04]  /*8e4e0*/  STL.64 [R1+0x18c0], R44 ;  /* 0x0018c02c01007387 */ /* 0x000fe80000100a00 */
[----:B------:R1:W-:Y:S02]  /*8e4f0*/  STL.64 [R1+0x18c8], R46 ;  /* 0x0018c82e01007387 */ /* 0x0003e40000100a00 */
[C---:B-1----:R-:W-:Y:S03]  /*8e500*/  HMMA.1688.F32.TF32 R44, R236.reuse, R24, R164 ;  /* 0x00000018ec2c723c */ /* 0x042fe600000810a4 */
[----:B------:R-:W-:Y:S04]  /*8e510*/  STL.64 [R1+0x18b0], R40 ;  /* 0x0018b02801007387 */ /* 0x000fe80000100a00 */
[----:B------:R1:W-:Y:S02]  /*8e520*/  STL.64 [R1+0x18b8], R42 ;  /* 0x0018b82a01007387 */ /* 0x0003e40000100a00 */
[C---:B-1----:R-:W-:Y:S02]  /*8e530*/  HMMA.1688.F32.TF32 R40, R236.reuse, R148, R160 ;  /* 0x00000094ec28723c */ /* 0x042fe400000810a0 */
[----:B------:R-:W-:Y:S04]  /*8e540*/  STL.64 [R1+0x18a0], R168 ;  /* 0x0018a0a801007387 */ /* 0x000fe80000100a00 */
[----:B------:R-:W-:Y:S08]  /*8e550*/  STL.64 [R1+0x18a8], R170 ;  /* 0x0018a8aa01007387 */ /* 0x000ff00000100a00 */
[----:B------:R-:W-:Y:S04]  /*8e560*/  STL.64 [R1+0x1890], R44 ;  /* 0x0018902c01007387 */ /* 0x000fe80000100a00 */
[----:B------:R1:W-:Y:S02]  /*8e570*/  STL.64 [R1+0x1898], R46 ;  /* 0x0018982e01007387 */ /* 0x0003e40000100a00 */
[C---:B-1----:R-:W-:Y:S03]  /*8e580*/  HMMA.1688.F32.TF32 R44, R236.reuse, R140, R152 ;  /* 0x0000008cec2c723c */ /* 0x042fe60000081098 */
        /* <DEDUP_REMOVED lines=19> */
[----:B---3--:R-:W-:Y:S01]  /*8e6c0*/  HMMA.1688.F32.TF32 R8, R236, R112, R240 ;  /* 0x00000070ec08723c */ /* 0x008fe200000810f0 */
[----:B------:R1:W-:Y:S04]  /*8e6d0*/  STL.64 [R1+0x1810], R12 ;  /* 0x0018100c01007387 */ /* 0x0003e80000100a00 */
[----:B------:R3:W-:Y:S04]  /*8e6e0*/  STL.64 [R1+0x1818], R14 ;  /* 0x0018180e01007387 */ /* 0x0007e80000100a00 */
[----:B-1----:R-:W4:Y:S01]  /*8e6f0*/  LDL.LU R12, [R1+0x6d0] ;  /* 0x0006d000010c7983 */ /* 0x002f220000300800 */
[----:B------:R-:W-:-:S07]  /*8e700*/  IMAD.MOV.U32 R13, RZ, RZ, R4 ;  /* 0x000000ffff0d7224 */ /* 0x000fce00078e0004 */
[----:B------:R1:W-:Y:S04]  /*8e710*/  STL.64 [R1+0x1800], R16 ;  /* 0x0018001001007387 */ /* 0x0003e80000100a00 */
[----:B------:R2:W-:Y:S04]  /*8e720*/  STL.64 [R1+0x1808], R18 ;  /* 0x0018081201007387 */ /* 0x0005e80000100a00 */
[----:B------:R2:W-:Y:S04]  /*8e730*/  STL.64 [R1+0x17f0], R8 ;  /* 0x0017f00801007387 */ /* 0x0005e80000100a00 */
[----:B------:R2:W-:Y:S04]  /*8e740*/  STL.64 [R1+0x17f8], R10 ;  /* 0x0017f80a01007387 */ /* 0x0005e80000100a00 */
[----:B------:R-:W2:Y:S04]  /*8e750*/  LDL.LU R4, [R1+0x578c] ;  /* 0x00578c0001047983 */ /* 0x000ea80000300800 */
[----:B---3--:R-:W4:Y:S04]  /*8e760*/  LDL.LU R14, [R1+0x6d8] ;  /* 0x0006d800010e7983 */ /* 0x008f280000300800 */
        /* <DEDUP_REMOVED lines=38> */
[----:B------:R-:W4:Y:S01]  /*8e9d0*/  LDL.LU R200, [R1+0x9e0] ;  /* 0x0009e00001c87983 */ /* 0x000f220000300800 */
        /* <DEDUP_REMOVED lines=81> */
[----:B------:R-:W3:Y:S01]  /*8eef0*/  LDL.LU R11, [R1+0x6cc] ;  /* 0x0006cc00010b7983 */ /* 0x000ee20000300800 */
[----:B--2---:R-:W-:-:S15]  /*8ef00*/  HMMA.1688.F32.TF32 R44, R236, R108, R44 ;  /* 0x0000006cec2c723c */ /* 0x004fde000008102c */
[----:B------:R-:W-:-:S08]  /*8ef10*/  NOP ;  /* 0x0000000000007918 */ /* 0x000fd00000000000 */
[----:B------:R-:W-:Y:S04]  /*8ef20*/  STL.64 [R1+0x17d0], R44 ;  /* 0x0017d02c01007387 */ /* 0x000fe80000100a00 */
[----:B------:R1:W-:Y:S04]  /*8ef30*/  STL.64 [R1+0x17d8], R46 ;  /* 0x0017d82e01007387 */ /* 0x0003e80000100a00 */
[----:B-1----:R-:W2:Y:S04]  /*8ef40*/  LDL.LU.64 R46, [R1+0x5760] ;  /* 0x00576000012e7983 */ /* 0x002ea80000300a00 */
[----:B------:R-:W4:Y:S02]  /*8ef50*/  LDL.LU.64 R44, [R1+0x5758] ;  /* 0x00575800012c7983 */ /* 0x000f240000300a00 */
[----:B----4-:R-:W-:-:S15]  /*8ef60*/  HMMA.1688.F32.TF32 R40, R236, R44, R40 ;  /* 0x0000002cec28723c */ /* 0x010fde0000081028 */
[----:B------:R-:W-:-:S08]  /*8ef70*/  NOP ;  /* 0x0000000000007918 */ /* 0x000fd00000000000 */
[----:B------:R-:W-:Y:S04]  /*8ef80*/  STL.64 [R1+0x17c0], R40 ;  /* 0x0017c02801007387 */ /* 0x000fe80000100a00 */
[----:B------:R1:W-:Y:S04]  /*8ef90*/  STL.64 [R1+0x17c8], R42 ;  /* 0x0017c82a01007387 */ /* 0x0003e80000100a00 */
[----:B-1----:R-:W4:Y:S04]  /*8efa0*/  LDL.LU.64 R42, [R1+0x5750] ;  /* 0x00575000012a7983 */ /* 0x002f280000300a00 */
[----:B------:R-:W2:Y:S01]  /*8efb0*/  LDL.LU.64 R40, [R1+0x5748] ;  /* 0x0057480001287983 */ /* 0x000ea20000300a00 */
[C---:B---3--:R-:W-:Y:S06]  /*8efc0*/  HMMA.1688.F32.TF32 R244, R236.reuse, R104, R244 ;  /* 0x00000068ecf4723c */ /* 0x048fec00000810f4 */
        /* <DEDUP_REMOVED lines=22> */
[----:B------:R-:W3:Y:S04]  /*8f130*/  LDL.LU.64 R224, [R1+0x5738] ;  /* 0x0057380001e07983 */ /* 0x000ee80000300a00 */
[----:B------:R-:W-:Y:S04]  /*8f140*/  STL.64 [R1+0x1780], R244 ;  /* 0x001780f401007387 */ /* 0x000fe80000100a00 */
[----:B------:R1:W-:Y:S04]  /*8f150*/  STL.64 [R1+0x1788], R246 ;  /* 0x001788f601007387 */ /* 0x0003e80000100a00 */
[----:B-1----:R-:W2:Y:S04]  /*8f160*/  LDL.LU.64 R246, [R1+0x5730] ;  /* 0x0057300001f67983 */ /* 0x002ea80000300a00 */
[----:B------:R-:W3:Y:S04]  /*8f170*/  LDL.LU.64 R244, [R1+0x5728] ;  /* 0x0057280001f47983 */ /* 0x000ee80000300a00 */
[----:B------:R-:W-:Y:S04]  /*8f180*/  STL.64 [R1+0x1760], R248 ;  /* 0x001760f801007387 */ /* 0x000fe80000100a00 */
[----:B------:R1:W-:Y:S04]  /*8f190*/  STL.64 [R1+0x1768], R250 ;  /* 0x001768fa01007387 */ /* 0x0003e80000100a00 */
[----:B-1----:R-:W3:Y:S04]  /*8f1a0*/  LDL.LU.64 R250, [R1+0x5720] ;  /* 0x0057200001fa7983 */ /* 0x002ee80000300a00 */
        /* <DEDUP_REMOVED lines=8> */
[----:B------:R-:W2:Y:S04]  /*8f230*/  LDL.LU R5, [R1+0x56fc] ;  /* 0x0056fc0001057983 */ /* 0x000ea80000300800 */
[----:B------:R-:W-:Y:S04]  /*8f240*/  STL.64 [R1+0x1700], R196 ;  /* 0x001700c401007387 */ /* 0x000fe80000100a00 */
[----:B------:R1:W-:Y:S02]  /*8f250*/  STL.64 [R1+0x1708], R198 ;  /* 0x001708c601007387 */ /* 0x0003e40000100a00 */
[C---:B-1----:R-:W-:Y:S06]  /*8f260*/  HMMA.1688.F32.TF32 R196, R236.reuse, R84, R192 ;  /* 0x00000054ecc4723c */ /* 0x042fec00000810c0 */
[----:B------:R-:W-:-:S15]  /*8f270*/  HMMA.1688.F32.TF32 R192, R236, R80, R220 ;  /* 0x00000050ecc0723c */ /* 0x000fde00000810dc */
[----:B------:R-:W-:-:S02]  /*8f280*/  NOP ;  /* 0x0000000000007918 */ /* 0x000fc40000000000 */
[----:B------:R-:W-:Y:S04]  /*8f290*/  STL.64 [R1+0x16e0], R196 ;  /* 0x0016e0c401007387 */ /* 0x000fe80000100a00 */
[----:B------:R1:W-:Y:S04]  /*8f2a0*/  STL.64 [R1+0x16e8], R198 ;  /* 0x0016e8c601007387 */ /* 0x0003e80000100a00 */
[----:B------:R-:W-:Y:S04]  /*8f2b0*/  STL.64 [R1+0x16c0], R192 ;  /* 0x0016c0c001007387 */ /* 0x000fe80000100a00 */
[----:B------:R1:W-:Y:S02]  /*8f2c0*/  STL.64 [R1+0x16c8], R194 ;  /* 0x0016c8c201007387 */ /* 0x0003e40000100a00 */
[C---:B-1----:R-:W-:Y:S06]  /*8f2d0*/  HMMA.1688.F32.TF32 R196, R236.reuse, R72, R184 ;  /* 0x00000048ecc4723c */ /* 0x042fec00000810b8 */
[C---:B------:R-:W-:Y:S06]  /*8f2e0*/  HMMA.1688.F32.TF32 R192, R236.reuse, R68, R212 ;  /* 0x00000044ecc0723c */ /* 0x040fec00000810d4 */
        /* <DEDUP_REMOVED lines=8> */
[----:B------:R1:W-:Y:S02]  /*8f370*/  STL.64 [R1+0x1638], R186 ;  /* 0x001638ba01007387 */ /* 0x0003e40000100a00 */
[C---:B-1----:R-:W-:Y:S06]  /*8f380*/  HMMA.1688.F32.TF32 R196, R236.reuse, R60, R204 ;  /* 0x0000003cecc4723c */ /* 0x042fec00000810cc */
[C---:B------:R-:W-:Y:S06]  /*8f390*/  HMMA.1688.F32.TF32 R192, R236.reuse, R56, R200 ;  /* 0x00000038ecc0723c */ /* 0x040fec00000810c8 */
[----:B------:R-:W-:Y:S01]  /*8f3a0*/  HMMA.1688.F32.TF32 R184, R236, R52, R228 ;  /* 0x00000034ecb8723c */ /* 0x000fe200000810e4 */
        /* <DEDUP_REMOVED lines=32> */
[----:B------:R1:W-:Y:S04]  /*8f5b0*/  STL [R1+0x12c8], R14 ;  /* 0x0012c80e01007387 */ /* 0x0003e80000100800 */
[----:B------:R-:W-:Y:S04]  /*8f5c0*/  STL [R1+0x5258], R4 ;  /* 0x0052580401007387 */ /* 0x000fe80000100800 */
[----:B-1----:R-:W4:Y:S04]  /*8f5d0*/  LDL.LU R12, [R1+0x590] ;  /* 0x00059000010c7983 */ /* 0x002f280000300800 */
        /* <DEDUP_REMOVED lines=77> */
[----:B-1----:R-:W4:Y:S01]  /*8fab0*/  LDL.LU R8, [R1+0x580] ;  /* 0x0005800001087983 */ /* 0x002f220000300800 */
[----:B---3--:R-:W-:-:S02]  /*8fac0*/  IMAD.MOV.U32 R9, RZ, RZ, R7 ;  /* 0x000000ffff097224 */ /* 0x008fc400078e0007 */
[----:B------:R-:W-:Y:S02]  /*8fad0*/  IMAD.MOV.U32 R10, RZ, RZ, R6 ;  /* 0x000000ffff0a7224 */ /* 0x000fe400078e0006 */
[----:B--2---:R-:W-:Y:S02]  /*8fae0*/  IMAD.MOV.U32 R11, RZ, RZ, R5 ;  /* 0x000000ffff0b7224 */ /* 0x004fe400078e0005 */
[C---:B----4-:R-:W-:Y:S06]  /*8faf0*/  HMMA.1688.F32.TF32 R4, R232.reuse, R120, R220 ;  /* 0x00000078e804723c */ /* 0x050fec00000810dc */
[C---:B------:R-:W-:Y:S06]  /*8fb00*/  HMMA.1688.F32.TF32 R192, R232.reuse, R116, R216 ;  /* 0x00000074e8c0723c */ /* 0x040fec00000810d8 */
[----:B------:R-:W-:Y:S11]  /*8fb10*/  HMMA.1688.F32.TF32 R184, R232, R112, R184 ;  /* 0x00000070e8b8723c */ /* 0x000ff600000810b8 */
[----:B------:R-:W-:Y:S04]  /*8fb20*/  STL.64 [R1+0x1220], R4 ;  /* 0x0012200401007387 */ /* 0x000fe80000100a00 */
[----:B------:R1:W-:Y:S03]  /*8fb30*/  STL [R1+0x1228], R6 ;  /* 0x0012280601007387 */ /* 0x0003e60000100800 */
[----:B-1----:R-:W-:-:S02]  /*8fb40*/  IMAD.MOV.U32 R6, RZ, RZ, R194 ;  /* 0x000000ffff067224 */ /* 0x002fc400078e00c2 */
[----:B------:R-:W-:Y:S02]  /*8fb50*/  IMAD.MOV.U32 R4, RZ, RZ, R7 ;  /* 0x000000ffff047224 */ /* 0x000fe400078e0007 */
[----:B------:R-:W-:Y:S02]  /*8fb60*/  IMAD.MOV.U32 R7, RZ, RZ, R193 ;  /* 0x000000ffff077224 */ /* 0x000fe400078e00c1 */
[----:B------:R-:W-:-:S03]  /*8fb70*/  IMAD.MOV.U32 R5, RZ, RZ, R195 ;  /* 0x000000ffff057224 */ /* 0x000fc600078e00c3 */
        /* <DEDUP_REMOVED lines=8> */
[----:B-1----:R-:W-:Y:S01]  /*8fc00*/  HMMA.1688.F32.TF32 R4, R232, R44, R208 ;  /* 0x0000002ce804723c */ /* 0x002fe200000810d0 */
[----:B------:R-:W-:-:S05]  /*8fc10*/  IMAD.MOV.U32 R25, RZ, RZ, R192 ;  /* 0x000000ffff197224 */ /* 0x000fca00078e00c0 */
        /* <DEDUP_REMOVED lines=40> */
[----:B-1----:R-:W-:Y:S02]  /*8fea0*/  HMMA.1688.F32.TF32 R4, R232, R52, R8 ;  /* 0x00000034e804723c */ /* 0x002fe40000081008 */
[----:B------:R1:W-:Y:S04]  /*8feb0*/  STL.64 [R1+0x2800], R16 ;  /* 0x0028001001007387 */ /* 0x0003e80000100a00 */
[----:B------:R2:W-:Y:S04]  /*8fec0*/  STL.64 [R1+0x2808], R18 ;  /* 0x0028081201007387 */ /* 0x0005e80000100a00 */
[----:B-1----:R-:W3:Y:S04]  /*8fed0*/  LDL.LU R16, [R1+0x570] ;  /* 0x0005700001107983 */ /* 0x002ee80000300800 */
[----:B------:R1:W-:Y:S04]  /*8fee0*/  STL.64 [R1+0x27f0], R12 ;  /* 0x0027f00c01007387 */ /* 0x0003e80000100a00 */
[----:B------:R4:W-:Y:S05]  /*8fef0*/  STL.64 [R1+0x27f8], R14 ;  /* 0x0027f80e01007387 */ /* 0x0009ea0000100a00 */
[----:B------:R-:W-:Y:S04]  /*8ff00*/  STL.64 [R1+0x27e0], R4 ;  /* 0x0027e00401007387 */ /* 0x000fe80000100a00 */
        /* <DEDUP_REMOVED lines=8> */
[----:B-1----:R-:W2:Y:S04]  /*8ff90*/  LDL.LU R12, [R1+0x550] ;  /* 0x00055000010c7983 */ /* 0x002ea80000300800 */
[----:B------:R-:W2:Y:S04]  /*8ffa0*/  LDL.LU R13, [R1+0x554] ;  /* 0x00055400010d7983 */ /* 0x000ea80000300800 */
        /* <DEDUP_REMOVED lines=11> */
[----:B------:R-:W4:Y:S04]  /*90060*/  LDL.LU R30, [R1+0x56f8] ;  /* 0x0056f800011e7983 */ /* 0x000f280000300800 */
[----:B------:R-:W2:Y:S01]  /*90070*/  LDL.LU R34, [R1+0x56f4] ;  /* 0x0056f40001227983 */ /* 0x000ea20000300800 */
[----:B------:R-:W-:Y:S02]  /*90080*/  IMAD.MOV.U32 R9, RZ, RZ, R38 ;  /* 0x000000ffff097224 */ /* 0x000fe400078e0026 */
[----:B------:R-:W-:Y:S01]  /*90090*/  IMAD.MOV.U32 R10, RZ, RZ, R39 ;  /* 0x000000ffff0a7224 */ /* 0x000fe200078e0027 */
[----:B------:R-:W3:Y:S04]  /*900a0*/  LDL.LU R38, [R1+0x56f0] ;  /* 0x0056f00001267983 */ /* 0x000ee80000300800 */
[----:B------:R-:W3:Y:S01]  /*900b0*/  LDL.LU R39, [R1+0x56ec] ;  /* 0x0056ec0001277983 */ /* 0x000ee20000300800 */
[----:B------:R-:W-:Y:S01]  /*900c0*/  HMMA.1688.F32.TF32 R4, R232, R48, R240 ;  /* 0x00000030e804723c */ /* 0x000fe200000810f0 */
[----:B------:R-:W-:-:S02]  /*900d0*/  IMAD.MOV.U32 R11, RZ, RZ, R35 ;  /* 0x000000ffff0b7224 */ /* 0x000fc400078e0023 */
[----:B------:R-:W-:Y:S01]  /*900e0*/  IMAD.MOV.U32 R164, RZ, RZ, R87 ;  /* 0x000000ffffa47224 */ /* 0x000fe200078e0057 */
[----:B------:R-:W2:Y:S01]  /*900f0*/  LDL.LU R35, [R1+0x56e8] ;  /* 0x0056e80001237983 */ /* 0x000ea20000300800 */
[----:B------:R-:W-:Y:S02]  /*90100*/  IMAD.MOV.U32 R165, RZ, RZ, R86 ;  /* 0x000000ffffa57224 */ /* 0x000fe400078e0056 */
[----:B------:R-:W-:Y:S02]  /*90110*/  IMAD.MOV.U32 R166, RZ, RZ, R83 ;  /* 0x000000ffffa67224 */ /* 0x000fe400078e0053 */
[----:B------:R-:W-:Y:S01]  /*90120*/  IMAD.MOV.U32 R167, RZ, RZ, R82 ;  /* 0x000000ffffa77224 */ /* 0x000fe200078e0052 */
[----:B------:R-:W-:Y:S04]  /*90130*/  LDS R232, [R2+UR7+0x14080] ;  /* 0x0140800702e87984 */ /* 0x000fe80008000800 */
[----:B------:R-:W-:Y:S04]  /*90140*/  LDS R234, [R2+UR7+0x16080] ;  /* 0x0160800702ea7984 */ /* 0x000fe80008000800 */
[----:B------:R-:W-:Y:S04]  /*90150*/  LDS R233, [R191+UR7+0x14080] ;  /* 0x01408007bfe97984 */ /* 0x000fe80008000800 */
[----:B------:R-:W1:Y:S02]  /*90160*/  LDS R235, [R191+UR7+0x16080] ;  /* 0x01608007bfeb7984 */ /* 0x000e640008000800 */
[----:B------:R-:W-:-:S02]  /*90170*/  IMAD.MOV.U32 R144, RZ, RZ, R7 ;  /* 0x000000ffff907224 */ /* 0x000fc400078e0007 */
[----:B------:R-:W-:Y:S02]  /*90180*/  IMAD.MOV.U32 R145, RZ, RZ, R6 ;  /* 0x000000ffff917224 */ /* 0x000fe400078e0006 */
[----:B------:R-:W-:Y:S02]  /*90190*/  IMAD.MOV.U32 R148, RZ, RZ, R5 ;  /* 0x000000ffff947224 */ /* 0x000fe400078e0005 */
[----:B------:R-:W-:Y:S01]  /*901a0*/  IMAD.MOV.U32 R149, RZ, RZ, R4 ;  /* 0x000000ffff957224 */ /* 0x000fe200078e0004 */
[----:B------:R-:W-:Y:S04]  /*901b0*/  STL [R1+0x5250], R144 ;  /* 0x0052509001007387 */ /* 0x000fe80000100800 */
[----:B------:R-:W-:Y:S04]  /*901c0*/  STL [R1+0x524c], R145 ;  /* 0x00524c9101007387 */ /* 0x000fe80000100800 */
[----:B------:R-:W-:Y:S04]  /*901d0*/  STL [R1+0x5248], R148 ;  /* 0x0052489401007387 */ /* 0x000fe80000100800 */
[----:B------:R-:W-:Y:S01]  /*901e0*/  STL [R1+0x5244], R149 ;  /* 0x0052449501007387 */ /* 0x000fe20000100800 */
[----:B---3--:R-:W-:Y:S07]  /*901f0*/  HMMA.1688.F32.TF32 R4, R236, R38, R16 ;  /* 0x00000026ec04723c */ /* 0x008fee0000081010 */
[----:B------:R-:W-:-:S02]  /*90200*/  IMAD.MOV.U32 R16, RZ, RZ, R31 ;  /* 0x000000ffff107224 */ /* 0x000fc400078e001f */
[----:B------:R-:W4:Y:S01]  /*90210*/  LDL.LU R31, [R1+0x56e4] ;  /* 0x0056e400011f7983 */ /* 0x000f220000300800 */
[----:B------:R-:W-:Y:S02]  /*90220*/  IMAD.MOV.U32 R17, RZ, RZ, R150 ;  /* 0x000000ffff117224 */ /* 0x000fe400078e0096 */
[----:B------:R-:W-:Y:S02]  /*90230*/  IMAD.MOV.U32 R18, RZ, RZ, R26 ;  /* 0x000000ffff127224 */ /* 0x000fe400078e001a */
[----:B------:R-:W-:-:S09]  /*90240*/  IMAD.MOV.U32 R19, RZ, RZ, R27 ;  /* 0x000000ffff137224 */ /* 0x000fd200078e001b */
[----:B------:R-:W-:Y:S04]  /*90250*/  STL.64 [R1+0x27b0], R4 ;  /* 0x0027b00401007387 */ /* 0x000fe80000100a00 */
[----:B------:R2:W-:Y:S04]  /*90260*/  STL.64 [R1+0x27b8], R6 ;  /* 0x0027b80601007387 */ /* 0x0005e80000100a00 */
[----:B------:R-:W3:Y:S04]  /*90270*/  LDL.LU R150, [R1+0x56e0] ;  /* 0x0056e00001967983 */ /* 0x000ee80000300800 */
[----:B------:R-:W3:Y:S04]  /*90280*/  LDL.LU R26, [R1+0x56dc] ;  /* 0x0056dc00011a7983 */ /* 0x000ee80000300800 */
[----:B------:R-:W3:Y:S01]  /*90290*/  LDL.LU R27, [R1+0x56d8] ;  /* 0x0056d800011b7983 */ /* 0x000ee20000300800 */
[----:B--2---:R-:W-:-:S15]  /*902a0*/  HMMA.1688.F32.TF32 R4, R236, R34, R156 ;  /* 0x00000022ec04723c */ /* 0x004fde000008109c */
[----:B------:R-:W-:-:S09]  /*902b0*/  NOP ;  /* 0x0000000000007918 */ /* 0x000fd20000000000 */
[----:B------:R-:W-:Y:S02]  /*902c0*/  IMAD.MOV.U32 R144, RZ, RZ, R4 ;  /* 0x000000ffff907224 */ /* 0x000fe400078e0004 */
[----:B------:R-:W-:Y:S02]  /*902d0*/  IMAD.MOV.U32 R145, RZ, RZ, R5 ;  /* 0x000000ffff917224 */ /* 0x000fe400078e0005 */
[----:B------:R-:W-:Y:S02]  /*902e0*/  IMAD.MOV.U32 R148, RZ, RZ, R6 ;  /* 0x000000ffff947224 */ /* 0x000fe400078e0006 */
[----:B------:R-:W-:Y:S02]  /*902f0*/  IMAD.MOV.U32 R149, RZ, RZ, R7 ;  /* 0x000000ffff957224 */ /* 0x000fe400078e0007 */
[----:B----4-:R-:W-:Y:S07]  /*90300*/  HMMA.1688.F32.TF32 R4, R236, R30, R12 ;  /* 0x0000001eec04723c */ /* 0x010fee000008100c */
[----:B------:R-:W-:-:S02]  /*90310*/  IMAD.MOV.U32 R12, RZ, RZ, R151 ;  /* 0x000000ffff0c7224 */ /* 0x000fc400078e0097 */
[----:B------:R-:W2:Y:S01]  /*90320*/  LDL.LU R151, [R1+0x56d4] ;  /* 0x0056d40001977983 */ /* 0x000ea20000300800 */
[----:B------:R-:W-:Y:S02]  /*90330*/  IMAD.MOV.U32 R13, RZ, RZ, R143 ;  /* 0x000000ffff0d7224 */ /* 0x000fe400078e008f */
[----:B------:R-:W-:Y:S02]  /*90340*/  IMAD.MOV.U32 R14, RZ, RZ, R146 ;  /* 0x000000ffff0e7224 */ /* 0x000fe400078e0092 */
[----:B------:R-:W-:-:S09]  /*90350*/  IMAD.MOV.U32 R15, RZ, RZ, R147 ;  /* 0x000000ffff0f7224 */ /* 0x000fd200078e0093 */
[----:B------:R-:W-:Y:S04]  /*90360*/  STL.64 [R1+0x2790], R4 ;  /* 0x0027900401007387 */ /* 0x000fe80000100a00 */
[----:B------:R3:W-:Y:S04]  /*90370*/  STL.64 [R1+0x2798], R6 ;  /* 0x0027980601007387 */ /* 0x0007e80000100a00 */
[----:B------:R-:W4:Y:S04]  /*90380*/  LDL.LU R143, [R1+0x56d0] ;  /* 0x0056d000018f7983 */ /* 0x000f280000300800 */
[----:B------:R-:W4:Y:S04]  /*90390*/  LDL.LU R146, [R1+0x56cc] ;  /* 0x0056cc0001927983 */ /* 0x000f280000300800 */
[----:B------:R-:W4:Y:S01]  /*903a0*/  LDL.LU R147, [R1+0x56c8] ;  /* 0x0056c80001937983 */ /* 0x000f220000300800 */
[----:B---3--:R-:W-:-:S15]  /*903b0*/  HMMA.1688.F32.TF32 R4, R236, R26, R152 ;  /* 0x0000001aec04723c */ /* 0x008fde0000081098 */
[----:B------:R-:W-:-:S09]  /*903c0*/  NOP ;  /* 0x0000000000007918 */ /* 0x000fd20000000000 */
[----:B------:R-:W-:Y:S02]  /*903d0*/  IMAD.MOV.U32 R141, RZ, RZ, R4 ;  /* 0x000000ffff8d7224 */ /* 0x000fe400078e0004 */
        /* <DEDUP_REMOVED lines=9> */
[----:B----4-:R-:W-:Y:S03]  /*90470*/  HMMA.1688.F32.TF32 R4, R236, R146, R8 ;  /* 0x00000092ec04723c */ /* 0x010fe60000081008 */
[----:B------:R-:W-:Y:S04]  /*90480*/  STL [R1+0x523c], R24 ;  /* 0x00523c1801007387 */ /* 0x000fe80000100800 */
[----:B------:R-:W-:Y:S04]  /*90490*/  STL [R1+0x5238], R28 ;  /* 0x0052381c01007387 */ /* 0x000fe80000100800 */
[----:B------:R-:W-:Y:S04]  /*904a0*/  STL [R1+0x5234], R29 ;  /* 0x0052341d01007387 */ /* 0x000fe80000100800 */
[----:B------:R2:W-:Y:S04]  /*904b0*/  STL [R1+0x5230], R32 ;  /* 0x0052302001007387 */ /* 0x0005e80000100800 */
[----:B------:R-:W3:Y:S04]  /*904c0*/  LDL.LU R8, [R1+0x4f0] ;  /* 0x0004f00001087983 */ /* 0x000ee80000300800 */
[----:B------:R-:W3:Y:S01]  /*904d0*/  LDL.LU R9, [R1+0x4f4] ;  /* 0x0004f40001097983 */ /* 0x000ee20000300800 */
[----:B------:R-:W-:-:S02]  /*904e0*/  IMAD.MOV.U32 R10, RZ, RZ, R138 ;  /* 0x000000ffff0a7224 */ /* 0x000fc400078e008a */
[----:B------:R-:W-:Y:S01]  /*904f0*/  IMAD.MOV.U32 R11, RZ, RZ, R139 ;  /* 0x000000ffff0b7224 */ /* 0x000fe200078e008b */
[----:B------:R-:W4:Y:S04]  /*90500*/  LDL.LU R138, [R1+0x56c4] ;  /* 0x0056c400018a7983 */ /* 0x000f280000300800 */
[----:B------:R-:W4:Y:S01]  /*90510*/  LDL.LU R139, [R1+0x56c0] ;  /* 0x0056c000018b7983 */ /* 0x000f220000300800 */
[----:B------:R-:W-:-:S05]  /*90520*/  IMAD.MOV.U32 R40, RZ, RZ, R4 ;  /* 0x000000ffff287224 */ /* 0x000fca00078e0004 */
        /* <DEDUP_REMOVED lines=15> */
[----:B------:R-:W-:Y:S02]  /*90620*/  IMAD.MOV.U32 R21, RZ, RZ, R47 ;  /* 0x000000ffff157224 */ /* 0x000fe400078e002f */
[----:B------:R-:W-:Y:S02]  /*90630*/  IMAD.MOV.U32 R37, RZ, RZ, R5 ;  /* 0x000000ffff257224 */ /* 0x000fe400078e0005 */
[----:B------:R-:W-:Y:S02]  /*90640*/  IMAD.MOV.U32 R36, RZ, RZ, R6 ;  /* 0x000000ffff247224 */ /* 0x000fe400078e0006 */
[----:B------:R-:W-:Y:S01]  /*90650*/  IMAD.MOV.U32 R33, RZ, RZ, R7 ;  /* 0x000000ffff217224 */ /* 0x000fe200078e0007 */
[----:B------:R-:W2:Y:S01]  /*90660*/  LDL.LU R47, [R1+0x56b8] ;  /* 0x0056b800012f7983 */ /* 0x000ea20000300800 */
[----:B------:R-:W-:Y:S01]  /*90670*/  IMAD.MOV.U32 R22, RZ, RZ, R110 ;  /* 0x000000ffff167224 */ /* 0x000fe200078e006e */
[----:B------:R-:W-:Y:S02]  /*90680*/  HMMA.1688.F32.TF32 R4, R236, R142, R16 ;  /* 0x0000008eec04723c */ /* 0x000fe40000081010 */
[----:B------:R-:W2:Y:S01]  /*90690*/  LDL.LU R110, [R1+0x56b4] ;  /* 0x0056b400016e7983 */ /* 0x000ea20000300800 */
[----:B------:R-:W-:-:S03]  /*906a0*/  IMAD.MOV.U32 R23, RZ, RZ, R111 ;  /* 0x000000ffff177224 */ /* 0x000fc600078e006f */
[----:B------:R-:W2:Y:S01]  /*906b0*/  LDL.LU R111, [R1+0x56b0] ;  /* 0x0056b000016f7983 */ /* 0x000ea20000300800 */
[----:B------:R-:W-:Y:S02]  /*906c0*/  IMAD.MOV.U32 R16, RZ, RZ, R114 ;  /* 0x000000ffff107224 */ /* 0x000fe400078e0072 */
[----:B------:R-:W-:Y:S01]  /*906d0*/  IMAD.MOV.U32 R17, RZ, RZ, R134 ;  /* 0x000000ffff117224 */ /* 0x000fe200078e0086 */
[----:B------:R-:W2:Y:S04]  /*906e0*/  LDL.LU R114, [R1+0x56ac] ;  /* 0x0056ac0001727983 */ /* 0x000ea80000300800 */
[----:B------:R-:W3:Y:S01]  /*906f0*/  LDL.LU R134, [R1+0x56a8] ;  /* 0x0056a80001867983 */ /* 0x000ee20000300800 */
[----:B------:R-:W-:-:S03]  /*90700*/  IMAD.MOV.U32 R18, RZ, RZ, R135 ;  /* 0x000000ffff127224 */ /* 0x000fc600078e0087 */
[----:B------:R-:W3:Y:S01]  /*90710*/  LDL.LU R135, [R1+0x56a4] ;  /* 0x0056a40001877983 */ /* 0x000ee20000300800 */
[----:B------:R-:W-:-:S03]  /*90720*/  IMAD.MOV.U32 R19, RZ, RZ, R115 ;  /* 0x000000ffff137224 */ /* 0x000fc600078e0073 */
[----:B------:R-:W2:Y:S02]  /*90730*/  LDL.LU R115, [R1+0x56a0] ;  /* 0x0056a00001737983 */ /* 0x000ea40000300800 */
[----:B------:R-:W-:Y:S02]  /*90740*/  IMAD.MOV.U32 R48, RZ, RZ, R4 ;  /* 0x000000ffff307224 */ /* 0x000fe400078e0004 */
[----:B------:R-:W-:Y:S02]  /*90750*/  IMAD.MOV.U32 R45, RZ, RZ, R5 ;  /* 0x000000ffff2d7224 */ /* 0x000fe400078e0005 */
[----:B------:R-:W-:Y:S02]  /*90760*/  IMAD.MOV.U32 R44, RZ, RZ, R6 ;  /* 0x000000ffff2c7224 */ /* 0x000fe400078e0006 */
[----:B------:R-:W-:Y:S02]  /*90770*/  IMAD.MOV.U32 R41, RZ, RZ, R7 ;  /* 0x000000ffff297224 */ /* 0x000fe400078e0007 */
[----:B----4-:R-:W-:Y:S07]  /*90780*/  HMMA.1688.F32.TF32 R4, R236, R138, R12 ;  /* 0x0000008aec04723c */ /* 0x010fee000008100c */
[----:B------:R-:W-:-:S02]  /*90790*/  IMAD.MOV.U32 R12, RZ, RZ, R118 ;  /* 0x000000ffff0c7224 */ /* 0x000fc400078e0076 */
[----:B------:R-:W-:Y:S01]  /*907a0*/  IMAD.MOV.U32 R13, RZ, RZ, R126 ;  /* 0x000000ffff0d7224 */ /* 0x000fe200078e007e */
[----:B------:R-:W4:Y:S04]  /*907b0*/  LDL.LU R118, [R1+0x569c] ;  /* 0x00569c0001767983 */ /* 0x000f280000300800 */
[----:B------:R-:W4:Y:S01]  /*907c0*/  LDL.LU R126, [R1+0x5698] ;  /* 0x00569800017e7983 */ /* 0x000f220000300800 */
[----:B------:R-:W-:Y:S02]  /*907d0*/  IMAD.MOV.U32 R14, RZ, RZ, R130 ;  /* 0x000000ffff0e7224 */ /* 0x000fe400078e0082 */
[----:B------:R-:W-:Y:S01]  /*907e0*/  IMAD.MOV.U32 R15, RZ, RZ, R131 ;  /* 0x000000ffff0f7224 */ /* 0x000fe200078e0083 */
[----:B------:R-:W2:Y:S04]  /*907f0*/  LDL.LU R130, [R1+0x5694] ;  /* 0x0056940001827983 */ /* 0x000ea80000300800 */
[----:B------:R-:W2:Y:S02]  /*90800*/  LDL.LU R131, [R1+0x5690] ;  /* 0x0056900001837983 */ /* 0x000ea40000300800 */
[----:B------:R-:W-:-:S02]  /*90810*/  IMAD.MOV.U32 R56, RZ, RZ, R4 ;  /* 0x000000ffff387224 */ /* 0x000fc400078e0004 */
[----:B------:R-:W-:Y:S02]  /*90820*/  IMAD.MOV.U32 R53, RZ, RZ, R5 ;  /* 0x000000ffff357224 */ /* 0x000fe400078e0005 */
[----:B------:R-:W-:Y:S02]  /*90830*/  IMAD.MOV.U32 R52, RZ, RZ, R6 ;  /* 0x000000ffff347224 */ /* 0x000fe400078e0006 */
[----:B------:R-:W-:Y:S02]  /*90840*/  IMAD.MOV.U32 R49, RZ, RZ, R7 ;  /* 0x000000ffff317224 */ /* 0x000fe400078e0007 */
[----:B---3--:R-:W-:Y:S07]  /*90850*/  HMMA.1688.F32.TF32 R4, R236, R134, R8 ;  /* 0x00000086ec04723c */ /* 0x008fee0000081008 */
[----:B------:R-:W-:-:S02]  /*90860*/  IMAD.MOV.U32 R8, RZ, RZ, R127 ;  /* 0x000000ffff087224 */ /* 0x000fc400078e007f */
[----:B------:R-:W4:Y:S01]  /*90870*/  LDL.LU R127, [R1+0x568c] ;  /* 0x00568c00017f7983 */ /* 0x000f220000300800 */
[----:B------:R-:W-:-:S03]  /*90880*/  IMAD.MOV.U32 R9, RZ, RZ, R119 ;  /* 0x000000ffff097224 */ /* 0x000fc600078e0077 */
[----:B------:R-:W3:Y:S01]  /*90890*/  LDL.LU R119, [R1+0x5688] ;  /* 0x0056880001777983 */ /* 0x000ee20000300800 */
[----:B------:R-:W-:Y:S02]  /*908a0*/  IMAD.MOV.U32 R10, RZ, RZ, R122 ;  /* 0x000000ffff0a7224 */ /* 0x000fe400078e007a */
[----:B------:R-:W-:Y:S01]  /*908b0*/  IMAD.MOV.U32 R11, RZ, RZ, R123 ;  /* 0x000000ffff0b7224 */ /* 0x000fe200078e007b */
[----:B------:R-:W3:Y:S04]  /*908c0*/  LDL.LU R122, [R1+0x5684] ;  /* 0x00568400017a7983 */ /* 0x000ee80000300800 */
[----:B------:R-:W3:Y:S03]  /*908d0*/  LDL.LU R123, [R1+0x5680] ;  /* 0x00568000017b7983 */ /* 0x000ee60000300800 */
        /* <DEDUP_REMOVED lines=40> */
[----:B------:R-:W-:Y:S07]  /*90b60*/  HMMA.1688.F32.TF32 R4, R236, R46, R8 ;  /* 0x0000002eec04723c */ /* 0x000fee0000081008 */
[----:B------:R-:W-:-:S02]  /*90b70*/  IMAD.MOV.U32 R8, RZ, RZ, R55 ;  /* 0x000000ffff087224 */ /* 0x000fc400078e0037 */
[----:B------:R-:W-:Y:S01]  /*90b80*/  IMAD.MOV.U32 R9, RZ, RZ, R54 ;  /* 0x000000ffff097224 */ /* 0x000fe200078e0036 */
[----:B------:R-:W2:Y:S04]  /*90b90*/  LDL.LU R55, [R1+0x567c] ;  /* 0x00567c0001377983 */ /* 0x000ea80000300800 */
[----:B------:R-:W3:Y:S01]  /*90ba0*/  LDL.LU R54, [R1+0x5678] ;  /* 0x0056780001367983 */ /* 0x000ee20000300800 */
[----:B------:R-:W-:Y:S02]  /*90bb0*/  IMAD.MOV.U32 R10, RZ, RZ, R50 ;  /* 0x000000ffff0a7224 */ /* 0x000fe400078e0032 */
[----:B------:R-:W-:Y:S01]  /*90bc0*/  IMAD.MOV.U32 R11, RZ, RZ, R51 ;  /* 0x000000ffff0b7224 */ /* 0x000fe200078e0033 */
[----:B------:R-:W4:Y:S04]  /*90bd0*/  LDL.LU R50, [R1+0x5674] ;  /* 0x0056740001327983 */ /* 0x000f280000300800 */
[----:B------:R-:W4:Y:S01]  /*90be0*/  LDL.LU R51, [R1+0x5670] ;  /* 0x0056700001337983 */ /* 0x000f220000300800 */
[----:B------:R-:W-:-:S02]  /*90bf0*/  IMAD.MOV.U32 R16, RZ, RZ, R95 ;  /* 0x000000ffff107224 */ /* 0x000fc400078e005f */
[----:B------:R-:W-:Y:S01]  /*90c00*/  IMAD.MOV.U32 R17, RZ, RZ, R94 ;  /* 0x000000ffff117224 */ /* 0x000fe200078e005e */
[----:B------:R-:W4:Y:S04]  /*90c10*/  LDL.LU R95, [R1+0x566c] ;  /* 0x00566c00015f7983 */ /* 0x000f280000300800 */
[----:B------:R-:W4:Y:S01]  /*90c20*/  LDL.LU R94, [R1+0x5668] ;  /* 0x00566800015e7983 */ /* 0x000f220000300800 */
        /* <DEDUP_REMOVED lines=35> */
[----:B------:R-:W-:Y:S02]  /*90e60*/  IMAD.MOV.U32 R168, RZ, RZ, R51 ;  /* 0x000000ffffa87224 */ /* 0x000fe400078e0033 */
[----:B------:R-:W2:Y:S04]  /*90e70*/  LDL.LU R51, [R1+0x561c] ;  /* 0x00561c0001337983 */ /* 0x000ea80000300800 */
[----:B------:R-:W3:Y:S04]  /*90e80*/  LDL.LU R50, [R1+0x5618] ;  /* 0x0056180001327983 */ /* 0x000ee80000300800 */
        /* <DEDUP_REMOVED lines=33> */
[----:B------:R-:W2:Y:S04]  /*910a0*/  LDL.LU R51, [R1+0x55d0] ;  /* 0x0055d00001337983 */ /* 0x000ea80000300800 */
        /* <DEDUP_REMOVED lines=32> */
[----:B----4-:R-:W-:Y:S02]  /*912b0*/  IMAD.MOV.U32 R216, RZ, RZ, R50 ;  /* 0x000000ffffd87224 */ /* 0x010fe400078e0032 */
[----:B--2---:R-:W-:Y:S01]  /*912c0*/  IMAD.MOV.U32 R217, RZ, RZ, R51 ;  /* 0x000000ffffd97224 */ /* 0x004fe200078e0033 */
[----:B------:R-:W2:Y:S04]  /*912d0*/  LDL.LU R50, [R1+0x55cc] ;  /* 0x0055cc0001327983 */ /* 0x000ea80000300800 */
[----:B------:R-:W2:Y:S01]  /*912e0*/  LDL.LU R51, [R1+0x55c8] ;  /* 0x0055c80001337983 */ /* 0x000ea20000300800 */
[----:B---3--:R-:W-:-:S02]  /*912f0*/  IMAD.MOV.U32 R218, RZ, RZ, R54 ;  /* 0x000000ffffda7224 */ /* 0x008fc400078e0036 */
[----:B------:R-:W-:Y:S01]  /*91300*/  IMAD.MOV.U32 R219, RZ, RZ, R55 ;  /* 0x000000ffffdb7224 */ /* 0x000fe200078e0037 */
        /* <DEDUP_REMOVED lines=23> */
[----:B------:R-:W3:Y:S04]  /*91480*/  LDL.LU R42, [R1+0x5568] ;  /* 0x00556800012a7983 */ /* 0x000ee80000300800 */
[----:B------:R-:W3:Y:S04]  /*91490*/  LDL.LU R43, [R1+0x5564] ;  /* 0x00556400012b7983 */ /* 0x000ee80000300800 */
[----:B------:R-:W4:Y:S04]  /*914a0*/  LDL.LU R106, [R1+0x5560] ;  /* 0x00556000016a7983 */ /* 0x000f280000300800 */
[----:B------:R-:W4:Y:S04]  /*914b0*/  LDL.LU R107, [R1+0x555c] ;  /* 0x00555c00016b7983 */ /* 0x000f280000300800 */
[----:B------:R-:W2:Y:S04]  /*914c0*/  LDL.LU R99, [R1+0x5558] ;  /* 0x0055580001637983 */ /* 0x000ea80000300800 */
[----:B------:R-:W2:Y:S04]  /*914d0*/  LDL.LU R102, [R1+0x5554] ;  /* 0x0055540001667983 */ /* 0x000ea80000300800 */
[----:B------:R-:W2:Y:S01]  /*914e0*/  LDL.LU R103, [R1+0x5550] ;  /* 0x0055500001677983 */ /* 0x000ea20000300800 */
[----:B------:R-:W-:-:S02]  /*914f0*/  IMAD.MOV.U32 R120, RZ, RZ, R4 ;  /* 0x000000ffff787224 */ /* 0x000fc400078e0004 */
        /* <DEDUP_REMOVED lines=15> */
[C---:B--2---:R-:W-:Y:S06]  /*915f0*/  HMMA.1688.F32.TF32 R4, R236.reuse, R102, R184 ;  /* 0x00000066ec04723c */ /* 0x044fec00000810b8 */
[C---:B------:R-:W-:Y:S06]  /*91600*/  HMMA.1688.F32.TF32 R184, R236.reuse, R98, R212 ;  /* 0x00000062ecb8723c */ /* 0x040fec00000810d4 */
[----:B------:R-:W-:-:S12]  /*91610*/  HMMA.1688.F32.TF32 R192, R236, R90, R204 ;  /* 0x0000005aecc0723c */ /* 0x000fd800000810cc */
[----:B-1----:R-:W-:Y:S02]  /*91620*/  IMAD.MOV.U32 R40, RZ, RZ, R4 ;  /* 0x000000ffff287224 */ /* 0x002fe400078e0004 */
[----:B------:R-:W-:Y:S02]  /*91630*/  IMAD.MOV.U32 R24, RZ, RZ, R5 ;  /* 0x000000ffff187224 */ /* 0x000fe400078e0005 */
[----:B------:R-:W-:Y:S02]  /*91640*/  IMAD.MOV.U32 R28, RZ, RZ, R6 ;  /* 0x000000ffff1c7224 */ /* 0x000fe400078e0006 */
[----:B------:R-:W-:Y:S02]  /*91650*/  IMAD.MOV.U32 R29, RZ, RZ, R7 ;  /* 0x000000ffff1d7224 */ /* 0x000fe400078e0007 */
[C---:B------:R-:W-:Y:S01]  /*91660*/  HMMA.1688.F32.TF32 R4, R236.reuse, R94, R208 ;  /* 0x0000005eec04723c */ /* 0x040fe200000810d0 */
[----:B------:R-:W-:Y:S04]  /*91670*/  STL.64 [R1+0x2c90], R184 ;  /* 0x002c90b801007387 */ /* 0x000fe80000100a00 */
[----:B------:R1:W-:Y:S02]  /*91680*/  STL.64 [R1+0x2c98], R186 ;  /* 0x002c98ba01007387 */ /* 0x0003e40000100a00 */
[----:B-1----:R-:W-:-:S15]  /*91690*/  HMMA.1688.F32.TF32 R184, R236, R86, R200 ;  /* 0x00000056ecb8723c */ /* 0x002fde00000810c8 */
        /* <DEDUP_REMOVED lines=27> */
[----:B------:R-:W-:Y:S08]  /*91850*/  HMMA.1688.F32.TF32 R152, R236, R50, R152 ;  /* 0x00000032ec98723c */ /* 0x000ff00000081098 */
        /* <DEDUP_REMOVED lines=12> */
[----:B------:R-:W-:Y:S04]  /*91920*/  STL.64 [R1+0x2b40], R20 ;  /* 0x002b401401007387 */ /* 0x000fe80000100a00 */
[----:B------:R-:W-:Y:S04]  /*91930*/  STL.64 [R1+0x2b48], R22 ;  /* 0x002b481601007387 */ /* 0x000fe80000100a00 */
[----:B------:R-:W2:Y:S04]  /*91940*/  LDL.LU R12, [R1+0xf0] ;  /* 0x0000f000010c7983 */ /* 0x000ea80000300800 */
[----:B------:R1:W-:Y:S04]  /*91950*/  STL.64 [R1+0x2b30], R16 ;  /* 0x002b301001007387 */ /* 0x0003e80000100a00 */
[----:B------:R3:W-:Y:S01]  /*91960*/  STL.64 [R1+0x2b38], R18 ;  /* 0x002b381201007387 */ /* 0x0007e20000100a00 */
[----:B-1----:R-:W-:-:S02]  /*91970*/  IMAD.MOV.U32 R16, RZ, RZ, R248 ;  /* 0x000000ffff107224 */ /* 0x002fc400078e00f8 */
[----:B------:R-:W-:Y:S02]  /*91980*/  IMAD.MOV.U32 R17, RZ, RZ, R246 ;  /* 0x000000ffff117224 */ /* 0x000fe400078e00f6 */
[----:B------:R1:W-:Y:S04]  /*91990*/  STL.64 [R1+0x2b20], R4 ;  /* 0x002b200401007387 */ /* 0x0003e80000100a00 */
[----:B------:R4:W-:Y:S04]  /*919a0*/  STL.64 [R1+0x2b28], R6 ;  /* 0x002b280601007387 */ /* 0x0009e80000100a00 */
[----:B------:R-:W2:Y:S04]  /*919b0*/  LDL.LU R13, [R1+0xf4] ;  /* 0x0000f400010d7983 */ /* 0x000ea80000300800 */
[----:B------:R-:W2:Y:S04]  /*919c0*/  LDL.LU R14, [R1+0xf8] ;  /* 0x0000f800010e7983 */ /* 0x000ea80000300800 */
[----:B------:R-:W2:Y:S04]  /*919d0*/  LDL.LU R15, [R1+0xfc] ;  /* 0x0000fc00010f7983 */ /* 0x000ea80000300800 */
[----:B------:R-:W2:Y:S04]  /*919e0*/  LDL.LU R248, [R1+0x554c] ;  /* 0x00554c0001f87983 */ /* 0x000ea80000300800 */
[----:B------:R-:W2:Y:S01]  /*919f0*/  LDL.LU R246, [R1+0x5548] ;  /* 0x0055480001f67983 */ /* 0x000ea20000300800 */
[----:B---3--:R-:W-:-:S02]  /*91a00*/  IMAD.MOV.U32 R18, RZ, RZ, R245 ;  /* 0x000000ffff127224 */ /* 0x008fc400078e00f5 */
[----:B------:R-:W-:Y:S01]  /*91a10*/  IMAD.MOV.U32 R19, RZ, RZ, R244 ;  /* 0x000000ffff137224 */ /* 0x000fe200078e00f4 */
        /* <DEDUP_REMOVED lines=50> */
[----:B------:R-:W3:Y:S04]  /*91d40*/  LDL.LU R196, [R1] ;  /* 0x0000000001c47983 */ /* 0x000ee80000300800 */
        /* <DEDUP_REMOVED lines=39> */
[----:B--2---:R-:W-:Y:S02]  /*91fc0*/  IMAD.MOV.U32 R155, RZ, RZ, R248 ;  /* 0x000000ffff9b7224 */ /* 0x004fe400078e00f8 */
[----:B------:R-:W-:Y:S02]  /*91fd0*/  IMAD.MOV.U32 R154, RZ, RZ, R246 ;  /* 0x000000ffff9a7224 */ /* 0x000fe400078e00f6 */
[----:B---3--:R-:W-:-:S02]  /*91fe0*/  IMAD.MOV.U32 R153, RZ, RZ, R245 ;  /* 0x000000ffff997224 */ /* 0x008fc400078e00f5 */
        /* <DEDUP_REMOVED lines=8> */
[----:B------:R-:W2:Y:S01]  /*92070*/  LDL.LU R247, [R1+0x5520] ;  /* 0x0055200001f77983 */ /* 0x000ea20000300800 */
[C---:B------:R-:W-:Y:S06]  /*92080*/  HMMA.1688.F32.TF32 R240, R232.reuse, R146, R240 ;  /* 0x00000092e8f0723c */ /* 0x040fec00000810f0 */
[C---:B------:R-:W-:Y:S06]  /*92090*/  HMMA.1688.F32.TF32 R236, R232.reuse, R150, R236 ;  /* 0x00000096e8ec723c */ /* 0x040fec00000810ec */
[----:B----4-:R-:W-:-:S15]  /*920a0*/  HMMA.1688.F32.TF32 R4, R232, R142, R4 ;  /* 0x0000008ee804723c */ /* 0x010fde0000081004 */
[----:B------:R-:W-:-:S02]  /*920b0*/  NOP ;  /* 0x0000000000007918 */ /* 0x000fc40000000000 */
[----:B------:R-:W-:Y:S04]  /*920c0*/  STL.64 [R1+0x2b10], R236 ;  /* 0x002b10ec01007387 */ /* 0x000fe80000100a00 */
[----:B------:R1:W-:Y:S04]  /*920d0*/  STL.64 [R1+0x2b18], R238 ;  /* 0x002b18ee01007387 */ /* 0x0003e80000100a00 */
[----:B------:R-:W-:Y:S04]  /*920e0*/  STL.64 [R1+0x2b00], R240 ;  /* 0x002b00f001007387 */ /* 0x000fe80000100a00 */
[----:B------:R-:W-:Y:S04]  /*920f0*/  STL.64 [R1+0x2b08], R242 ;  /* 0x002b08f201007387 */ /* 0x000fe80000100a00 */
[----:B------:R-:W-:Y:S04]  /*92100*/  STL.64 [R1+0x2af0], R4 ;  /* 0x002af00401007387 */ /* 0x000fe80000100a00 */
[----:B------:R-:W-:Y:S01]  /*92110*/  STL.64 [R1+0x2af8], R6 ;  /* 0x002af80601007387 */ /* 0x000fe20000100a00 */
[----:B-1----:R-:W-:-:S15]  /*92120*/  HMMA.1688.F32.TF32 R236, R232, R138, R196 ;  /* 0x0000008ae8ec723c */ /* 0x002fde00000810c4 */
[----:B------:R-:W-:-:S08]  /*92130*/  NOP ;  /* 0x0000000000007918 */ /* 0x000fd00000000000 */
[----:B------:R-:W-:Y:S04]  /*92140*/  STL.64 [R1+0x2ae0], R236 ;  /* 0x002ae0ec01007387 */ /* 0x000fe80000100a00 */
[----:B------:R-:W-:Y:S04]  /*92150*/  STL.64 [R1+0x2ae8], R238 ;  /* 0x002ae8ee01007387 */ /* 0x000fe80000100a00 */
[----:B------:R-:W-:Y:S04]  /*92160*/  LDS R237, [R191+UR7+0x14100] ;  /* 0x01410007bfed7984 */ /* 0x000fe80008000800 */
[----:B------:R1:W-:Y:S01]  /*92170*/  LDS R239, [R191+UR7+0x16100] ;  /* 0x01610007bfef7984 */ /* 0x0003e20008000800 */
        /* <DEDUP_REMOVED lines=8> */
[C---:B------:R-:W-:Y:S06]  /*92200*/  HMMA.1688.F32.TF32 R16, R232.reuse, R62, R16 ;  /* 0x0000003ee810723c */ /* 0x040fec0000081010 */
[C---:B------:R-:W-:Y:S01]  /*92210*/  HMMA.1688.F32.TF32 R12, R232.reuse, R58, R12 ;  /* 0x0000003ae80c723c */ /* 0x040fe2000008100c */
[----:B------:R-:W-:Y:S04]  /*92220*/  LDS R236, [R2+UR7+0x14100] ;  /* 0x0141000702ec7984 */ /* 0x000fe80008000800 */
[----:B------:R-:W1:Y:S01]  /*92230*/  LDS R238, [R2+UR7+0x16100] ;  /* 0x0161000702ee7984 */ /* 0x000e620008000800 */
[C---:B---3--:R-:W-:Y:S06]  /*92240*/  HMMA.1688.F32.TF32 R196, R232.reuse, R134, R248 ;  /* 0x00000086e8c4723c */ /* 0x048fec00000810f8 */
[----:B--2---:R-:W-:-:S15]  /*92250*/  HMMA.1688.F32.TF32 R4, R232, R130, R244 ;  /* 0x00000082e804723c */ /* 0x004fde00000810f4 */
[----:B------:R-:W-:-:S02]  /*92260*/  NOP ;  /* 0x0000000000007918 */ /* 0x000fc40000000000 */
[----:B------:R-:W-:Y:S04]  /*92270*/  STL.64 [R1+0x2ad0], R196 ;  /* 0x002ad0c401007387 */ /* 0x000fe80000100a00 */
[----:B------:R-:W-:Y:S04]  /*92280*/  STL.64 [R1+0x2ad8], R198 ;  /* 0x002ad8c601007387 */ /* 0x000fe80000100a00 */
        /* <DEDUP_REMOVED lines=163> */
[----:B---3--:R-:W-:Y:S06]  /*92cc0*/  HMMA.1688.F32.TF32 R232, R232, R50, R196 ;  /* 0x00000032e8e8723c */ /* 0x008fec00000810c4 */
[C---:B----4-:R-:W-:Y:S06]  /*92cd0*/  HMMA.1688.F32.TF32 R192, R236.reuse, R38, R192 ;  /* 0x00000026ecc0723c */ /* 0x050fec00000810c0 */
[C---:B--2---:R-:W-:Y:S06]  /*92ce0*/  HMMA.1688.F32.TF32 R220, R236.reuse, R30, R220 ;  /* 0x0000001eecdc723c */ /* 0x044fec00000810dc */
[C---:B------:R-:W-:Y:S06]  /*92cf0*/  HMMA.1688.F32.TF32 R216, R236.reuse, R26, R216 ;  /* 0x0000001aecd8723c */ /* 0x040fec00000810d8 */
[C---:B------:R-:W-:Y:S06]  /*92d00*/  HMMA.1688.F32.TF32 R188, R236.reuse, R34, R188 ;  /* 0x00000022ecbc723c */ /* 0x040fec00000810bc */
[C---:B------:R-:W-:Y:S01]  /*92d10*/  HMMA.1688.F32.TF32 R184, R236.reuse, R150, R184 ;  /* 0x00000096ecb8723c */ /* 0x040fe200000810b8 */
[----:B------:R-:W2:Y:S04]  /*92d20*/  LDL.LU.64 R198, [R1+0x5518] ;  /* 0x0055180001c67983 */ /* 0x000ea80000300a00 */
[----:B------:R-:W3:Y:S01]  /*92d30*/  LDL.LU.64 R196, [R1+0x5510] ;  /* 0x0055100001c47983 */ /* 0x000ee20000300a00 */
[C---:B------:R-:W-:Y:S06]  /*92d40*/  HMMA.1688.F32.TF32 R208, R236.reuse, R142, R208 ;  /* 0x0000008eecd0723c */ /* 0x040fec00000810d0 */
[C---:B------:R-:W-:Y:S06]  /*92d50*/  HMMA.1688.F32.TF32 R212, R236.reuse, R146, R212 ;  /* 0x00000092ecd4723c */ /* 0x040fec00000810d4 */
[C---:B------:R-:W-:Y:S06]  /*92d60*/  HMMA.1688.F32.TF32 R204, R236.reuse, R138, R204 ;  /* 0x0000008aeccc723c */ /* 0x040fec00000810cc */
[C---:B------:R-:W-:Y:S01]  /*92d70*/  HMMA.1688.F32.TF32 R200, R236.reuse, R134, R200 ;  /* 0x00000086ecc8723c */ /* 0x040fe200000810c8 */
        /* <DEDUP_REMOVED lines=15> */
[----:B-1----:R-:W4:Y:S04]  /*92e70*/  LDL.LU.64 R194, [R1+0x5508] ;  /* 0x0055080001c27983 */ /* 0x002f280000300a00 */
[----:B------:R-:W2:Y:S04]  /*92e80*/  LDL.LU.64 R192, [R1+0x5500] ;  /* 0x0055000001c07983 */ /* 0x000ea80000300a00 */
[----:B------:R-:W-:Y:S04]  /*92e90*/  STL.64 [R1+0x29b0], R188 ;  /* 0x0029b0bc01007387 */ /* 0x000fe80000100a00 */
[----:B------:R1:W-:Y:S01]  /*92ea0*/  STL.64 [R1+0x29b8], R190 ;  /* 0x0029b8be01007387 */ /* 0x0003e20000100a00 */
[C---:B------:R-:W-:Y:S06]  /*92eb0*/  HMMA.1688.F32.TF32 R12, R236.reuse, R94, R12 ;  /* 0x0000005eec0c723c */ /* 0x040fec000008100c */
[C---:B------:R-:W-:Y:S06]  /*92ec0*/  HMMA.1688.F32.TF32 R8, R236.reuse, R90, R8 ;  /* 0x0000005aec08723c */ /* 0x040fec0000081008 */
[C---:B------:R-:W-:Y:S06]  /*92ed0*/  HMMA.1688.F32.TF32 R244, R236.reuse, R86, R244 ;  /* 0x00000056ecf4723c */ /* 0x040fec00000810f4 */
[----:B------:R-:W-:Y:S01]  /*92ee0*/  HMMA.1688.F32.TF32 R248, R236, R82, R248 ;  /* 0x00000052ecf8723c */ /* 0x000fe200000810f8 */
[----:B------:R-:W-:Y:S04]  /*92ef0*/  LDS R232, [R2+UR7+0x14180] ;  /* 0x0141800702e87984 */ /* 0x000fe80008000800 */
[----:B------:R-:W-:Y:S04]  /*92f00*/  LDS R234, [R2+UR7+0x16180] ;  /* 0x0161800702ea7984 */ /* 0x000fe80008000800 */
        /* <DEDUP_REMOVED lines=84> */
[----:B------:R-:W-:-:S05]  /*93450*/  LOP3.LUT R235, R2, 0x20, RZ, 0x3c, !PT ;  /* 0x0000002002eb7812 */ /* 0x000fca00078e3cff */
[----:B------:R-:W-:Y:S04]  /*93460*/  LDS R233, [R235+UR7+0x14180] ;  /* 0x01418007ebe97984 */ /* 0x000fe80008000800 */
[----:B------:R-:W3:Y:S01]  /*93470*/  LDS R235, [R235+UR7+0x16180] ;  /* 0x01618007ebeb7984 */ /* 0x000ee20008000800 */
[C---:B-1----:R-:W-:Y:S06]  /*93480*/  HMMA.1688.F32.TF32 R244, R236.reuse, R78, R240 ;  /* 0x0000004eecf4723c */ /* 0x042fec00000810f0 */
[----:B------:R-:W-:Y:S01]  /*93490*/  HMMA.1688.F32.TF32 R240, R236, R74, R4 ;  /* 0x0000004aecf0723c */ /* 0x000fe20000081004 */
[----:B------:R-:W-:Y:S04]  /*934a0*/  STL.64 [R1+0xdc0], R248 ;  /* 0x000dc0f801007387 */ /* 0x000fe80000100a00 */
[----:B------:R-:W-:-:S12]  /*934b0*/  STL.64 [R1+0xdc8], R250 ;  /* 0x000dc8fa01007387 */ /* 0x000fd80000100a00 */
[----:B------:R-:W-:Y:S04]  /*934c0*/  STL.64 [R1+0xdb0], R244 ;  /* 0x000db0f401007387 */ /* 0x000fe80000100a00 */
[----:B------:R-:W-:Y:S04]  /*934d0*/  STL.64 [R1+0xdb8], R246 ;  /* 0x000db8f601007387 */ /* 0x000fe80000100a00 */
[----:B------:R4:W-:Y:S04]  /*934e0*/  STL.64 [R1+0xda0], R240 ;  /* 0x000da0f001007387 */ /* 0x0009e80000100a00 */
[----:B------:R2:W-:Y:S01]  /*934f0*/  STL.64 [R1+0xda8], R242 ;  /* 0x000da8f201007387 */ /* 0x0005e20000100a00 */
[----:B----4-:R-:W-:-:S02]  /*93500*/  IMAD.MOV.U32 R240, RZ, RZ, R188 ;  /* 0x000000fffff07224 */ /* 0x010fc400078e00bc */
[----:B------:R-:W-:Y:S02]  /*93510*/  IMAD.MOV.U32 R241, RZ, RZ, R194 ;  /* 0x000000fffff17224 */ /* 0x000fe400078e00c2 */
[----:B--2---:R-:W-:Y:S02]  /*93520*/  IMAD.MOV.U32 R242, RZ, RZ, R193 ;  /* 0x000000fffff27224 */ /* 0x004fe400078e00c1 */
[----:B------:R-:W-:Y:S01]  /*93530*/  IMAD.MOV.U32 R243, RZ, RZ, R192 ;  /* 0x000000fffff37224 */ /* 0x000fe200078e00c0 */
[C---:B---3--:R-:W-:Y:S06]  /*93540*/  HMMA.1688.F32.TF32 R4, R236.reuse, R66, R12 ;  /* 0x00000042ec04723c */ /* 0x048fec000008100c */
        /* <DEDUP_REMOVED lines=11> */
[----:B-1----:R-:W-:Y:S10]  /*93600*/  HMMA.1688.F32.TF32 R12, R236, R50, R156 ;  /* 0x00000032ec0c723c */ /* 0x002ff4000008109c */
[----:B------:R-:W-:Y:S04]  /*93610*/  STL.64 [R1+0xd30], R8 ;  /* 0x000d300801007387 */ /* 0x000fe80000100a00 */
[----:B------:R1:W-:Y:S04]  /*93620*/  STL.64 [R1+0xd38], R10 ;  /* 0x000d380a01007387 */ /* 0x0003e80000100a00 */
[----:B------:R-:W-:Y:S04]  /*93630*/  STL.64 [R1+0xd10], R4 ;  /* 0x000d100401007387 */ /* 0x000fe80000100a00 */
[----:B------:R2:W-:Y:S01]  /*93640*/  STL.64 [R1+0xd18], R6 ;  /* 0x000d180601007387 */ /* 0x0005e20000100a00 */
[C---:B-1----:R-:W-:Y:S06]  /*93650*/  HMMA.1688.F32.TF32 R8, R232.reuse, R38, R160 ;  /* 0x00000026e808723c */ /* 0x042fec00000810a0 */
[----:B--2---:R-:W-:Y:S01]  /*93660*/  HMMA.1688.F32.TF32 R4, R232, R34, R164 ;  /* 0x00000022e804723c */ /* 0x004fe200000810a4 */
[----:B------:R-:W-:Y:S04]  /*93670*/  STL.64 [R1+0xce0], R12 ;  /* 0x000ce00c01007387 */ /* 0x000fe80000100a00 */
        /* <DEDUP_REMOVED lines=35> */
[----:B------:R-:W-:Y:S01]  /*938b0*/  LDS R160, [R2+UR7+0x14500] ;  /* 0x0145000702a07984 */ /* 0x000fe20008000800 */
[C---:B-1----:R-:W-:Y:S06]  /*938c0*/  HMMA.1688.F32.TF32 R4, R232.reuse, R30, R168 ;  /* 0x0000001ee804723c */ /* 0x042fec00000810a8 */
[----:B------:R-:W-:Y:S04]  /*938d0*/  STL.64 [R1+0x52c8], R30 ;  /* 0x0052c81e01007387 */ /* 0x000fe80000100a00 */
[----:B------:R-:W-:Y:S04]  /*938e0*/  STL.64 [R1+0x52c0], R28 ;  /* 0x0052c01c01007387 */ /* 0x000fe80000100a00 */
[----:B------:R-:W-:Y:S09]  /*938f0*/  LDS R162, [R2+UR7+0x16500] ;  /* 0x0165000702a27984 */ /* 0x000ff20008000800 */
[----:B------:R-:W-:Y:S04]  /*93900*/  STL.64 [R1+0xc80], R4 ;  /* 0x000c800401007387 */ /* 0x000fe80000100a00 */
[----:B------:R1:W-:Y:S02]  /*93910*/  STL.64 [R1+0xc88], R6 ;  /* 0x000c880601007387 */ /* 0x0003e40000100a00 */
[----:B-1----:R-:W-:Y:S06]  /*93920*/  HMMA.1688.F32.TF32 R4, R232, R26, R172 ;  /* 0x0000001ae804723c */ /* 0x002fec00000810ac */
[----:B------:R-:W-:Y:S04]  /*93930*/  STL.64 [R1+0x52b8], R26 ;  /* 0x0052b81a01007387 */ /* 0x000fe80000100a00 */
[----:B------:R-:W-:-:S13]  /*93940*/  STL.64 [R1+0x52b0], R24 ;  /* 0x0052b01801007387 */ /* 0x000fda0000100a00 */
[----:B------:R-:W-:Y:S04]  /*93950*/  STL.64 [R1+0xc60], R4 ;  /* 0x000c600401007387 */ /* 0x000fe80000100a00 */
[----:B------:R1:W-:Y:S02]  /*93960*/  STL.64 [R1+0xc68], R6 ;  /* 0x000c680601007387 */ /* 0x0003e40000100a00 */
[----:B-1----:R-:W-:Y:S06]  /*93970*/  HMMA.1688.F32.TF32 R4, R232, R150, R176 ;  /* 0x00000096e804723c */ /* 0x002fec00000810b0 */
[----:B------:R-:W-:Y:S04]  /*93980*/  STL.64 [R1+0x52a8], R150 ;  /* 0x0052a89601007387 */ /* 0x000fe80000100a00 */
[----:B------:R-:W-:-:S13]  /*93990*/  STL.64 [R1+0x52a0], R148 ;  /* 0x0052a09401007387 */ /* 0x000fda0000100a00 */
[----:B------:R-:W-:Y:S04]  /*939a0*/  STL.64 [R1+0xc40], R4 ;  /* 0x000c400401007387 */ /* 0x000fe80000100a00 */
[----:B------:R1:W-:Y:S04]  /*939b0*/  STL.64 [R1+0xc48], R6 ;  /* 0x000c480601007387 */ /* 0x0003e80000100a00 */
[----:B------:R-:W2:Y:S01]  /*939c0*/  LDL.LU R188, [R1+0x53ac] ;  /* 0x0053ac0001bc7983 */ /* 0x000ea20000300800 */
[----:B-1----:R-:W-:-:S15]  /*939d0*/  HMMA.1688.F32.TF32 R4, R232, R146, R180 ;  /* 0x00000092e804723c */ /* 0x002fde00000810b4 */
[----:B------:R-:W-:-:S08]  /*939e0*/  NOP ;  /* 0x0000000000007918 */ /* 0x000fd00000000000 */
        /* <DEDUP_REMOVED lines=31> */
[----:B------:R-:W-:Y:S02]  /*93be0*/  IMAD.MOV.U32 R165, RZ, RZ, R229 ;  /* 0x000000ffffa57224 */ /* 0x000fe400078e00e5 */
        /* <DEDUP_REMOVED lines=11> */
[----:B------:R-:W-:-:S03]  /*93ca0*/  IMAD.MOV.U32 R35, RZ, RZ, R196 ;  /* 0x000000ffff237224 */ /* 0x000fc600078e00c4 */
        /* <DEDUP_REMOVED lines=9> */
[----:B-1----:R-:W-:Y:S02]  /*93d40*/  IMAD.MOV.U32 R4, RZ, RZ, R197 ;  /* 0x000000ffff047224 */ /* 0x002fe400078e00c5 */
[----:B------:R-:W-:Y:S02]  /*93d50*/  IMAD.MOV.U32 R5, RZ, RZ, R198 ;  /* 0x000000ffff057224 */ /* 0x000fe400078e00c6 */
[----:B---3--:R-:W-:-:S02]  /*93d60*/  IMAD.MOV.U32 R6, RZ, RZ, R199 ;  /* 0x000000ffff067224 */ /* 0x008fc400078e00c7 */
[----:B------:R-:W-:Y:S02]  /*93d70*/  IMAD.MOV.U32 R7, RZ, RZ, R227 ;  /* 0x000000ffff077224 */ /* 0x000fe400078e00e3 */
[----:B--2---:R-:W-:Y:S02]  /*93d80*/  IMAD.MOV.U32 R171, RZ, RZ, R188 ;  /* 0x000000ffffab7224 */ /* 0x004fe400078e00bc */
[----:B----4-:R-:W-:Y:S02]  /*93d90*/  IMAD.MOV.U32 R170, RZ, RZ, R194 ;  /* 0x000000ffffaa7224 */ /* 0x010fe400078e00c2 */
[----:B------:R-:W-:Y:S02]  /*93da0*/  IMAD.MOV.U32 R169, RZ, RZ, R193 ;  /* 0x000000ffffa97224 */ /* 0x000fe400078e00c1 */
        /* <DEDUP_REMOVED lines=16> */
[----:B------:R-:W2:Y:S01]  /*93eb0*/  LDL.LU R227, [R1+0x52e0] ;  /* 0x0052e00001e37983 */ /* 0x000ea20000300800 */
[C---:B------:R-:W-:Y:S06]  /*93ec0*/  HMMA.1688.F32.TF32 R172, R232.reuse, R122, R228 ;  /* 0x0000007ae8ac723c */ /* 0x040fec00000810e4 */
[C---:B------:R-:W-:Y:S06]  /*93ed0*/  HMMA.1688.F32.TF32 R20, R232.reuse, R74, R20 ;  /* 0x0000004ae814723c */ /* 0x040fec0000081014 */
[C---:B------:R-:W-:Y:S06]  /*93ee0*/  HMMA.1688.F32.TF32 R16, R232.reuse, R70, R16 ;  /* 0x00000046e810723c */ /* 0x040fec0000081010 */
[C---:B------:R-:W-:Y:S06]  /*93ef0*/  HMMA.1688.F32.TF32 R12, R232.reuse, R66, R12 ;  /* 0x00000042e80c723c */ /* 0x040fec000008100c */
[C---:B---3--:R-:W-:Y:S06]  /*93f00*/  HMMA.1688.F32.TF32 R24, R232.reuse, R138, R188 ;  /* 0x0000008ae818723c */ /* 0x048fec00000810bc */
[C---:B----4-:R-:W-:Y:S06]  /*93f10*/  HMMA.1688.F32.TF32 R148, R232.reuse, R142, R184 ;  /* 0x0000008ee894723c */ /* 0x050fec00000810b8 */
[----:B--2---:R-:W-:-:S15]  /*93f20*/  HMMA.1688.F32.TF32 R8, R232, R134, R192 ;  /* 0x00000086e808723c */ /* 0x004fde00000810c0 */
[----:B------:R-:W-:-:S02]  /*93f30*/  NOP ;  /* 0x0000000000007918 */ /* 0x000fc40000000000 */
[----:B------:R-:W-:Y:S04]  /*93f40*/  STL.64 [R1+0xc00], R148 ;  /* 0x000c009401007387 */ /* 0x000fe80000100a00 */
[----:B------:R-:W-:Y:S04]  /*93f50*/  STL.64 [R1+0xc08], R150 ;  /* 0x000c089601007387 */ /* 0x000fe80000100a00 */
[----:B------:R-:W-:Y:S04]  /*93f60*/  STL.64 [R1+0xbe0], R24 ;  /* 0x000be01801007387 */ /* 0x000fe80000100a00 */
[----:B------:R1:W-:Y:S02]  /*93f70*/  STL.64 [R1+0xbe8], R26 ;  /* 0x000be81a01007387 */ /* 0x0003e40000100a00 */
[C---:B-1----:R-:W-:Y:S02]  /*93f80*/  HMMA.1688.F32.TF32 R24, R232.reuse, R130, R196 ;  /* 0x00000082e818723c */ /* 0x042fe400000810c4 */
[----:B------:R-:W-:Y:S04]  /*93f90*/  STL.64 [R1+0xbd0], R8 ;  /* 0x000bd00801007387 */ /* 0x000fe80000100a00 */
[----:B------:R-:W-:Y:S01]  /*93fa0*/  HMMA.1688.F32.TF32 R148, R232, R126, R224 ;  /* 0x0000007ee894723c */ /* 0x000fe200000810e0 */
[----:B------:R-:W-:Y:S01]  /*93fb0*/  STL.64 [R1+0xbd8], R10 ;  /* 0x000bd80a01007387 */ /* 0x000fe20000100a00 */
[----:B------:R-:W-:-:S03]  /*93fc0*/  LOP3.LUT R163, R2, 0x20, RZ, 0x3c, !PT ;  /* 0x0000002002a37812 */ /* 0x000fc600078e3cff */
[----:B------:R-:W-:Y:S04]  /*93fd0*/  LDS R8, [R2+UR7+0x14200] ;  /* 0x0142000702087984 */ /* 0x000fe80008000800 */
[----:B------:R-:W-:Y:S04]  /*93fe0*/  LDS R10, [R2+UR7+0x16200] ;  /* 0x01620007020a7984 */ /* 0x000fe80008000800 */
[----:B------:R-:W-:Y:S04]  /*93ff0*/  LDS R9, [R163+UR7+0x14200] ;  /* 0x01420007a3097984 */ /* 0x000fe80008000800 */
[----:B------:R-:W1:Y:S04]  /*94000*/  LDS R11, [R163+UR7+0x16200] ;  /* 0x01620007a30b7984 */ /* 0x000e680008000800 */
[----:B------:R-:W-:Y:S04]  /*94010*/  LDS R161, [R163+UR7+0x14500] ;  /* 0x01450007a3a17984 */ /* 0x000fe80008000800 */
[----:B------:R-:W-:Y:S04]  /*94020*/  STL.64 [R1+0xbc0], R24 ;  /* 0x000bc01801007387 */ /* 0x000fe80000100a00 */
[----:B------:R2:W-:Y:S02]  /*94030*/  STL.64 [R1+0xbc8], R26 ;  /* 0x000bc81a01007387 */ /* 0x0005e40000100a00 */
[C---:B--2---:R-:W-:Y:S02]  /*94040*/  HMMA.1688.F32.TF32 R24, R232.reuse, R118, R200 ;  /* 0x00000076e818723c */ /* 0x044fe400000810c8 */
[----:B------:R-:W-:Y:S04]  /*94050*/  STL.64 [R1+0xbb0], R148 ;  /* 0x000bb09401007387 */ /* 0x000fe80000100a00 */
[----:B------:R2:W-:Y:S04]  /*94060*/  STL.64 [R1+0xbb8], R150 ;  /* 0x000bb89601007387 */ /* 0x0005e80000100a00 */
[----:B------:R-:W-:Y:S04]  /*94070*/  STL.64 [R1+0xba0], R172 ;  /* 0x000ba0ac01007387 */ /* 0x000fe80000100a00 */
[----:B------:R3:W-:Y:S01]  /*94080*/  STL.64 [R1+0xba8], R174 ;  /* 0x000ba8ae01007387 */ /* 0x0007e20000100a00 */
[C---:B--2---:R-:W-:Y:S06]  /*94090*/  HMMA.1688.F32.TF32 R148, R232.reuse, R114, R204 ;  /* 0x00000072e894723c */ /* 0x044fec00000810cc */
[C---:B---3--:R-:W-:Y:S02]  /*940a0*/  HMMA.1688.F32.TF32 R172, R232.reuse, R110, R208 ;  /* 0x0000006ee8ac723c */ /* 0x048fe400000810d0 */
        /* <DEDUP_REMOVED lines=15> */
[----:B------:R-:W-:Y:S01]  /*941a0*/  STL.64 [R1+0xb18], R174 ;  /* 0x000b18ae01007387 */ /* 0x000fe20000100a00 */
[C---:B------:R-:W-:Y:S06]  /*941b0*/  HMMA.1688.F32.TF32 R28, R232.reuse, R94, R32 ;  /* 0x0000005ee81c723c */ /* 0x040fec0000081020 */
[C---:B--2---:R-:W-:Y:S01]  /*941c0*/  HMMA.1688.F32.TF32 R148, R232.reuse, R98, R168 ;  /* 0x00000062e894723c */ /* 0x044fe200000810a8 */
[----:B------:R-:W-:Y:S04]  /*941d0*/  STL.64 [R1+0xb00], R24 ;  /* 0x000b001801007387 */ /* 0x000fe80000100a00 */
[----:B------:R2:W-:Y:S02]  /*941e0*/  STL.64 [R1+0xb08], R26 ;  /* 0x000b081a01007387 */ /* 0x0005e40000100a00 */
[----:B--2---:R-:W-:-:S15]  /*941f0*/  HMMA.1688.F32.TF32 R24, R232, R90, R164 ;  /* 0x0000005ae818723c */ /* 0x004fde00000810a4 */
[----:B------:R-:W-:-:S01]  /*94200*/  NOP ;  /* 0x0000000000007918 */ /* 0x000fc20000000000 */
[----:B------:R-:W-:Y:S04]  /*94210*/  STL.64 [R1+0xaf0], R148 ;  /* 0x000af09401007387 */ /* 0x000fe80000100a00 */
[----:B------:R-:W-:Y:S01]  /*94220*/  STL.64 [R1+0xaf8], R150 ;  /* 0x000af89601007387 */ /* 0x000fe20000100a00 */
[C---:B------:R-:W-:Y:S03]  /*94230*/  HMMA.1688.F32.TF32 R32, R232.reuse, R86, R236 ;  /* 0x00000056e820723c */ /* 0x040fe600000810ec */
[----:B------:R-:W-:Y:S04]  /*94240*/  STL.64 [R1+0xae0], R28 ;  /* 0x000ae01c01007387 */ /* 0x000fe80000100a00 */
[----:B------:R2:W-:Y:S02]  /*94250*/  STL.64 [R1+0xae8], R30 ;  /* 0x000ae81e01007387 */ /* 0x0005e40000100a00 */
[C---:B--2---:R-:W-:Y:S02]  /*94260*/  HMMA.1688.F32.TF32 R28, R232.reuse, R82, R156 ;  /* 0x00000052e81c723c */ /* 0x044fe4000008109c */
[----:B------:R-:W-:Y:S04]  /*94270*/  STL.64 [R1+0xad0], R24 ;  /* 0x000ad01801007387 */ /* 0x000fe80000100a00 */
[----:B------:R2:W-:Y:S02]  /*94280*/  STL.64 [R1+0xad8], R26 ;  /* 0x000ad81a01007387 */ /* 0x0005e40000100a00 */
[C---:B--2---:R-:W-:Y:S06]  /*94290*/  HMMA.1688.F32.TF32 R24, R232.reuse, R78, R152 ;  /* 0x0000004ee818723c */ /* 0x044fec0000081098 */
[----:B------:R-:W-:Y:S04]  /*942a0*/  STL.64 [R1+0xac0], R32 ;  /* 0x000ac02001007387 */ /* 0x000fe80000100a00 */
[----:B------:R-:W-:Y:S05]  /*942b0*/  STL.64 [R1+0xac8], R34 ;  /* 0x000ac82201007387 */ /* 0x000fea0000100a00 */
        /* <DEDUP_REMOVED lines=12> */
[C---:B----4-:R-:W-:Y:S06]  /*94380*/  HMMA.1688.F32.TF32 R12, R232.reuse, R54, R240 ;  /* 0x00000036e80c723c */ /* 0x050fec00000810f0 */
[----:B------:R-:W-:Y:S05]  /*94390*/  HMMA.1688.F32.TF32 R240, R232, R50, R4 ;  /* 0x00000032e8f0723c */ /* 0x000fea0000081004 */
[----:B------:R-:W-:Y:S04]  /*943a0*/  STL.64 [R1+0xa60], R20 ;  /* 0x000a601401007387 */ /* 0x000fe80000100a00 */
[----:B------:R-:W-:Y:S04]  /*943b0*/  STL.64 [R1+0xa68], R22 ;  /* 0x000a681601007387 */ /* 0x000fe80000100a00 */
[----:B------:R2:W-:Y:S04]  /*943c0*/  STL.64 [R1+0xa50], R16 ;  /* 0x000a501001007387 */ /* 0x0005e80000100a00 */
[----:B------:R3:W-:Y:S04]  /*943d0*/  STL.64 [R1+0xa58], R18 ;  /* 0x000a581201007387 */ /* 0x0007e80000100a00 */
[----:B------:R-:W4:Y:S04]  /*943e0*/  LDL.LU R4, [R1+0x1670] ;  /* 0x0016700001047983 */ /* 0x000f280000300800 */
[----:B------:R-:W-:Y:S04]  /*943f0*/  STL.64 [R1+0xa40], R12 ;  /* 0x000a400c01007387 */ /* 0x000fe80000100a00 */
[----:B------:R-:W-:Y:S04]  /*94400*/  STL.64 [R1+0xa48], R14 ;  /* 0x000a480e01007387 */ /* 0x000fe80000100a00 */
        /* <DEDUP_REMOVED lines=121> */
[----:B------:R-:W-:Y:S04]  /*94ba0*/  LDS R12, [R2+UR7+0x14280] ;  /* 0x01428007020c7984 */ /* 0x000fe80008000800 */
[----:B------:R-:W-:Y:S04]  /*94bb0*/  LDS R14, [R2+UR7+0x16280] ;  /* 0x01628007020e7984 */ /* 0x000fe80008000800 */
[----:B------:R-:W-:Y:S04]  /*94bc0*/  LDS R13, [R163+UR7+0x14280] ;  /* 0x01428007a30d7984 */ /* 0x000fe80008000800 */
[----:B------:R-:W4:Y:S04]  /*94bd0*/  LDS R15, [R163+UR7+0x16280] ;  /* 0x01628007a30f7984 */ /* 0x000f280008000800 */
[----:B---3--:R-:W3:Y:S04]  /*94be0*/  LDL.LU R240, [R1+0x13d0] ;  /* 0x0013d00001f07983 */ /* 0x008ee80000300800 */
[----:B------:R-:W3:Y:S04]  /*94bf0*/  LDL.LU R241, [R1+0x13d4] ;  /* 0x0013d40001f17983 */ /* 0x000ee80000300800 */
[----:B------:R-:W3:Y:S04]  /*94c00*/  LDL.LU R242, [R1+0x13d8] ;  /* 0x0013d80001f27983 */ /* 0x000ee80000300800 */
[----:B------:R-:W3:Y:S01]  /*94c10*/  LDL.LU R243, [R1+0x13dc] ;  /* 0x0013dc0001f37983 */ /* 0x000ee20000300800 */
[----:B-1----:R-:W-:-:S15]  /*94c20*/  HMMA.1688.F32.TF32 R32, R8, R38, R32 ;  /* 0x000000260820723c */ /* 0x002fde0000081020 */
        /* <DEDUP_REMOVED lines=15> */
[----:B-1----:R-:W4:Y:S04]  /*94d20*/  LDL.LU.64 R26, [R1+0x52b8] ;  /* 0x0052b800011a7983 */ /* 0x002f280000300a00 */
[----:B------:R-:W2:Y:S01]  /*94d30*/  LDL.LU.64 R24, [R1+0x52b0] ;  /* 0x0052b00001187983 */ /* 0x000ea20000300a00 */
[----:B----4-:R-:W-:-:S15]  /*94d40*/  HMMA.1688.F32.TF32 R148, R8, R26, R148 ;  /* 0x0000001a0894723c */ /* 0x010fde0000081094 */
[----:B------:R-:W-:-:S08]  /*94d50*/  NOP ;  /* 0x0000000000007918 */ /* 0x000fd00000000000 */
[----:B------:R-:W-:Y:S04]  /*94d60*/  STL.64 [R1+0xa00], R148 ;  /* 0x000a009401007387 */ /* 0x000fe80000100a00 */
[----:B------:R1:W-:Y:S04]  /*94d70*/  STL.64 [R1+0xa08], R150 ;  /* 0x000a089601007387 */ /* 0x0003e80000100a00 */
[----:B-1----:R-:W3:Y:S04]  /*94d80*/  LDL.LU.64 R150, [R1+0x52a8] ;  /* 0x0052a80001967983 */ /* 0x002ee80000300a00 */
[----:B------:R-:W4:Y:S01]  /*94d90*/  LDL.LU.64 R148, [R1+0x52a0] ;  /* 0x0052a00001947983 */ /* 0x000f220000300a00 */
[C---:B------:R-:W-:Y:S06]  /*94da0*/  HMMA.1688.F32.TF32 R20, R8.reuse, R70, R20 ;  /* 0x000000460814723c */ /* 0x040fec0000081014 */
[C---:B------:R-:W-:Y:S06]  /*94db0*/  HMMA.1688.F32.TF32 R4, R8.reuse, R54, R4 ;  /* 0x000000360804723c */ /* 0x040fec0000081004 */
[----:B---3--:R-:W-:-:S15]  /*94dc0*/  HMMA.1688.F32.TF32 R240, R8, R150, R240 ;  /* 0x0000009608f0723c */ /* 0x008fde00000810f0 */
        /* <DEDUP_REMOVED lines=70> */
[----:B-1----:R-:W-:Y:S06]  /*95230*/  HMMA.1688.F32.TF32 R20, R8, R58, R248 ;  /* 0x0000003a0814723c */ /* 0x002fec00000810f8 */
[----:B------:R-:W-:Y:S04]  /*95240*/  STL.64 [R1+0xc0], R152 ;  /* 0x0000c09801007387 */ /* 0x000fe80000100a00 */
[----:B------:R-:W-:Y:S04]  /*95250*/  STL.64 [R1+0xc8], R154 ;  /* 0x0000c89a01007387 */ /* 0x000fe80000100a00 */
[----:B------:R1:W-:Y:S04]  /*95260*/  STL.64 [R1+0xb0], R16 ;  /* 0x0000b01001007387 */ /* 0x0003e80000100a00 */
[----:B------:R2:W-:Y:S04]  /*95270*/  STL.64 [R1+0xb8], R18 ;  /* 0x0000b81201007387 */ /* 0x0005e80000100a00 */
[----:B-1----:R-:W3:Y:S04]  /*95280*/  LDL.LU R16, [R1+0x26f0] ;  /* 0x0026f00001107983 */ /* 0x002ee80000300800 */
[----:B------:R1:W-:Y:S04]  /*95290*/  STL.64 [R1+0xa0], R20 ;  /* 0x0000a01401007387 */ /* 0x0003e80000100a00 */
[----:B------:R4:W-:Y:S04]  /*952a0*/  STL.64 [R1+0xa8], R22 ;  /* 0x0000a81601007387 */ /* 0x0009e80000100a00 */
[----:B------:R4:W-:Y:S04]  /*952b0*/  STL.64 [R1+0x90], R4 ;  /* 0x0000900401007387 */ /* 0x0009e80000100a00 */
[----:B------:R3:W-:Y:S04]  /*952c0*/  STL.64 [R1+0x98], R6 ;  /* 0x0000980601007387 */ /* 0x0007e80000100a00 */
[----:B------:R-:W3:Y:S04]  /*952d0*/  LDL.LU R17, [R1+0x26f4] ;  /* 0x0026f40001117983 */ /* 0x000ee80000300800 */
[----:B--2---:R-:W2:Y:S04]  /*952e0*/  LDL.LU R18, [R1+0x26f8] ;  /* 0x0026f80001127983 */ /* 0x004ea80000300800 */
        /* <DEDUP_REMOVED lines=72> */
[----:B------:R-:W3:Y:S01]  /*95770*/  LDL.LU R7, [R1+0x26ec] ;  /* 0x0026ec0001077983 */ /* 0x000ee20000300800 */
[----:B--2---:R-:W-:Y:S06]  /*95780*/  HMMA.1688.F32.TF32 R200, R12, R38, R224 ;  /* 0x000000260cc8723c */ /* 0x004fec00000810e0 */
[----:B----4-:R-:W-:Y:S06]  /*95790*/  HMMA.1688.F32.TF32 R204, R8, R50, R228 ;  /* 0x0000003208cc723c */ /* 0x010fec00000810e4 */
        /* <DEDUP_REMOVED lines=16> */
[C---:B------:R-:W-:Y:S06]  /*958a0*/  HMMA.1688.F32.TF32 R248, R12.reuse, R134, R248 ;  /* 0x000000860cf8723c */ /* 0x040fec00000810f8 */
[C---:B------:R-:W-:Y:S03]  /*958b0*/  HMMA.1688.F32.TF32 R244, R12.reuse, R130, R244 ;  /* 0x000000820cf4723c */ /* 0x040fe600000810f4 */
[----:B------:R-:W-:Y:S04]  /*958c0*/  STL.64 [R1+0x30], R8 ;  /* 0x0000300801007387 */ /* 0x000fe80000100a00 */
[----:B------:R1:W-:Y:S04]  /*958d0*/  STL.64 [R1+0x38], R10 ;  /* 0x0000380a01007387 */ /* 0x0003e80000100a00 */
[----:B------:R-:W-:Y:S04]  /*958e0*/  STL.64 [R1+0x20], R180 ;  /* 0x000020b401007387 */ /* 0x000fe80000100a00 */
[----:B------:R-:W-:Y:S04]  /*958f0*/  STL.64 [R1+0x28], R182 ;  /* 0x000028b601007387 */ /* 0x000fe80000100a00 */
[----:B------:R-:W-:Y:S04]  /*95900*/  STL.64 [R1+0x10], R176 ;  /* 0x000010b001007387 */ /* 0x000fe80000100a00 */
[----:B------:R2:W-:Y:S01]  /*95910*/  STL.64 [R1+0x18], R178 ;  /* 0x000018b201007387 */ /* 0x0005e20000100a00 */
[C---:B-1----:R-:W-:Y:S06]  /*95920*/  HMMA.1688.F32.TF32 R8, R12.reuse, R138, R172 ;  /* 0x0000008a0c08723c */ /* 0x042fec00000810ac */
[C---:B--2---:R-:W-:Y:S06]  /*95930*/  HMMA.1688.F32.TF32 R176, R12.reuse, R126, R168 ;  /* 0x0000007e0cb0723c */ /* 0x044fec00000810a8 */
[C---:B------:R-:W-:Y:S06]  /*95940*/  HMMA.1688.F32.TF32 R172, R12.reuse, R122, R164 ;  /* 0x0000007a0cac723c */ /* 0x040fec00000810a4 */
[C---:B------:R-:W-:Y:S06]  /*95950*/  HMMA.1688.F32.TF32 R168, R12.reuse, R118, R236 ;  /* 0x000000760ca8723c */ /* 0x040fec00000810ec */
[C---:B------:R-:W-:Y:S06]  /*95960*/  HMMA.1688.F32.TF32 R164, R12.reuse, R114, R156 ;  /* 0x000000720ca4723c */ /* 0x040fec000008109c */
[C---:B------:R-:W-:Y:S06]  /*95970*/  HMMA.1688.F32.TF32 R156, R12.reuse, R110, R152 ;  /* 0x0000006e0c9c723c */ /* 0x040fec0000081098 */
[C---:B------:R-:W-:Y:S01]  /*95980*/  HMMA.1688.F32.TF32 R152, R12.reuse, R46, R20 ;  /* 0x0000002e0c98723c */ /* 0x040fe20000081014 */
[----:B------:R-:W-:Y:S05]  /*95990*/  STL [R1+0x51bc], R248 ;  /* 0x0051bcf801007387 */ /* 0x000fea0000100800 */
[C---:B------:R-:W-:Y:S06]  /*959a0*/  HMMA.1688.F32.TF32 R20, R12.reuse, R42, R16 ;  /* 0x0000002a0c14723c */ /* 0x040fec0000081010 */
[C---:B---3--:R-:W-:Y:S01]  /*959b0*/  HMMA.1688.F32.TF32 R4, R12.reuse, R106, R4 ;  /* 0x0000006a0c04723c */ /* 0x048fe20000081004 */
[----:B------:R-:W-:Y:S04]  /*959c0*/  STL.64 [R1], R8 ;  /* 0x0000000801007387 */ /* 0x000fe80000100a00 */
        /* <DEDUP_REMOVED lines=71> */
[----:B------:R-:W1:Y:S01]  /*95e40*/  LDS R11, [R163+UR7+0x16300] ;  /* 0x01630007a30b7984 */ /* 0x000e620008000800 */
[C---:B---3--:R-:W-:Y:S06]  /*95e50*/  HMMA.1688.F32.TF32 R176, R12.reuse, R98, R176 ;  /* 0x000000620cb0723c */ /* 0x048fec00000810b0 */
[C---:B--2---:R-:W-:Y:S06]  /*95e60*/  HMMA.1688.F32.TF32 R180, R12.reuse, R102, R180 ;  /* 0x000000660cb4723c */ /* 0x044fec00000810b4 */
[----:B----4-:R-:W-:-:S12]  /*95e70*/  HMMA.1688.F32.TF32 R168, R12, R90, R168 ;  /* 0x0000005a0ca8723c */ /* 0x010fd800000810a8 */
[----:B------:R-:W-:Y:S02]  /*95e80*/  IMAD.MOV.U32 R247, RZ, RZ, R179 ;  /* 0x000000fffff77224 */ /* 0x000fe400078e00b3 */
[----:B------:R-:W-:Y:S02]  /*95e90*/  IMAD.MOV.U32 R246, RZ, RZ, R178 ;  /* 0x000000fffff67224 */ /* 0x000fe400078e00b2 */
[----:B------:R-:W-:Y:S02]  /*95ea0*/  IMAD.MOV.U32 R245, RZ, RZ, R177 ;  /* 0x000000fffff57224 */ /* 0x000fe400078e00b1 */
[----:B------:R-:W-:Y:S01]  /*95eb0*/  IMAD.MOV.U32 R244, RZ, RZ, R176 ;  /* 0x000000fffff47224 */ /* 0x000fe200078e00b0 */
[----:B------:R-:W-:Y:S04]  /*95ec0*/  STL.64 [R1+0x8a0], R180 ;  /* 0x0008a0b401007387 */ /* 0x000fe80000100a00 */
[----:B------:R-:W-:Y:S04]  /*95ed0*/  STL.64 [R1+0x8a8], R182 ;  /* 0x0008a8b601007387 */ /* 0x000fe80000100a00 */
[----:B------:R2:W-:Y:S04]  /*95ee0*/  STL [R1+0x51dc], R247 ;  /* 0x0051dcf701007387 */ /* 0x0005e80000100800 */
[----:B------:R3:W-:Y:S04]  /*95ef0*/  STL [R1+0x51d8], R246 ;  /* 0x0051d8f601007387 */ /* 0x0007e80000100800 */
[----:B------:R4:W-:Y:S04]  /*95f00*/  STL [R1+0x51d4], R245 ;  /* 0x0051d4f501007387 */ /* 0x0009e80000100800 */
[----:B------:R1:W-:Y:S01]  /*95f10*/  STL [R1+0x51d0], R244 ;  /* 0x0051d0f401007387 */ /* 0x0003e20000100800 */
[----:B--2---:R-:W-:-:S02]  /*95f20*/  IMAD.MOV.U32 R247, RZ, RZ, R168 ;  /* 0x000000fffff77224 */ /* 0x004fc400078e00a8 */
[----:B---3--:R-:W-:Y:S02]  /*95f30*/  IMAD.MOV.U32 R246, RZ, RZ, R169 ;  /* 0x000000fffff67224 */ /* 0x008fe400078e00a9 */
[----:B----4-:R-:W-:Y:S02]  /*95f40*/  IMAD.MOV.U32 R245, RZ, RZ, R170 ;  /* 0x000000fffff57224 */ /* 0x010fe400078e00aa */
[----:B-1----:R-:W-:Y:S02]  /*95f50*/  IMAD.MOV.U32 R244, RZ, RZ, R171 ;  /* 0x000000fffff47224 */ /* 0x002fe400078e00ab */
[C---:B------:R-:W-:Y:S06]  /*95f60*/  HMMA.1688.F32.TF32 R168, R12.reuse, R86, R164 ;  /* 0x000000560ca8723c */ /* 0x040fec00000810a4 */
[C---:B------:R-:W-:Y:S06]  /*95f70*/  HMMA.1688.F32.TF32 R164, R12.reuse, R82, R236 ;  /* 0x000000520ca4723c */ /* 0x040fec00000810ec */
[C---:B------:R-:W-:Y:S06]  /*95f80*/  HMMA.1688.F32.TF32 R172, R12.reuse, R94, R172 ;  /* 0x0000005e0cac723c */ /* 0x040fec00000810ac */
[----:B------:R-:W-:-:S12]  /*95f90*/  HMMA.1688.F32.TF32 R4, R12, R62, R4 ;  /* 0x0000003e0c04723c */ /* 0x000fd80000081004 */
[----:B------:R-:W-:Y:S02]  /*95fa0*/  IMAD.MOV.U32 R248, RZ, RZ, R164 ;  /* 0x000000fffff87224 */ /* 0x000fe400078e00a4 */
[----:B------:R-:W-:Y:S02]  /*95fb0*/  IMAD.MOV.U32 R249, RZ, RZ, R165 ;  /* 0x000000fffff97224 */ /* 0x000fe400078e00a5 */
[----:B------:R-:W-:Y:S02]  /*95fc0*/  IMAD.MOV.U32 R250, RZ, RZ, R166 ;  /* 0x000000fffffa7224 */ /* 0x000fe400078e00a6 */
[----:B------:R-:W-:Y:S02]  /*95fd0*/  IMAD.MOV.U32 R251, RZ, RZ, R167 ;  /* 0x000000fffffb7224 */ /* 0x000fe400078e00a7 */
        /* <DEDUP_REMOVED lines=131> */
[C---:B---3--:R-:W-:Y:S06]  /*96810*/  HMMA.1688.F32.TF32 R248, R12.reuse, R58, R248 ;  /* 0x0000003a0cf8723c */ /* 0x048fec00000810f8 */
[----:B------:R-:W-:Y:S01]  /*96820*/  HMMA.1688.F32.TF32 R240, R12, R50, R240 ;  /* 0x000000320cf0723c */ /* 0x000fe200000810f0 */
        /* <DEDUP_REMOVED lines=9> */
[----:B------:R2:W-:Y:S02]  /*968c0*/  STL.64 [R1+0x288], R242 ;  /* 0x000288f201007387 */ /* 0x0005e40000100a00 */
[C---:B--2---:R-:W-:Y:S06]  /*968d0*/  HMMA.1688.F32.TF32 R240, R8.reuse, R38, R232 ;  /* 0x0000002608f0723c */ /* 0x044fec00000810e8 */
        /* <DEDUP_REMOVED lines=211> */
[----:B------:R1:W-:Y:S02]  /*97610*/  STL.64 [R1+0x258], R10 ;  /* 0x0002580a01007387 */ /* 0x0003e40000100a00 */
[C---:B-1----:R-:W-:Y:S02]  /*97620*/  HMMA.1688.F32.TF32 R8, R12.reuse, R150, R196 ;  /* 0x000000960c08723c */ /* 0x042fe400000810c4 */
[----:B------:R-:W-:Y:S04]  /*97630*/  STL.64 [R1+0x240], R204 ;  /* 0x000240cc01007387 */ /* 0x000fe80000100a00 */
[----:B------:R-:W-:Y:S01]  /*97640*/  STL.64 [R1+0x248], R206 ;  /* 0x000248ce01007387 */ /* 0x000fe20000100a00 */
[C---:B------:R-:W-:Y:S06]  /*97650*/  HMMA.1688.F32.TF32 R192, R12.reuse, R146, R192 ;  /* 0x000000920cc0723c */ /* 0x040fec00000810c0 */
[C---:B------:R-:W-:Y:S01]  /*97660*/  HMMA.1688.F32.TF32 R188, R12.reuse, R142, R188 ;  /* 0x0000008e0cbc723c */ /* 0x040fe200000810bc */
        /* <DEDUP_REMOVED lines=14> */
[----:B------:R1:W-:Y:S04]  /*97750*/  STL.64 [R1+0x1e8], R182 ;  /* 0x0001e8b601007387 */ /* 0x0003e80000100a00 */
[----:B------:R-:W-:Y:S04]  /*97760*/  STL.64 [R1+0x1d0], R176 ;  /* 0x0001d0b001007387 */ /* 0x000fe80000100a00 */
[----:B------:R2:W-:Y:S01]  /*97770*/  STL.64 [R1+0x1d8], R178 ;  /* 0x0001d8b201007387 */ /* 0x0005e20000100a00 */
[C---:B----4-:R-:W-:Y:S03]  /*97780*/  HMMA.1688.F32.TF32 R4, R12.reuse, R102, R4 ;  /* 0x000000660c04723c */ /* 0x050fe60000081004 */
[----:B------:R-:W-:Y:S04]  /*97790*/  LDS R8, [R2+UR7+0x14400] ;  /* 0x0144000702087984 */ /* 0x000fe80008000800 */
[----:B------:R-:W-:Y:S04]  /*977a0*/  LDS R10, [R2+UR7+0x16400] ;  /* 0x01640007020a7984 */ /* 0x000fe80008000800 */
[----:B------:R-:W-:Y:S04]  /*977b0*/  LDS R9, [R163+UR7+0x14400] ;  /* 0x01440007a3097984 */ /* 0x000fe80008000800 */
[----:B------:R-:W3:Y:S01]  /*977c0*/  LDS R11, [R163+UR7+0x16400] ;  /* 0x01640007a30b7984 */ /* 0x000ee20008000800 */
[C---:B-1----:R-:W-:Y:S06]  /*977d0*/  HMMA.1688.F32.TF32 R180, R12.reuse, R126, R172 ;  /* 0x0000007e0cb4723c */ /* 0x042fec00000810ac */
[C---:B--2---:R-:W-:Y:S06]  /*977e0*/  HMMA.1688.F32.TF32 R176, R12.reuse, R122, R168 ;  /* 0x0000007a0cb0723c */ /* 0x044fec00000810a8 */
        /* <DEDUP_REMOVED lines=131> */
[----:B------:R-:W3:Y:S01]  /*98020*/  LDL.LU R7, [R1+0x21fc] ;  /* 0x0021fc0001077983 */ /* 0x000ee20000300800 */
[C---:B--2---:R-:W-:Y:S06]  /*98030*/  HMMA.1688.F32.TF32 R244, R12.reuse, R94, R244 ;  /* 0x0000005e0cf4723c */ /* 0x044fec00000810f4 */
[----:B----4-:R-:W-:-:S15]  /*98040*/  HMMA.1688.F32.TF32 R248, R12, R98, R248 ;  /* 0x000000620cf8723c */ /* 0x010fde00000810f8 */
[----:B------:R-:W-:-:S08]  /*98050*/  NOP ;  /* 0x0000000000007918 */ /* 0x000fd00000000000 */
[----:B------:R-:W-:Y:S04]  /*98060*/  STL.64 [R1+0x550], R248 ;  /* 0x000550f801007387 */ /* 0x000fe80000100a00 */
[----:B------:R1:W-:Y:S04]  /*98070*/  STL.64 [R1+0x558], R250 ;  /* 0x000558fa01007387 */ /* 0x0003e80000100a00 */
        /* <DEDUP_REMOVED lines=41> */
[C---:B---3--:R-:W-:Y:S06]  /*98310*/  HMMA.1688.F32.TF32 R4, R8.reuse, R114, R4 ;  /* 0x000000720804723c */ /* 0x048fec0000081004 */
[C---:B-1----:R-:W-:Y:S01]  /*98320*/  HMMA.1688.F32.TF32 R12, R8.reuse, R38, R192 ;  /* 0x00000026080c723c */ /* 0x042fe200000810c0 */
[----:B------:R-:W-:Y:S04]  /*98330*/  LDS R220, [R2+UR7+0x14480] ;  /* 0x0144800702dc7984 */ /* 0x000fe80008000800 */
[----:B------:R-:W-:Y:S04]  /*98340*/  LDS R222, [R2+UR7+0x16480] ;  /* 0x0164800702de7984 */ /* 0x000fe80008000800 */
[----:B------:R-:W-:Y:S04]  /*98350*/  LDS R221, [R163+UR7+0x14480] ;  /* 0x01448007a3dd7984 */ /* 0x000fe80008000800 */
[----:B------:R-:W1:Y:S04]  /*98360*/  LDS R223, [R163+UR7+0x16480] ;  /* 0x01648007a3df7984 */ /* 0x000e680008000800 */
[----:B------:R-:W2:Y:S06]  /*98370*/  LDS R163, [R163+UR7+0x16500] ;  /* 0x01650007a3a37984 */ /* 0x000eac0008000800 */
[----:B------:R-:W-:Y:S04]  /*98380*/  STL.64 [R1+0x490], R12 ;  /* 0x0004900c01007387 */ /* 0x000fe80000100a00 */
[----:B------:R3:W-:Y:S02]  /*98390*/  STL.64 [R1+0x498], R14 ;  /* 0x0004980e01007387 */ /* 0x0007e40000100a00 */
[C---:B---3--:R-:W-:Y:S02]  /*983a0*/  HMMA.1688.F32.TF32 R12, R8.reuse, R26, R180 ;  /* 0x0000001a080c723c */ /* 0x048fe400000810b4 */
[----:B------:R-:W-:Y:S04]  /*983b0*/  STL.64 [R1+0x480], R188 ;  /* 0x000480bc01007387 */ /* 0x000fe80000100a00 */
[----:B------:R-:W-:Y:S04]  /*983c0*/  STL.64 [R1+0x488], R190 ;  /* 0x000488be01007387 */ /* 0x000fe80000100a00 */
[----:B------:R-:W-:Y:S04]  /*983d0*/  STL.64 [R1+0x470], R184 ;  /* 0x000470b801007387 */ /* 0x000fe80000100a00 */
[----:B------:R-:W-:Y:S09]  /*983e0*/  STL.64 [R1+0x478], R186 ;  /* 0x000478ba01007387 */ /* 0x000ff20000100a00 */
[----:B------:R-:W-:Y:S04]  /*983f0*/  STL.64 [R1+0x460], R12 ;  /* 0x0004600c01007387 */ /* 0x000fe80000100a00 */
[----:B------:R3:W-:Y:S02]  /*98400*/  STL.64 [R1+0x468], R14 ;  /* 0x0004680e01007387 */ /* 0x0007e40000100a00 */
[C---:B---3--:R-:W-:Y:S02]  /*98410*/  HMMA.1688.F32.TF32 R12, R8.reuse, R142, R168 ;  /* 0x0000008e080c723c */ /* 0x048fe400000810a8 */
        /* <DEDUP_REMOVED lines=17> */
[----:B------:R-:W-:Y:S04]  /*98530*/  STL.64 [R1+0x3f8], R154 ;  /* 0x0003f89a01007387 */ /* 0x000fe80000100a00 */
[----:B------:R3:W-:Y:S04]  /*98540*/  STL.64 [R1+0x3e0], R20 ;  /* 0x0003e01401007387 */ /* 0x0007e80000100a00 */
[----:B------:R4:W-:Y:S04]  /*98550*/  STL.64 [R1+0x3e8], R22 ;  /* 0x0003e81601007387 */ /* 0x0009e80000100a00 */
[----:B---3--:R-:W3:Y:S05]  /*98560*/  LDL.LU R20, [R1+0x1b00] ;  /* 0x001b000001147983 */ /* 0x008eea0000300800 */
[----:B------:R1:W-:Y:S04]  /*98570*/  STL.64 [R1+0x3d0], R12 ;  /* 0x0003d00c01007387 */ /* 0x0003e80000100a00 */
[----:B------:R2:W-:Y:S04]  /*98580*/  STL.64 [R1+0x3d8], R14 ;  /* 0x0003d80e01007387 */ /* 0x0005e80000100a00 */
[----:B------:R2:W-:Y:S04]  /*98590*/  STL.64 [R1+0x3c0], R4 ;  /* 0x0003c00401007387 */ /* 0x0005e80000100a00 */
[----:B------:R2:W-:Y:S04]  /*985a0*/  STL.64 [R1+0x3c8], R6 ;  /* 0x0003c80601007387 */ /* 0x0005e80000100a00 */
        /* <DEDUP_REMOVED lines=110> */
[----:B------:R4:W-:Y:S02]  /*98c90*/  STL.64 [R1+0x3b8], R14 ;  /* 0x0003b80e01007387 */ /* 0x0009e40000100a00 */
[C---:B----4-:R-:W-:Y:S06]  /*98ca0*/  HMMA.1688.F32.TF32 R12, R8.reuse, R46, R248 ;  /* 0x0000002e080c723c */ /* 0x050fec00000810f8 */
[C---:B--2---:R-:W-:Y:S06]  /*98cb0*/  HMMA.1688.F32.TF32 R244, R8.reuse, R42, R244 ;  /* 0x0000002a08f4723c */ /* 0x044fec00000810f4 */
        /* <DEDUP_REMOVED lines=39> */
[C---:B-1----:R-:W-:Y:S06]  /*98f30*/  HMMA.1688.F32.TF32 R12, R8.reuse, R54, R180 ;  /* 0x00000036080c723c */ /* 0x042fec00000810b4 */
[----:B------:R-:W-:Y:S01]  /*98f40*/  HMMA.1688.F32.TF32 R8, R8, R50, R176 ;  /* 0x000000320808723c */ /* 0x000fe200000810b0 */
[----:B------:R-:W-:Y:S04]  /*98f50*/  STL.64 [R1+0x2d0], R188 ;  /* 0x0002d0bc01007387 */ /* 0x000fe80000100a00 */
[----:B------:R-:W-:Y:S04]  /*98f60*/  STL.64 [R1+0x2d8], R190 ;  /* 0x0002d8be01007387 */ /* 0x000fe80000100a00 */
[----:B------:R-:W-:Y:S04]  /*98f70*/  STL.64 [R1+0x2c0], R184 ;  /* 0x0002c0b801007387 */ /* 0x000fe80000100a00 */
[----:B------:R-:W-:Y:S01]  /*98f80*/  STL.64 [R1+0x2c8], R186 ;  /* 0x0002c8ba01007387 */ /* 0x000fe20000100a00 */
[C---:B------:R-:W-:Y:S03]  /*98f90*/  HMMA.1688.F32.TF32 R172, R220.reuse, R38, R172 ;  /* 0x00000026dcac723c */ /* 0x040fe600000810ac */
        /* <DEDUP_REMOVED lines=8> */
[C---:B------:R-:W-:Y:S06]  /*99020*/  HMMA.1688.F32.TF32 R164, R220.reuse, R26, R236 ;  /* 0x0000001adca4723c */ /* 0x040fec00000810ec */
[C---:B------:R-:W-:Y:S06]  /*99030*/  HMMA.1688.F32.TF32 R236, R220.reuse, R142, R20 ;  /* 0x0000008edcec723c */ /* 0x040fec0000081014 */
[C---:B------:R-:W-:Y:S01]  /*99040*/  HMMA.1688.F32.TF32 R232, R220.reuse, R138, R16 ;  /* 0x0000008adce8723c */ /* 0x040fe20000081010 */
[----:B------:R-:W-:Y:S04]  /*99050*/  STL.64 [R1+0x190], R12 ;  /* 0x0001900c01007387 */ /* 0x000fe80000100a00 */
[----:B------:R1:W-:Y:S04]  /*99060*/  STL.64 [R1+0x198], R14 ;  /* 0x0001980e01007387 */ /* 0x0003e80000100a00 */
[----:B------:R-:W-:Y:S04]  /*99070*/  STL.64 [R1+0x180], R8 ;  /* 0x0001800801007387 */ /* 0x000fe80000100a00 */
[----:B------:R2:W-:Y:S01]  /*99080*/  STL.64 [R1+0x188], R10 ;  /* 0x0001880a01007387 */ /* 0x0005e20000100a00 */
[C---:B-1----:R-:W-:Y:S06]  /*99090*/  HMMA.1688.F32.TF32 R12, R220.reuse, R150, R156 ;  /* 0x00000096dc0c723c */ /* 0x042fec000008109c */
[----:B--2---:R-:W-:Y:S01]  /*990a0*/  HMMA.1688.F32.TF32 R8, R220, R146, R152 ;  /* 0x00000092dc08723c */ /* 0x004fe20000081098 */
[----:B------:R1:W-:Y:S04]  /*990b0*/  STL.64 [R1+0x170], R164 ;  /* 0x000170a401007387 */ /* 0x0003e80000100a00 */
[----:B------:R2:W-:-:S12]  /*990c0*/  STL.64 [R1+0x178], R166 ;  /* 0x000178a601007387 */ /* 0x0005d80000100a00 */
[----:B------:R-:W-:Y:S04]  /*990d0*/  STL.64 [R1+0x160], R12 ;  /* 0x0001600c01007387 */ /* 0x000fe80000100a00 */
[----:B------:R-:W-:Y:S04]  /*990e0*/  STL.64 [R1+0x168], R14 ;  /* 0x0001680e01007387 */ /* 0x000fe80000100a00 */
[----:B------:R-:W-:Y:S04]  /*990f0*/  STL.64 [R1+0x5038], R238 ;  /* 0x005038ee01007387 */ /* 0x000fe80000100a00 */
[----:B------:R-:W-:Y:S04]  /*99100*/  STL.64 [R1+0x150], R8 ;  /* 0x0001500801007387 */ /* 0x000fe80000100a00 */
        /* <DEDUP_REMOVED lines=16> */
[----:B-1----:R-:W3:Y:S04]  /*99210*/  LDL.LU R164, [R1+0x20b0] ;  /* 0x0020b00001a47983 */ /* 0x002ee80000300800 */
        /* <DEDUP_REMOVED lines=19> */
[C---:B------:R-:W-:Y:S03]  /*99350*/  HMMA.1688.F32.TF32 R228, R220.reuse, R134, R4 ;  /* 0x00000086dce4723c */ /* 0x040fe60000081004 */
[----:B------:R-:W2:Y:S04]  /*99360*/  LDL.LU R4, [R1+0x2060] ;  /* 0x0020600001047983 */ /* 0x000ea80000300800 */
[----:B------:R-:W2:Y:S04]  /*99370*/  LDL.LU R5, [R1+0x2064] ;  /* 0x0020640001057983 */ /* 0x000ea80000300800 */
[----:B------:R-:W2:Y:S04]  /*99380*/  LDL.LU R6, [R1+0x2068] ;  /* 0x0020680001067983 */ /* 0x000ea80000300800 */
[----:B------:R-:W2:Y:S08]  /*99390*/  LDL.LU R7, [R1+0x206c] ;  /* 0x00206c0001077983 */ /* 0x000eb00000300800 */
[----:B------:R-:W-:Y:S04]  /*993a0*/  STL.64 [R1+0x5058], R230 ;  /* 0x005058e601007387 */ /* 0x000fe80000100a00 */
[----:B------:R-:W-:Y:S01]  /*993b0*/  STL.64 [R1+0x5050], R228 ;  /* 0x005050e401007387 */ /* 0x000fe20000100a00 */
[C---:B----4-:R-:W-:Y:S06]  /*993c0*/  HMMA.1688.F32.TF32 R224, R220.reuse, R130, R176 ;  /* 0x00000082dce0723c */ /* 0x050fec00000810b0 */
[C---:B---3--:R-:W-:Y:S06]  /*993d0*/  HMMA.1688.F32.TF32 R216, R220.reuse, R126, R172 ;  /* 0x0000007edcd8723c */ /* 0x048fec00000810ac */
[C---:B--2---:R-:W-:Y:S06]  /*993e0*/  HMMA.1688.F32.TF32 R208, R220.reuse, R118, R164 ;  /* 0x00000076dcd0723c */ /* 0x044fec00000810a4 */
[C---:B------:R-:W-:Y:S06]  /*993f0*/  HMMA.1688.F32.TF32 R212, R220.reuse, R122, R168 ;  /* 0x0000007adcd4723c */ /* 0x040fec00000810a8 */
[C---:B------:R-:W-:Y:S06]  /*99400*/  HMMA.1688.F32.TF32 R192, R220.reuse, R42, R16 ;  /* 0x0000002adcc0723c */ /* 0x040fec0000081010 */
[C---:B------:R-:W-:Y:S06]  /*99410*/  HMMA.1688.F32.TF32 R204, R220.reuse, R114, R156 ;  /* 0x00000072dccc723c */ /* 0x040fec000008109c */
[C---:B------:R-:W-:Y:S06]  /*99420*/  HMMA.1688.F32.TF32 R200, R220.reuse, R110, R152 ;  /* 0x0000006edcc8723c */ /* 0x040fec0000081098 */
[C---:B------:R-:W-:Y:S01]  /*99430*/  HMMA.1688.F32.TF32 R196, R220.reuse, R46, R20 ;  /* 0x0000002edcc4723c */ /* 0x040fe20000081014 */
[----:B------:R-:W-:Y:S04]  /*99440*/  STL.64 [R1+0x5068], R226 ;  /* 0x005068e201007387 */ /* 0x000fe80000100a00 */
[----:B------:R1:W-:Y:S04]  /*99450*/  STL.64 [R1+0x5060], R224 ;  /* 0x005060e001007387 */ /* 0x0003e80000100a00 */
[----:B------:R-:W-:Y:S04]  /*99460*/  STL [R1+0x502c], R216 ;  /* 0x00502cd801007387 */ /* 0x000fe80000100800 */
[----:B------:R-:W-:Y:S04]  /*99470*/  STL [R1+0x5028], R217 ;  /* 0x005028d901007387 */ /* 0x000fe80000100800 */
[----:B------:R-:W-:Y:S04]  /*99480*/  STL [R1+0x5024], R218 ;  /* 0x005024da01007387 */ /* 0x000fe80000100800 */
[----:B------:R-:W-:Y:S04]  /*99490*/  STL [R1+0x5020], R219 ;  /* 0x005020db01007387 */ /* 0x000fe80000100800 */
[----:B------:R-:W-:Y:S04]  /*994a0*/  STL.64 [R1+0x5078], R214 ;  /* 0x005078d601007387 */ /* 0x000fe80000100a00 */
[----:B------:R2:W-:Y:S04]  /*994b0*/  STL.64 [R1+0x5070], R212 ;  /* 0x005070d401007387 */ /* 0x0005e80000100a00 */
[----:B------:R-:W-:Y:S04]  /*994c0*/  STL.64 [R1+0x5088], R210 ;  /* 0x005088d201007387 */ /* 0x000fe80000100a00 */
[----:B------:R3:W-:Y:S04]  /*994d0*/  STL.64 [R1+0x5080], R208 ;  /* 0x005080d001007387 */ /* 0x0007e80000100a00 */
[----:B------:R-:W-:Y:S04]  /*994e0*/  STL.64 [R1+0x5098], R206 ;  /* 0x005098ce01007387 */ /* 0x000fe80000100a00 */
[----:B------:R-:W-:Y:S04]  /*994f0*/  STL.64 [R1+0x5090], R204 ;  /* 0x005090cc01007387 */ /* 0x000fe80000100a00 */
[----:B------:R-:W-:Y:S04]  /*99500*/  STL.64 [R1+0x50a8], R202 ;  /* 0x0050a8ca01007387 */ /* 0x000fe80000100a00 */
[----:B------:R4:W-:Y:S04]  /*99510*/  STL.64 [R1+0x50a0], R200 ;  /* 0x0050a0c801007387 */ /* 0x0009e80000100a00 */
[----:B------:R-:W-:Y:S04]  /*99520*/  STL.64 [R1+0x50b8], R198 ;  /* 0x0050b8c601007387 */ /* 0x000fe80000100a00 */
[----:B------:R-:W-:Y:S04]  /*99530*/  STL.64 [R1+0x50b0], R196 ;  /* 0x0050b0c401007387 */ /* 0x000fe80000100a00 */
[----:B------:R-:W-:Y:S04]  /*99540*/  STL.64 [R1+0x50c8], R194 ;  /* 0x0050c8c201007387 */ /* 0x000fe80000100a00 */
        /* <DEDUP_REMOVED lines=41> */
[C---:B------:R-:W-:Y:S03]  /*997e0*/  HMMA.1688.F32.TF32 R188, R220.reuse, R106, R4 ;  /* 0x0000006adcbc723c */ /* 0x040fe60000081004 */
[----:B------:R-:W3:Y:S04]  /*997f0*/  LDL.LU R4, [R1+0x1fb0] ;  /* 0x001fb00001047983 */ /* 0x000ee80000300800 */
[----:B------:R-:W3:Y:S04]  /*99800*/  LDL.LU R5, [R1+0x1fb4] ;  /* 0x001fb40001057983 */ /* 0x000ee80000300800 */
[----:B------:R-:W3:Y:S04]  /*99810*/  LDL.LU R6, [R1+0x1fb8] ;  /* 0x001fb80001067983 */ /* 0x000ee80000300800 */
[----:B------:R-:W3:Y:S08]  /*99820*/  LDL.LU R7, [R1+0x1fbc] ;  /* 0x001fbc0001077983 */ /* 0x000ef00000300800 */
[----:B------:R-:W-:Y:S04]  /*99830*/  STL.64 [R1+0x50d8], R190 ;  /* 0x0050d8be01007387 */ /* 0x000fe80000100a00 */
[----:B------:R1:W-:Y:S01]  /*99840*/  STL.64 [R1+0x50d0], R188 ;  /* 0x0050d0bc01007387 */ /* 0x0003e20000100a00 */
[C---:B----4-:R-:W-:Y:S06]  /*99850*/  HMMA.1688.F32.TF32 R180, R220.reuse, R98, R180 ;  /* 0x00000062dcb4723c */ /* 0x050fec00000810b4 */
        /* <DEDUP_REMOVED lines=28> */
[----:B------:R-:W-:Y:S01]  /*99a20*/  STL.64 [R1+0x5170], R20 ;  /* 0x0051701401007387 */ /* 0x000fe20000100a00 */
        /* <DEDUP_REMOVED lines=74> */
[----:B------:R-:W-:Y:S01]  /*99ed0*/  STL.64 [R1+0x5180], R152 ;  /* 0x0051809801007387 */ /* 0x000fe20000100a00 */
[C---:B---3--:R-:W-:Y:S06]  /*99ee0*/  HMMA.1688.F32.TF32 R12, R220.reuse, R54, R192 ;  /* 0x00000036dc0c723c */ /* 0x048fec00000810c0 */
[C---:B----4-:R-:W-:Y:S06]  /*99ef0*/  HMMA.1688.F32.TF32 R156, R220.reuse, R58, R156 ;  /* 0x0000003adc9c723c */ /* 0x050fec000008109c */
[----:B------:R-:W-:Y:S06]  /*99f00*/  HMMA.1688.F32.TF32 R8, R220, R50, R216 ;  /* 0x00000032dc08723c */ /* 0x000fec00000810d8 */
[C---:B------:R-:W-:Y:S06]  /*99f10*/  HMMA.1688.F32.TF32 R16, R160.reuse, R30, R196 ;  /* 0x0000001ea010723c */ /* 0x040fec00000810c4 */
[----:B------:R-:W-:Y:S01]  /*99f20*/  HMMA.1688.F32.TF32 R4, R160, R110, R4 ;  /* 0x0000006ea004723c */ /* 0x000fe20000081004 */
[----:B------:R-:W-:Y:S01]  /*99f30*/  LOP3.LUT R195, R2, 0x20, RZ, 0x3c, !PT ;  /* 0x0000002002c37812 */ /* 0x000fe200078e3cff */
[----:B------:R-:W-:Y:S04]  /*99f40*/  LDS R220, [R2+UR7+0x14580] ;  /* 0x0145800702dc7984 */ /* 0x000fe80008000800 */
[----:B------:R-:W-:Y:S04]  /*99f50*/  LDS R222, [R2+UR7+0x16580] ;  /* 0x0165800702de7984 */ /* 0x000fe80008000800 */
[----:B------:R-:W-:Y:S04]  /*99f60*/  LDS R221, [R195+UR7+0x14580] ;  /* 0x01458007c3dd7984 */ /* 0x000fe80008000800 */
[----:B------:R-:W1:Y:S04]  /*99f70*/  LDS R223, [R195+UR7+0x16580] ;  /* 0x01658007c3df7984 */ /* 0x000e680008000800 */
[----:B------:R-:W-:Y:S04]  /*99f80*/  STL.64 [R1+0x5198], R158 ;  /* 0x0051989e01007387 */ /* 0x000fe80000100a00 */
[----:B------:R-:W-:Y:S04]  /*99f90*/  STL.64 [R1+0x5190], R156 ;  /* 0x0051909c01007387 */ /* 0x000fe80000100a00 */
[----:B------:R-:W-:Y:S04]  /*99fa0*/  STL.64 [R1+0xb30], R12 ;  /* 0x000b300c01007387 */ /* 0x000fe80000100a00 */
[----:B------:R2:W-:Y:S01]  /*99fb0*/  STL.64 [R1+0xb38], R14 ;  /* 0x000b380e01007387 */ /* 0x0005e20000100a00 */
[----:B------:R-:W-:-:S02]  /*99fc0*/  IMAD.MOV.U32 R216, RZ, RZ, R8 ;  /* 0x000000ffffd87224 */ /* 0x000fc400078e0008 */
[----:B------:R-:W-:Y:S02]  /*99fd0*/  IMAD.MOV.U32 R217, RZ, RZ, R9 ;  /* 0x000000ffffd97224 */ /* 0x000fe400078e0009 */
[----:B------:R-:W-:Y:S02]  /*99fe0*/  IMAD.MOV.U32 R218, RZ, RZ, R10 ;  /* 0x000000ffffda7224 */ /* 0x000fe400078e000a */
[----:B------:R-:W-:Y:S01]  /*99ff0*/  IMAD.MOV.U32 R219, RZ, RZ, R11 ;  /* 0x000000ffffdb7224 */ /* 0x000fe200078e000b */
[C---:B--2---:R-:W-:Y:S06]  /*9a000*/  HMMA.1688.F32.TF32 R12, R160.reuse, R38, R184 ;  /* 0x00000026a00c723c */ /* 0x044fec00000810b8 */
[----:B------:R-:W-:Y:S01]  /*9a010*/  HMMA.1688.F32.TF32 R8, R160, R34, R188 ;  /* 0x00000022a008723c */ /* 0x000fe200000810bc */
        /* <DEDUP_REMOVED lines=142> */
[----:B------:R-:W4:Y:S01]  /*9a900*/  LDL.LU R7, [R1+0xfbc] ;  /* 0x000fbc0001077983 */ /* 0x000f220000300800 */
[C---:B--2---:R-:W-:Y:S06]  /*9a910*/  HMMA.1688.F32.TF32 R156, R160.reuse, R42, R20 ;  /* 0x0000002aa09c723c */ /* 0x044fec0000081014 */
[C---:B---3--:R-:W-:Y:S06]  /*9a920*/  HMMA.1688.F32.TF32 R216, R160.reuse, R46, R152 ;  /* 0x0000002ea0d8723c */ /* 0x048fec0000081098 */
[C---:B----4-:R-:W-:Y:S06]  /*9a930*/  HMMA.1688.F32.TF32 R20, R160.reuse, R102, R12 ;  /* 0x00000066a014723c */ /* 0x050fec000008100c */
        /* <DEDUP_REMOVED lines=45> */
[----:B-1----:R-:W-:Y:S06]  /*9ac10*/  HMMA.1688.F32.TF32 R16, R160, R50, R212 ;  /* 0x00000032a010723c */ /* 0x002fec00000810d4 */
[C---:B--2---:R-:W-:Y:S06]  /*9ac20*/  HMMA.1688.F32.TF32 R12, R220.reuse, R38, R224 ;  /* 0x00000026dc0c723c */ /* 0x044fec00000810e0 */
[C---:B---3--:R-:W-:Y:S06]  /*9ac30*/  HMMA.1688.F32.TF32 R8, R220.reuse, R34, R228 ;  /* 0x00000022dc08723c */ /* 0x048fec00000810e4 */
        /* <DEDUP_REMOVED lines=13> */
[----:B--2---:R-:W-:Y:S06]  /*9ad10*/  HMMA.1688.F32.TF32 R8, R220, R30, R232 ;  /* 0x0000001edc08723c */ /* 0x004fec00000810e8 */
[----:B------:R-:W-:Y:S04]  /*9ad20*/  STL.64 [R1+0x5288], R30 ;  /* 0x0052881e01007387 */ /* 0x000fe80000100a00 */
[----:B------:R-:W-:-:S13]  /*9ad30*/  STL.64 [R1+0x5280], R28 ;  /* 0x0052801c01007387 */ /* 0x000fda0000100a00 */
[----:B------:R-:W-:Y:S04]  /*9ad40*/  STL.64 [R1+0xf60], R8 ;  /* 0x000f600801007387 */ /* 0x000fe80000100a00 */
[----:B------:R2:W-:Y:S02]  /*9ad50*/  STL.64 [R1+0xf68], R10 ;  /* 0x000f680a01007387 */ /* 0x0005e40000100a00 */
[C---:B--2---:R-:W-:Y:S06]  /*9ad60*/  HMMA.1688.F32.TF32 R8, R220.reuse, R26, R236 ;  /* 0x0000001adc08723c */ /* 0x044fec00000810ec */
[C---:B------:R-:W-:Y:S01]  /*9ad70*/  HMMA.1688.F32.TF32 R16, R220.reuse, R150, R248 ;  /* 0x00000096dc10723c */ /* 0x040fe200000810f8 */
[----:B------:R-:W-:Y:S04]  /*9ad80*/  STL.64 [R1+0x5278], R26 ;  /* 0x0052781a01007387 */ /* 0x000fe80000100a00 */
[----:B------:R-:W-:Y:S01]  /*9ad90*/  STL.64 [R1+0x5270], R24 ;  /* 0x0052701801007387 */ /* 0x000fe20000100a00 */
[C---:B------:R-:W-:Y:S11]  /*9ada0*/  HMMA.1688.F32.TF32 R12, R220.reuse, R146, R244 ;  /* 0x00000092dc0c723c */ /* 0x040ff600000810f4 */
[----:B------:R-:W-:Y:S04]  /*9adb0*/  STL.64 [R1+0xf70], R8 ;  /* 0x000f700801007387 */ /* 0x000fe80000100a00 */
[----:B------:R2:W-:Y:S02]  /*9adc0*/  STL.64 [R1+0xf78], R10 ;  /* 0x000f780a01007387 */ /* 0x0005e40000100a00 */
[----:B--2---:R-:W-:Y:S02]  /*9add0*/  HMMA.1688.F32.TF32 R8, R220, R142, R240 ;  /* 0x0000008edc08723c */ /* 0x004fe400000810f0 */
[----:B------:R2:W-:Y:S04]  /*9ade0*/  STL.64 [R1+0xf80], R16 ;  /* 0x000f801001007387 */ /* 0x0005e80000100a00 */
[----:B------:R3:W-:Y:S04]  /*9adf0*/  STL.64 [R1+0xf88], R18 ;  /* 0x000f881201007387 */ /* 0x0007e80000100a00 */
[----:B------:R-:W-:Y:S04]  /*9ae00*/  STL.64 [R1+0xf90], R12 ;  /* 0x000f900c01007387 */ /* 0x000fe80000100a00 */
[----:B------:R-:W-:Y:S04]  /*9ae10*/  STL.64 [R1+0xf98], R14 ;  /* 0x000f980e01007387 */ /* 0x000fe80000100a00 */
[----:B------:R-:W4:Y:S05]  /*9ae20*/  LDL.LU R240, [R1+0x1130] ;  /* 0x0011300001f07983 */ /* 0x000f2a0000300800 */
        /* <DEDUP_REMOVED lines=98> */
[----:B------:R-:W-:Y:S01]  /*9b450*/  IMAD.MOV.U32 R7, RZ, RZ, R0 ;  /* 0x000000ffff077224 */ /* 0x000fe200078e0000 */
[C---:B--2---:R-:W-:Y:S06]  /*9b460*/  HMMA.1688.F32.TF32 R16, R220.reuse, R130, R16 ;  /* 0x00000082dc10723c */ /* 0x044fec0000081010 */
[----:B---3--:R-:W-:-:S15]  /*9b470*/  HMMA.1688.F32.TF32 R20, R220, R134, R20 ;  /* 0x00000086dc14723c */ /* 0x008fde0000081014 */
[----:B------:R-:W-:-:S08]  /*9b480*/  NOP ;  /* 0x0000000000007918 */ /* 0x000fd00000000000 */
[----:B------:R-:W-:Y:S04]  /*9b490*/  STL.64 [R1+0xfc0], R20 ;  /* 0x000fc01401007387 */ /* 0x000fe80000100a00 */
[----:B------:R4:W-:Y:S04]  /*9b4a0*/  STL.64 [R1+0xfc8], R22 ;  /* 0x000fc81601007387 */ /* 0x0009e80000100a00 */
[----:B------:R-:W-:Y:S04]  /*9b4b0*/  STL.64 [R1+0xfd0], R16 ;  /* 0x000fd01001007387 */ /* 0x000fe80000100a00 */
[----:B------:R1:W-:Y:S01]  /*9b4c0*/  STL.64 [R1+0xfd8], R18 ;  /* 0x000fd81201007387 */ /* 0x0003e20000100a00 */
[C---:B----4-:R-:W-:Y:S06]  /*9b4d0*/  HMMA.1688.F32.TF32 R20, R220.reuse, R126, R12 ;  /* 0x0000007edc14723c */ /* 0x050fec000008100c */
[C---:B-1----:R-:W-:Y:S06]  /*9b4e0*/  HMMA.1688.F32.TF32 R16, R220.reuse, R122, R8 ;  /* 0x0000007adc10723c */ /* 0x042fec0000081008 */
[C---:B------:R-:W-:Y:S06]  /*9b4f0*/  HMMA.1688.F32.TF32 R12, R220.reuse, R118, R164 ;  /* 0x00000076dc0c723c */ /* 0x040fec00000810a4 */
        /* <DEDUP_REMOVED lines=30> */
[----:B------:R-:W-:Y:S04]  /*9b6e0*/  STL.64 [R1+0x1080], R16 ;  /* 0x0010801001007387 */ /* 0x000fe80000100a00 */
[----:B------:R1:W-:Y:S04]  /*9b6f0*/  STL.64 [R1+0x1088], R18 ;  /* 0x0010881201007387 */ /* 0x0003e80000100a00 */
[----:B------:R-:W-:Y:S04]  /*9b700*/  STL.64 [R1+0x1090], R12 ;  /* 0x0010900c01007387 */ /* 0x000fe80000100a00 */
[----:B------:R2:W-:Y:S01]  /*9b710*/  STL.64 [R1+0x1098], R14 ;  /* 0x0010980e01007387 */ /* 0x0005e20000100a00 */
[----:B------:R-:W-:-:S02]  /*9b720*/  IMAD.MOV.U32 R0, RZ, RZ, R9 ;  /* 0x000000ffff007224 */ /* 0x000fc400078e0009 */
[----:B------:R-:W-:Y:S01]  /*9b730*/  IMAD.MOV.U32 R3, RZ, RZ, R10 ;  /* 0x000000ffff037224 */ /* 0x000fe200078e000a */
[----:B------:R3:W-:Y:S01]  /*9b740*/  STL [R1+0x10a0], R8 ;  /* 0x0010a00801007387 */ /* 0x0007e20000100800 */
[----:B------:R-:W-:Y:S01]  /*9b750*/  IMAD.MOV.U32 R252, RZ, RZ, R11 ;  /* 0x000000fffffc7224 */ /* 0x000fe200078e000b */
        /* <DEDUP_REMOVED lines=20> */
[----:B---3--:R-:W-:Y:S01]  /*9b8a0*/  HMMA.1688.F32.TF32 R8, R220, R50, R4 ;  /* 0x00000032dc08723c */ /* 0x008fe20000081004 */
[----:B------:R-:W-:Y:S04]  /*9b8b0*/  LDS R220, [R2+UR7+0x14680] ;  /* 0x0146800702dc7984 */ /* 0x000fe80008000800 */
[----:B------:R-:W-:Y:S04]  /*9b8c0*/  LDS R222, [R2+UR7+0x16680] ;  /* 0x0166800702de7984 */ /* 0x000fe80008000800 */
[----:B------:R-:W-:Y:S04]  /*9b8d0*/  LDS R221, [R195+UR7+0x14680] ;  /* 0x01468007c3dd7984 */ /* 0x000fe80008000800 */
[----:B------:R-:W1:Y:S04]  /*9b8e0*/  LDS R223, [R195+UR7+0x16680] ;  /* 0x01668007c3df7984 */ /* 0x000e680008000800 */
        /* <DEDUP_REMOVED lines=129> */
[----:B------:R3:W-:Y:S04]  /*9c100*/  STL.64 [R1+0x1148], R34 ;  /* 0x0011482201007387 */ /* 0x0007e80000100a00 */
[----:B---3--:R-:W2:Y:S04]  /*9c110*/  LDL.LU.64 R34, [R1+0x5298] ;  /* 0x0052980001227983 */ /* 0x008ea80000300a00 */
[----:B------:R-:W3:Y:S01]  /*9c120*/  LDL.LU.64 R32, [R1+0x5290] ;  /* 0x0052900001207983 */ /* 0x000ee20000300a00 */
[----:B--2---:R-:W-:-:S15]  /*9c130*/  HMMA.1688.F32.TF32 R28, R160, R34, R28 ;  /* 0x00000022a01c723c */ /* 0x004fde000008101c */
[----:B------:R-:W-:-:S08]  /*9c140*/  NOP ;  /* 0x0000000000007918 */ /* 0x000fd00000000000 */
[----:B------:R-:W-:Y:S04]  /*9c150*/  STL.64 [R1+0x1150], R28 ;  /* 0x0011501c01007387 */ /* 0x000fe80000100a00 */
[----:B------:R2:W-:Y:S04]  /*9c160*/  STL.64 [R1+0x1158], R30 ;  /* 0x0011581e01007387 */ /* 0x0005e80000100a00 */
[----:B--2---:R-:W4:Y:S04]  /*9c170*/  LDL.LU.64 R30, [R1+0x5288] ;  /* 0x00528800011e7983 */ /* 0x004f280000300a00 */
[----:B------:R-:W2:Y:S01]  /*9c180*/  LDL.LU.64 R28, [R1+0x5280] ;  /* 0x00528000011c7983 */ /* 0x000ea20000300a00 */
[----:B----4-:R-:W-:-:S15]  /*9c190*/  HMMA.1688.F32.TF32 R24, R160, R30, R24 ;  /* 0x0000001ea018723c */ /* 0x010fde0000081018 */
[----:B------:R-:W-:-:S08]  /*9c1a0*/  NOP ;  /* 0x0000000000007918 */ /* 0x000fd00000000000 */
[----:B------:R-:W-:Y:S04]  /*9c1b0*/  STL.64 [R1+0x1160], R24 ;  /* 0x0011601801007387 */ /* 0x000fe80000100a00 */
[----:B------:R4:W-:Y:S04]  /*9c1c0*/  STL.64 [R1+0x1168], R26 ;  /* 0x0011681a01007387 */ /* 0x0009e80000100a00 */
[----:B----4-:R-:W4:Y:S04]  /*9c1d0*/  LDL.LU.64 R26, [R1+0x5278] ;  /* 0x00527800011a7983 */ /* 0x010f280000300a00 */
[----:B------:R-:W3:Y:S01]  /*9c1e0*/  LDL.LU.64 R24, [R1+0x5270] ;  /* 0x0052700001187983 */ /* 0x000ee20000300a00 */
[C---:B------:R-:W-:Y:S06]  /*9c1f0*/  HMMA.1688.F32.TF32 R4, R160.reuse, R58, R4 ;  /* 0x0000003aa004723c */ /* 0x040fec0000081004 */
[----:B----4-:R-:W-:-:S15]  /*9c200*/  HMMA.1688.F32.TF32 R216, R160, R26, R216 ;  /* 0x0000001aa0d8723c */ /* 0x010fde00000810d8 */
[----:B------:R-:W-:-:S08]  /*9c210*/  NOP ;  /* 0x0000000000007918 */ /* 0x000fd00000000000 */
[----:B------:R-:W-:Y:S04]  /*9c220*/  STL.64 [R1+0x1170], R216 ;  /* 0x001170d801007387 */ /* 0x000fe80000100a00 */
[----:B------:R4:W-:Y:S02]  /*9c230*/  STL.64 [R1+0x1178], R218 ;  /* 0x001178da01007387 */ /* 0x0009e40000100a00 */
[C---:B----4-:R-:W-:Y:S06]  /*9c240*/  HMMA.1688.F32.TF32 R216, R160.reuse, R150, R156 ;  /* 0x00000096a0d8723c */ /* 0x050fec000008109c */
        /* <DEDUP_REMOVED lines=20> */
[C---:B----4-:R-:W-:Y:S06]  /*9c390*/  HMMA.1688.F32.TF32 R16, R160.reuse, R122, R168 ;  /* 0x0000007aa010723c */ /* 0x050fec00000810a8 */
[C---:B-1----:R-:W-:Y:S06]  /*9c3a0*/  HMMA.1688.F32.TF32 R12, R160.reuse, R118, R172 ;  /* 0x00000076a00c723c */ /* 0x042fec00000810ac */
[C---:B--2---:R-:W-:Y:S11]  /*9c3b0*/  HMMA.1688.F32.TF32 R8, R160.reuse, R114, R176 ;  /* 0x00000072a008723c */ /* 0x044ff600000810b0 */
        /* <DEDUP_REMOVED lines=159> */
[----:B------:R-:W3:Y:S04]  /*9cdb0*/  LDL R6, [R1+0x1948] ;  /* 0x0019480001067983 */ /* 0x000ee80000100800 */
[----:B------:R-:W3:Y:S01]  /*9cdc0*/  LDL R7, [R1+0x194c] ;  /* 0x00194c0001077983 */ /* 0x000ee20000100800 */
[----:B----4-:R-:W-:-:S15]  /*9cdd0*/  HMMA.1688.F32.TF32 R216, R160, R54, R216 ;  /* 0x00000036a0d8723c */ /* 0x010fde00000810d8 */
[----:B------:R-:W-:-:S08]  /*9cde0*/  NOP ;  /* 0x0000000000007918 */ /* 0x000fd00000000000 */
[----:B------:R-:W-:Y:S04]  /*9cdf0*/  STL.64 [R1+0x1dd0], R216 ;  /* 0x001dd0d801007387 */ /* 0x000fe80000100a00 */
[----:B------:R2:W-:Y:S02]  /*9ce00*/  STL.64 [R1+0x1dd8], R218 ;  /* 0x001dd8da01007387 */ /* 0x0005e40000100a00 */
[----:B--2---:R-:W-:Y:S06]  /*9ce10*/  HMMA.1688.F32.TF32 R216, R160, R50, R156 ;  /* 0x00000032a0d8723c */ /* 0x004fec000008109c */
[C---:B------:R-:W-:Y:S06]  /*9ce20*/  HMMA.1688.F32.TF32 R160, R220.reuse, R38, R152 ;  /* 0x00000026dca0723c */ /* 0x040fec0000081098 */
[C---:B------:R-:W-:Y:S06]  /*9ce30*/  HMMA.1688.F32.TF32 R156, R220.reuse, R34, R20 ;  /* 0x00000022dc9c723c */ /* 0x040fec0000081014 */
[C---:B------:R-:W-:Y:S06]  /*9ce40*/  HMMA.1688.F32.TF32 R152, R220.reuse, R30, R16 ;  /* 0x0000001edc98723c */ /* 0x040fec0000081010 */
[C---:B------:R-:W-:Y:S06]  /*9ce50*/  HMMA.1688.F32.TF32 R20, R220.reuse, R26, R12 ;  /* 0x0000001adc14723c */ /* 0x040fec000008100c */
[C---:B---3--:R-:W-:Y:S06]  /*9ce60*/  HMMA.1688.F32.TF32 R16, R220.reuse, R150, R8 ;  /* 0x00000096dc10723c */ /* 0x048fec0000081008 */
        /* <DEDUP_REMOVED lines=18> */
[C---:B------:R-:W-:Y:S03]  /*9cf90*/  HMMA.1688.F32.TF32 R4, R220.reuse, R78, R4 ;  /* 0x0000004edc04723c */ /* 0x040fe60000081004 */
[----:B------:R-:W-:Y:S04]  /*9cfa0*/  LDS R160, [R2+UR7+0x14700] ;  /* 0x0147000702a07984 */ /* 0x000fe80008000800 */
[----:B------:R-:W-:Y:S04]  /*9cfb0*/  LDS R162, [R2+UR7+0x16700] ;  /* 0x0167000702a27984 */ /* 0x000fe80008000800 */
[----:B------:R-:W-:Y:S04]  /*9cfc0*/  LDS R161, [R195+UR7+0x14700] ;  /* 0x01470007c3a17984 */ /* 0x000fe80008000800 */
[----:B------:R-:W4:Y:S01]  /*9cfd0*/  LDS R163, [R195+UR7+0x16700] ;  /* 0x01670007c3a37984 */ /* 0x000f220008000800 */
[C---:B-1----:R-:W-:Y:S06]  /*9cfe0*/  HMMA.1688.F32.TF32 R16, R220.reuse, R138, R172 ;  /* 0x0000008adc10723c */ /* 0x042fec00000810ac */
[C---:B--2---:R-:W-:Y:S06]  /*9cff0*/  HMMA.1688.F32.TF32 R12, R220.reuse, R134, R176 ;  /* 0x00000086dc0c723c */ /* 0x044fec00000810b0 */
[C---:B---3--:R-:W-:Y:S11]  /*9d000*/  HMMA.1688.F32.TF32 R8, R220.reuse, R130, R180 ;  /* 0x00000082dc08723c */ /* 0x048ff600000810b4 */
        /* <DEDUP_REMOVED lines=8> */
[C---:B------:R-:W-:Y:S11]  /*9d090*/  HMMA.1688.F32.TF32 R16, R220.reuse, R118, R196 ;  /* 0x00000076dc10723c */ /* 0x040ff600000810c4 */
        /* <DEDUP_REMOVED lines=154> */
[----:B------:R-:W4:Y:S01]  /*9da40*/  LDL.LU.64 R4, [R1+0x5260] ;  /* 0x0052600001047983 */ /* 0x000f220000300a00 */
[C---:B--2---:R-:W-:Y:S06]  /*9da50*/  HMMA.1688.F32.TF32 R216, R220.reuse, R70, R216 ;  /* 0x00000046dcd8723c */ /* 0x044fec00000810d8 */
[C---:B---3--:R-:W-:Y:S06]  /*9da60*/  HMMA.1688.F32.TF32 R156, R220.reuse, R66, R156 ;  /* 0x00000042dc9c723c */ /* 0x048fec000008109c */
[C---:B------:R-:W-:Y:S06]  /*9da70*/  HMMA.1688.F32.TF32 R152, R220.reuse, R62, R152 ;  /* 0x0000003edc98723c */ /* 0x040fec0000081098 */
[C---:B------:R-:W-:Y:S06]  /*9da80*/  HMMA.1688.F32.TF32 R20, R220.reuse, R58, R20 ;  /* 0x0000003adc14723c */ /* 0x040fec0000081014 */
[C---:B------:R-:W-:Y:S06]  /*9da90*/  HMMA.1688.F32.TF32 R16, R220.reuse, R54, R16 ;  /* 0x00000036dc10723c */ /* 0x040fec0000081010 */
        /* <DEDUP_REMOVED lines=19> */
[C---:B------:R-:W-:Y:S11]  /*9dbd0*/  HMMA.1688.F32.TF32 R16, R160.reuse, R30, R168 ;  /* 0x0000001ea010723c */ /* 0x040ff600000810a8 */
        /* <DEDUP_REMOVED lines=59> */
[----:B------:R-:W2:Y:S01]  /*9df90*/  LDL.LU R246, [R1+0x1228] ;  /* 0x0012280001f67983 */ /* 0x000ea20000300800 */
[----:B----4-:R-:W-:-:S03]  /*9dfa0*/  IMAD.MOV.U32 R247, RZ, RZ, R4 ;  /* 0x000000fffff77224 */ /* 0x010fc600078e0004 */
        /* <DEDUP_REMOVED lines=51> */
[----:B-1----:R-:W3:Y:S04]  /*9e2e0*/  LDL.LU R14, [R1+0x16a8] ;  /* 0x0016a800010e7983 */ /* 0x002ee80000300800 */
        /* <DEDUP_REMOVED lines=41> */
[----:B----4-:R-:W-:Y:S02]  /*9e580*/  IMAD.MOV.U32 R239, RZ, RZ, R4 ;  /* 0x000000ffffef7224 */ /* 0x010fe400078e0004 */
[----:B------:R-:W4:Y:S01]  /*9e590*/  LDL.LU R4, [R1+0x5254] ;  /* 0x0052540001047983 */ /* 0x000f220000300800 */
[C---:B---3--:R-:W-:Y:S06]  /*9e5a0*/  HMMA.1688.F32.TF32 R12, R160.reuse, R78, R12 ;  /* 0x0000004ea00c723c */ /* 0x048fec000008100c */
        /* <DEDUP_REMOVED lines=8> */
[----:B------:R-:W-:Y:S04]  /*9e630*/  STL.64 [R1+0x1b28], R154 ;  /* 0x001b289a01007387 */ /* 0x000fe80000100a00 */
[----:B------:R-:W2:Y:S04]  /*9e640*/  LDL R25, [R1+0x4bc4] ;  /* 0x004bc40001197983 */ /* 0x000ea80000100800 */
        /* <DEDUP_REMOVED lines=26> */
[----:B------:R-:W-:Y:S04]  /*9e7f0*/  LDS R163, [R195+UR7+0x1a000] ;  /* 0x01a00007c3a37984 */ /* 0x000fe80008000800 */
        /* <DEDUP_REMOVED lines=21> */
[----:B------:R-:W-:Y:S04]  /*9e950*/  STL.64 [R1+0x19c8], R14 ;  /* 0x0019c80e01007387 */ /* 0x000fe80000100a00 */
[----:B------:R-:W-:Y:S04]  /*9e960*/  STL.64 [R1+0x19a0], R8 ;  /* 0x0019a00801007387 */ /* 0x000fe80000100a00 */
[----:B------:R3:W-:Y:S01]  /*9e970*/  STL.64 [R1+0x19a8], R10 ;  /* 0x0019a80a01007387 */ /* 0x0007e20000100a00 */
[C---:B-1----:R-:W-:Y:S06]  /*9e980*/  HMMA.1688.F32.TF32 R16, R220.reuse, R142, R224 ;  /* 0x0000008edc10723c */ /* 0x042fec00000810e0 */
[C---:B---3--:R-:W-:Y:S06]  /*9e990*/  HMMA.1688.F32.TF32 R8, R220.reuse, R134, R232 ;  /* 0x00000086dc08723c */ /* 0x048fec00000810e8 */
[----:B------:R-:W-:Y:S11]  /*9e9a0*/  HMMA.1688.F32.TF32 R12, R220, R138, R228 ;  /* 0x0000008adc0c723c */ /* 0x000ff600000810e4 */
[----:B------:R-:W-:Y:S04]  /*9e9b0*/  STL.64 [R1+0x1980], R16 ;  /* 0x0019801001007387 */ /* 0x000fe80000100a00 */
[----:B------:R-:W-:Y:S03]  /*9e9c0*/  STL.64 [R1+0x1988], R18 ;  /* 0x0019881201007387 */ /* 0x000fe60000100a00 */
[----:B------:R-:W-:-:S02]  /*9e9d0*/  IMAD.MOV.U32 R7, RZ, RZ, R9 ;  /* 0x000000ffff077224 */ /* 0x000fc400078e0009 */
[----:B------:R-:W-:Y:S02]  /*9e9e0*/  IMAD.MOV.U32 R6, RZ, RZ, R10 ;  /* 0x000000ffff067224 */ /* 0x000fe400078e000a */
[----:B------:R-:W-:Y:S01]  /*9e9f0*/  IMAD.MOV.U32 R5, RZ, RZ, R11 ;  /* 0x000000ffff057224 */ /* 0x000fe200078e000b */
[----:B------:R-:W-:Y:S04]  /*9ea00*/  STL.64 [R1+0x1960], R12 ;  /* 0x0019600c01007387 */ /* 0x000fe80000100a00 */
        /* <DEDUP_REMOVED lines=11> */
[----:B------:R-:W-:Y:S04]  /*9eac0*/  STL.64 [R1+0x18f8], R14 ;  /* 0x0018f80e01007387 */ /* 0x000fe80000100a00 */
[----:B------:R-:W3:Y:S04]  /*9ead0*/  LDL.LU R244, [R1+0x2790] ;  /* 0x0027900001f47983 */ /* 0x000ee80000300800 */
[----:B------:R1:W-:Y:S04]  /*9eae0*/  STL.64 [R1+0x18c0], R8 ;  /* 0x0018c00801007387 */ /* 0x0003e80000100a00 */
[----:B------:R4:W-:Y:S01]  /*9eaf0*/  STL.64 [R1+0x18c8], R10 ;  /* 0x0018c80a01007387 */ /* 0x0009e20000100a00 */
[----:B------:R-:W-:-:S02]  /*9eb00*/  IMAD.MOV.U32 R248, RZ, RZ, R144 ;  /* 0x000000fffff87224 */ /* 0x000fc400078e0090 */
[----:B------:R-:W-:Y:S02]  /*9eb10*/  IMAD.MOV.U32 R249, RZ, RZ, R145 ;  /* 0x000000fffff97224 */ /* 0x000fe400078e0091 */
[----:B------:R-:W-:Y:S02]  /*9eb20*/  IMAD.MOV.U32 R250, RZ, RZ, R148 ;  /* 0x000000fffffa7224 */ /* 0x000fe400078e0094 */
[----:B------:R-:W-:Y:S01]  /*9eb30*/  IMAD.MOV.U32 R251, RZ, RZ, R149 ;  /* 0x000000fffffb7224 */ /* 0x000fe200078e0095 */
        /* <DEDUP_REMOVED lines=87> */
[----:B--2---:R-:W-:Y:S01]  /*9f0b0*/  LDSM.16.M88.4 R140, [R25+UR8+0x41080] ;  /* 0x04108008198c783b */ /* 0x004fe20008000200 */
[----:B------:R-:W-:Y:S02]  /*9f0c0*/  IMAD.MOV.U32 R242, RZ, RZ, R137 ;  /* 0x000000fffff27224 */ /* 0x000fe400078e0089 */
[----:B------:R-:W-:Y:S02]  /*9f0d0*/  IMAD.MOV.U32 R243, RZ, RZ, R136 ;  /* 0x000000fffff37224 */ /* 0x000fe400078e0088 */
[----:B------:R-:W-:Y:S01]  /*9f0e0*/  LDSM.16.M88.4 R136, [R25+UR8+0x41880] ;  /* 0x041880081988783b */ /* 0x000fe20008000200 */
[C---:B----4-:R-:W-:Y:S06]  /*9f0f0*/  HMMA.1688.F32.TF32 R4, R220.reuse, R110, R16 ;  /* 0x0000006edc04723c */ /* 0x050fec0000081010 */
[C---:B---3--:R-:W-:Y:S06]  /*9f100*/  HMMA.1688.F32.TF32 R20, R220.reuse, R114, R20 ;  /* 0x00000072dc14723c */ /* 0x048fec0000081014 */
[C---:B------:R-:W-:Y:S06]  /*9f110*/  HMMA.1688.F32.TF32 R8, R220.reuse, R42, R8 ;  /* 0x0000002adc08723c */ /* 0x040fec0000081008 */
[C---:B------:R-:W-:Y:S11]  /*9f120*/  HMMA.1688.F32.TF32 R12, R220.reuse, R46, R12 ;  /* 0x0000002edc0c723c */ /* 0x040ff6000008100c */
        /* <DEDUP_REMOVED lines=29> */
[----:B------:R-:W-:Y:S04]  /*9f300*/  STL.64 [R1+0x16d0], R4 ;  /* 0x0016d00401007387 */ /* 0x000fe80000100a00 */
[----:B------:R1:W-:Y:S01]  /*9f310*/  STL.64 [R1+0x16d8], R6 ;  /* 0x0016d80601007387 */ /* 0x0003e20000100a00 */
[----:B------:R-:W-:-:S02]  /*9f320*/  IMAD.MOV.U32 R232, RZ, RZ, R149 ;  /* 0x000000ffffe87224 */ /* 0x000fc400078e0095 */
[----:B------:R-:W-:Y:S02]  /*9f330*/  IMAD.MOV.U32 R233, RZ, RZ, R148 ;  /* 0x000000ffffe97224 */ /* 0x000fe400078e0094 */
[----:B------:R-:W2:Y:S01]  /*9f340*/  LDSM.16.M88.4 R148, [R25+UR8+0x40080] ;  /* 0x040080081994783b */ /* 0x000ea20008000200 */
[C---:B-1----:R-:W-:Y:S06]  /*9f350*/  HMMA.1688.F32.TF32 R4, R220.reuse, R70, R204 ;  /* 0x00000046dc04723c */ /* 0x042fec00000810cc */
[----:B------:R-:W-:Y:S04]  /*9f360*/  STL.64 [R1+0x16c0], R12 ;  /* 0x0016c00c01007387 */ /* 0x000fe80000100a00 */
[----:B------:R1:W-:Y:S04]  /*9f370*/  STL.64 [R1+0x16c8], R14 ;  /* 0x0016c80e01007387 */ /* 0x0003e80000100a00 */
[----:B------:R-:W-:Y:S04]  /*9f380*/  STL.64 [R1+0x16b0], R8 ;  /* 0x0016b00801007387 */ /* 0x000fe80000100a00 */
[----:B------:R3:W-:Y:S01]  /*9f390*/  STL.64 [R1+0x16b8], R10 ;  /* 0x0016b80a01007387 */ /* 0x0007e20000100a00 */
[----:B------:R-:W-:Y:S01]  /*9f3a0*/  IMAD.MOV.U32 R234, RZ, RZ, R145 ;  /* 0x000000ffffea7224 */ /* 0x000fe200078e0091 */
[C---:B-1----:R-:W-:Y:S06]  /*9f3b0*/  HMMA.1688.F32.TF32 R12, R220.reuse, R66, R208 ;  /* 0x00000042dc0c723c */ /* 0x042fec00000810d0 */
[----:B---3--:R-:W-:Y:S01]  /*9f3c0*/  HMMA.1688.F32.TF32 R8, R220, R62, R212 ;  /* 0x0000003edc08723c */ /* 0x008fe200000810d4 */
[----:B------:R-:W-:-:S02]  /*9f3d0*/  IMAD.MOV.U32 R235, RZ, RZ, R144 ;  /* 0x000000ffffeb7224 */ /* 0x000fc400078e0090 */
[----:B------:R-:W1:Y:S04]  /*9f3e0*/  LDSM.16.M88.4 R144, [R25+UR8+0x40880] ;  /* 0x040880081990783b */ /* 0x000e680008000200 */
[----:B------:R-:W-:Y:S04]  /*9f3f0*/  STL.64 [R1+0x16a0], R4 ;  /* 0x0016a00401007387 */ /* 0x000fe80000100a00 */
[----:B------:R3:W-:Y:S02]  /*9f400*/  STL.64 [R1+0x16a8], R6 ;  /* 0x0016a80601007387 */ /* 0x0007e40000100a00 */
[C---:B---3--:R-:W-:Y:S04]  /*9f410*/  HMMA.1688.F32.TF32 R4, R220.reuse, R58, R224 ;  /* 0x0000003adc04723c */ /* 0x048fe800000810e0 */
[----:B------:R-:W-:Y:S04]  /*9f420*/  STL.64 [R1+0x1690], R12 ;  /* 0x0016900c01007387 */ /* 0x000fe80000100a00 */
[----:B------:R3:W-:Y:S04]  /*9f430*/  STL.64 [R1+0x1698], R14 ;  /* 0x0016980e01007387 */ /* 0x0007e80000100a00 */
[----:B------:R-:W-:Y:S04]  /*9f440*/  STL.64 [R1+0x1680], R8 ;  /* 0x0016800801007387 */ /* 0x000fe80000100a00 */
[----:B------:R4:W-:Y:S01]  /*9f450*/  STL.64 [R1+0x1688], R10 ;  /* 0x0016880a01007387 */ /* 0x0009e20000100a00 */
[C---:B---3--:R-:W-:Y:S06]  /*9f460*/  HMMA.1688.F32.TF32 R12, R220.reuse, R54, R228 ;  /* 0x00000036dc0c723c */ /* 0x048fec00000810e4 */
[----:B----4-:R-:W-:Y:S01]  /*9f470*/  HMMA.1688.F32.TF32 R8, R220, R50, R232 ;  /* 0x00000032dc08723c */ /* 0x010fe200000810e8 */
[----:B------:R-:W-:-:S02]  /*9f480*/  IMAD.MOV.U32 R185, RZ, RZ, R37 ;  /* 0x000000ffffb97224 */ /* 0x000fc400078e0025 */
[----:B------:R-:W-:Y:S02]  /*9f490*/  IMAD.MOV.U32 R186, RZ, RZ, R36 ;  /* 0x000000ffffba7224 */ /* 0x000fe400078e0024 */
[----:B------:R-:W-:Y:S02]  /*9f4a0*/  IMAD.MOV.U32 R187, RZ, RZ, R33 ;  /* 0x000000ffffbb7224 */ /* 0x000fe400078e0021 */
[----:B------:R-:W-:Y:S02]  /*9f4b0*/  IMAD.MOV.U32 R188, RZ, RZ, R48 ;  /* 0x000000ffffbc7224 */ /* 0x000fe400078e0030 */
[----:B------:R-:W-:Y:S01]  /*9f4c0*/  IMAD.MOV.U32 R189, RZ, RZ, R45 ;  /* 0x000000ffffbd7224 */ /* 0x000fe200078e002d */
[----:B------:R-:W-:Y:S04]  /*9f4d0*/  STL.64 [R1+0x1670], R4 ;  /* 0x0016700401007387 */ /* 0x000fe80000100a00 */
[----:B------:R2:W-:Y:S01]  /*9f4e0*/  STL.64 [R1+0x1678], R6 ;  /* 0x0016780601007387 */ /* 0x0005e20000100a00 */
[----:B------:R-:W-:-:S02]  /*9f4f0*/  IMAD.MOV.U32 R232, RZ, RZ, R112 ;  /* 0x000000ffffe87224 */ /* 0x000fc400078e0070 */
[----:B------:R-:W-:Y:S02]  /*9f500*/  IMAD.MOV.U32 R190, RZ, RZ, R44 ;  /* 0x000000ffffbe7224 */ /* 0x000fe400078e002c */
[----:B------:R-:W-:Y:S02]  /*9f510*/  IMAD.MOV.U32 R191, RZ, RZ, R41 ;  /* 0x000000ffffbf7224 */ /* 0x000fe400078e0029 */
[----:B------:R-:W-:Y:S02]  /*9f520*/  IMAD.MOV.U32 R233, RZ, RZ, R109 ;  /* 0x000000ffffe97224 */ /* 0x000fe400078e006d */
[----:B------:R-:W-:Y:S02]  /*9f530*/  IMAD.MOV.U32 R234, RZ, RZ, R108 ;  /* 0x000000ffffea7224 */ /* 0x000fe400078e006c */
[----:B------:R-:W-:Y:S01]  /*9f540*/  IMAD.MOV.U32 R235, RZ, RZ, R105 ;  /* 0x000000ffffeb7224 */ /* 0x000fe200078e0069 */
[----:B------:R-:W-:Y:S01]  /*9f550*/  LDSM.16.M88.4 R108, [R25+UR8+0x45080] ;  /* 0x04508008196c783b */ /* 0x000fe20008000200 */
[----:B------:R-:W-:-:S03]  /*9f560*/  IMAD.MOV.U32 R228, RZ, RZ, R104 ;  /* 0x000000ffffe47224 */ /* 0x000fc600078e0068 */
[----:B------:R-:W-:Y:S01]  /*9f570*/  LDSM.16.M88.4 R104, [R25+UR8+0x45880] ;  /* 0x045880081968783b */ /* 0x000fe20008000200 */
[----:B------:R-:W-:Y:S02]  /*9f580*/  IMAD.MOV.U32 R229, RZ, RZ, R101 ;  /* 0x000000ffffe57224 */ /* 0x000fe400078e0065 */
[----:B------:R-:W-:Y:S01]  /*9f590*/  IMAD.MOV.U32 R230, RZ, RZ, R100 ;  /* 0x000000ffffe67224 */ /* 0x000fe200078e0064 */
[----:B--2---:R-:W-:Y:S01]  /*9f5a0*/  HMMA.1688.F32.TF32 R4, R160, R148, R236 ;  /* 0x00000094a004723c */ /* 0x004fe200000810ec */
[----:B------:R-:W-:Y:S04]  /*9f5b0*/  STL.64 [R1+0x1660], R12 ;  /* 0x0016600c01007387 */ /* 0x000fe80000100a00 */
[----:B------:R1:W-:Y:S04]  /*9f5c0*/  STL.64 [R1+0x1668], R14 ;  /* 0x0016680e01007387 */ /* 0x0003e80000100a00 */
[----:B------:R-:W-:Y:S04]  /*9f5d0*/  STL.64 [R1+0x1580], R8 ;  /* 0x0015800801007387 */ /* 0x000fe80000100a00 */
[----:B------:R2:W-:Y:S04]  /*9f5e0*/  STL.64 [R1+0x1588], R10 ;  /* 0x0015880a01007387 */ /* 0x0005e80000100a00 */
[----:B------:R-:W-:Y:S01]  /*9f5f0*/  LDSM.16.M88.4 R100, [R25+UR8+0x46080] ;  /* 0x046080081964783b */ /* 0x000fe20008000200 */
[----:B------:R-:W-:-:S02]  /*9f600*/  IMAD.MOV.U32 R196, RZ, RZ, R56 ;  /* 0x000000ffffc47224 */ /* 0x000fc400078e0038 */
[----:B------:R-:W-:Y:S02]  /*9f610*/  IMAD.MOV.U32 R197, RZ, RZ, R53 ;  /* 0x000000ffffc57224 */ /* 0x000fe400078e0035 */
[----:B------:R-:W-:Y:S02]  /*9f620*/  IMAD.MOV.U32 R198, RZ, RZ, R52 ;  /* 0x000000ffffc67224 */ /* 0x000fe400078e0034 */
[----:B------:R-:W-:Y:S02]  /*9f630*/  IMAD.MOV.U32 R236, RZ, RZ, R120 ;  /* 0x000000ffffec7224 */ /* 0x000fe400078e0078 */
[----:B------:R-:W-:Y:S02]  /*9f640*/  IMAD.MOV.U32 R237, RZ, RZ, R117 ;  /* 0x000000ffffed7224 */ /* 0x000fe400078e0075 */
[----:B------:R-:W-:Y:S02]  /*9f650*/  IMAD.MOV.U32 R238, RZ, RZ, R116 ;  /* 0x000000ffffee7224 */ /* 0x000fe400078e0074 */
[----:B------:R-:W-:Y:S01]  /*9f660*/  IMAD.MOV.U32 R239, RZ, RZ, R113 ;  /* 0x000000ffffef7224 */ /* 0x000fe200078e0071 */
[----:B------:R-:W-:Y:S01]  /*9f670*/  LDSM.16.M88.4 R116, [R25+UR8+0x44080] ;  /* 0x044080081974783b */ /* 0x000fe20008000200 */
[C---:B-1----:R-:W-:Y:S06]  /*9f680*/  HMMA.1688.F32.TF32 R12, R160.reuse, R144, R248 ;  /* 0x00000090a00c723c */ /* 0x042fec00000810f8 */
[----:B--2---:R-:W-:Y:S01]  /*9f690*/  HMMA.1688.F32.TF32 R8, R160, R140, R244 ;  /* 0x0000008ca008723c */ /* 0x004fe200000810f4 */
[----:B------:R-:W-:Y:S01]  /*9f6a0*/  LDSM.16.M88.4 R112, [R25+UR8+0x44880] ;  /* 0x044880081970783b */ /* 0x000fe20008000200 */
[----:B------:R-:W-:-:S02]  /*9f6b0*/  IMAD.MOV.U32 R199, RZ, RZ, R49 ;  /* 0x000000ffffc77224 */ /* 0x000fc400078e0031 */
[----:B------:R-:W-:Y:S02]  /*9f6c0*/  IMAD.MOV.U32 R200, RZ, RZ, R64 ;  /* 0x000000ffffc87224 */ /* 0x000fe400078e0040 */
        /* <DEDUP_REMOVED lines=9> */
[----:B------:R-:W-:Y:S01]  /*9f760*/  IMAD.MOV.U32 R247, RZ, RZ, R129 ;  /* 0x000000fffff77224 */ /* 0x000fe200078e0081 */
[----:B------:R-:W-:Y:S01]  /*9f770*/  LDSM.16.M88.4 R132, [R25+UR8+0x42080] ;  /* 0x042080081984783b */ /* 0x000fe20008000200 */
[----:B------:R-:W-:-:S03]  /*9f780*/  IMAD.MOV.U32 R248, RZ, RZ, R128 ;  /* 0x000000fffff87224 */ /* 0x000fc600078e0080 */
[----:B------:R-:W-:Y:S01]  /*9f790*/  LDSM.16.M88.4 R128, [R25+UR8+0x42880] ;  /* 0x042880081980783b */ /* 0x000fe20008000200 */
[----:B------:R-:W-:Y:S02]  /*9f7a0*/  IMAD.MOV.U32 R249, RZ, RZ, R125 ;  /* 0x000000fffff97224 */ /* 0x000fe400078e007d */
[----:B------:R-:W-:Y:S02]  /*9f7b0*/  IMAD.MOV.U32 R250, RZ, RZ, R124 ;  /* 0x000000fffffa7224 */ /* 0x000fe400078e007c */
[----:B------:R-:W-:Y:S01]  /*9f7c0*/  IMAD.MOV.U32 R251, RZ, RZ, R121 ;  /* 0x000000fffffb7224 */ /* 0x000fe200078e0079 */
[----:B------:R-:W2:Y:S01]  /*9f7d0*/  LDSM.16.M88.4 R124, [R25+UR8+0x43080] ;  /* 0x04308008197c783b */ /* 0x000ea20008000200 */
[----:B-1----:R-:W-:Y:S03]  /*9f7e0*/  HMMA.1688.F32.TF32 R4, R160, R136, R240 ;  /* 0x00000088a004723c */ /* 0x002fe600000810f0 */
[----:B------:R-:W-:Y:S04]  /*9f7f0*/  STL.64 [R1+0x1900], R12 ;  /* 0x0019000c01007387 */ /* 0x000fe80000100a00 */
[----:B------:R-:W-:Y:S04]  /*9f800*/  STL.64 [R1+0x1908], R14 ;  /* 0x0019080e01007387 */ /* 0x000fe80000100a00 */
[----:B------:R-:W-:Y:S04]  /*9f810*/  STL.64 [R1+0x1930], R8 ;  /* 0x0019300801007387 */ /* 0x000fe80000100a00 */
[----:B------:R-:W-:Y:S01]  /*9f820*/  STL.64 [R1+0x1938], R10 ;  /* 0x0019380a01007387 */ /* 0x000fe20000100a00 */
[----:B------:R-:W-:-:S03]  /*9f830*/  IMAD.MOV.U32 R240, RZ, RZ, R40 ;  /* 0x000000fffff07224 */ /* 0x000fc600078e0028 */
[----:B------:R-:W1:Y:S04]  /*9f840*/  LDSM.16.M88.4 R120, [R25+UR8+0x43880] ;  /* 0x043880081978783b */ /* 0x000e680008000200 */
[----:B------:R-:W3:Y:S01]  /*9f850*/  LDL.LU R40, [R1+0x5240] ;  /* 0x0052400001287983 */ /* 0x000ee20000300800 */
        /* <DEDUP_REMOVED lines=9> */
[----:B------:R-:W4:Y:S01]  /*9f8f0*/  LDSM.16.M88.4 R96, [R25+UR8+0x46880] ;  /* 0x046880081960783b */ /* 0x000f220008000200 */
[----:B------:R-:W-:-:S03]  /*9f900*/  IMAD.MOV.U32 R226, RZ, RZ, R92 ;  /* 0x000000ffffe27224 */ /* 0x000fc600078e005c */
[----:B------:R-:W4:Y:S01]  /*9f910*/  LDSM.16.M88.4 R92, [R25+UR8+0x47080] ;  /* 0x04708008195c783b */ /* 0x000f220008000200 */
[----:B------:R-:W-:Y:S02]  /*9f920*/  IMAD.MOV.U32 R227, RZ, RZ, R89 ;  /* 0x000000ffffe37224 */ /* 0x000fe400078e0059 */
[----:B------:R-:W-:Y:S02]  /*9f930*/  IMAD.MOV.U32 R212, RZ, RZ, R88 ;  /* 0x000000ffffd47224 */ /* 0x000fe400078e0058 */
[----:B------:R-:W-:Y:S01]  /*9f940*/  IMAD.MOV.U32 R208, RZ, RZ, R80 ;  /* 0x000000ffffd07224 */ /* 0x000fe200078e0050 */
[----:B------:R-:W-:Y:S04]  /*9f950*/  STL.64 [R1+0x1950], R4 ;  /* 0x0019500401007387 */ /* 0x000fe80000100a00 */
[----:B------:R2:W-:Y:S04]  /*9f960*/  STL.64 [R1+0x1958], R6 ;  /* 0x0019580601007387 */ /* 0x0005e80000100a00 */
[----:B------:R-:W4:Y:S04]  /*9f970*/  LDL.LU R24, [R1+0x523c] ;  /* 0x00523c0001187983 */ /* 0x000f280000300800 */
[----:B------:R-:W4:Y:S04]  /*9f980*/  LDL.LU R28, [R1+0x5238] ;  /* 0x00523800011c7983 */ /* 0x000f280000300800 */
[----:B------:R-:W4:Y:S04]  /*9f990*/  LDL.LU R29, [R1+0x5234] ;  /* 0x00523400011d7983 */ /* 0x000f280000300800 */
[----:B------:R-:W4:Y:S04]  /*9f9a0*/  LDL.LU R32, [R1+0x5230] ;  /* 0x0052300001207983 */ /* 0x000f280000300800 */
[----:B------:R-:W1:Y:S01]  /*9f9b0*/  LDSM.16.M88.4 R88, [R25+UR8+0x47880] ;  /* 0x047880081958783b */ /* 0x000e620008000200 */
[----:B------:R-:W-:-:S02]  /*9f9c0*/  IMAD.MOV.U32 R209, RZ, RZ, R77 ;  /* 0x000000ffffd17224 */ /* 0x000fc400078e004d */
[----:B------:R-:W-:Y:S02]  /*9f9d0*/  IMAD.MOV.U32 R210, RZ, RZ, R76 ;  /* 0x000000ffffd27224 */ /* 0x000fe400078e004c */
[----:B------:R-:W-:Y:S02]  /*9f9e0*/  IMAD.MOV.U32 R211, RZ, RZ, R73 ;  /* 0x000000ffffd37224 */ /* 0x000fe400078e0049 */
[----:B------:R-:W-:Y:S02]  /*9f9f0*/  IMAD.MOV.U32 R213, RZ, RZ, R85 ;  /* 0x000000ffffd57224 */ /* 0x000fe400078e0055 */
[----:B------:R-:W-:Y:S02]  /*9fa00*/  IMAD.MOV.U32 R214, RZ, RZ, R84 ;  /* 0x000000ffffd67224 */ /* 0x000fe400078e0054 */
[----:B------:R-:W-:Y:S01]  /*9fa10*/  IMAD.MOV.U32 R215, RZ, RZ, R81 ;  /* 0x000000ffffd77224 */ /* 0x000fe200078e0051 */
[----:B------:R-:W1:Y:S04]  /*9fa20*/  LDSM.16.M88.4 R84, [R25+UR8+0x48080] ;  /* 0x048080081954783b */ /* 0x000e680008000200 */
[----:B------:R-:W1:Y:S04]  /*9fa30*/  LDSM.16.M88.4 R80, [R25+UR8+0x48880] ;  /* 0x048880081950783b */ /* 0x000e680008000200 */
[----:B------:R-:W1:Y:S01]  /*9fa40*/  LDSM.16.M88.4 R76, [R25+UR8+0x49080] ;  /* 0x04908008194c783b */ /* 0x000e620008000200 */
[----:B--2---:R-:W-:Y:S03]  /*9fa50*/  HMMA.1688.F32.TF32 R4, R160, R124, R188 ;  /* 0x0000007ca004723c */ /* 0x004fe600000810bc */
[----:B------:R-:W2:Y:S04]  /*9fa60*/  LDSM.16.M88.4 R72, [R25+UR8+0x49880] ;  /* 0x049880081948783b */ /* 0x000ea80008000200 */
[----:B------:R-:W2:Y:S04]  /*9fa70*/  LDSM.16.M88.4 R68, [R25+UR8+0x4a080] ;  /* 0x04a080081944783b */ /* 0x000ea80008000200 */
[----:B------:R-:W2:Y:S04]  /*9fa80*/  LDSM.16.M88.4 R64, [R25+UR8+0x4a880] ;  /* 0x04a880081940783b */ /* 0x000ea80008000200 */
[----:B------:R-:W2:Y:S04]  /*9fa90*/  LDSM.16.M88.4 R60, [R25+UR8+0x4b080] ;  /* 0x04b08008193c783b */ /* 0x000ea80008000200 */
[----:B------:R-:W2:Y:S04]  /*9faa0*/  LDSM.16.M88.4 R56, [R25+UR8+0x4b880] ;  /* 0x04b880081938783b */ /* 0x000ea80008000200 */
[----:B------:R-:W2:Y:S04]  /*9fab0*/  LDSM.16.M88.4 R52, [R25+UR8+0x4c080] ;  /* 0x04c080081934783b */ /* 0x000ea80008000200 */
[----:B------:R-:W2:Y:S04]  /*9fac0*/  LDSM.16.M88.4 R48, [R25+UR8+0x4c880] ;  /* 0x04c880081930783b */ /* 0x000ea80008000200 */
[----:B------:R-:W2:Y:S04]  /*9fad0*/  LDSM.16.M88.4 R44, [R25+UR8+0x4d080] ;  /* 0x04d08008192c783b */ /* 0x000ea80008000200 */
[----:B------:R-:W-:Y:S04]  /*9fae0*/  LDSM.16.M88.4 R36, [R25+UR8+0x4e080] ;  /* 0x04e080081924783b */ /* 0x000fe80008000200 */
[----:B------:R-:W-:Y:S04]  /*9faf0*/  LDS R220, [R2+UR7+0x18080] ;  /* 0x0180800702dc7984 */ /* 0x000fe80008000800 */
[----:B------:R-:W-:Y:S04]  /*9fb00*/  LDS R222, [R2+UR7+0x1a080] ;  /* 0x01a0800702de7984 */ /* 0x000fe80008000800 */
[----:B------:R-:W-:Y:S04]  /*9fb10*/  LDS R221, [R195+UR7+0x18080] ;  /* 0x01808007c3dd7984 */ /* 0x000fe80008000800 */
[----:B------:R-:W-:Y:S01]  /*9fb20*/  LDS R223, [R195+UR7+0x1a080] ;  /* 0x01a08007c3df7984 */ /* 0x000fe20008000800 */
[----:B---3--:R-:W-:-:S03]  /*9fb30*/  IMAD.MOV.U32 R184, RZ, RZ, R40 ;  /* 0x000000ffffb87224 */ /* 0x008fc600078e0028 */
[----:B------:R-:W3:Y:S04]  /*9fb40*/  LDSM.16.M88.4 R40, [R25+UR8+0x4d880] ;  /* 0x04d880081928783b */ /* 0x000ee80008000200 */
[C---:B------:R-:W-:Y:S01]  /*9fb50*/  HMMA.1688.F32.TF32 R8, R160.reuse, R128, R184 ;  /* 0x00000080a008723c */ /* 0x040fe200000810b8 */
[----:B----4-:R-:W-:Y:S02]  /*9fb60*/  IMAD.MOV.U32 R183, RZ, RZ, R24 ;  /* 0x000000ffffb77224 */ /* 0x010fe400078e0018 */
[----:B------:R-:W-:Y:S02]  /*9fb70*/  IMAD.MOV.U32 R182, RZ, RZ, R28 ;  /* 0x000000ffffb67224 */ /* 0x000fe400078e001c */
[----:B------:R-:W-:Y:S02]  /*9fb80*/  IMAD.MOV.U32 R181, RZ, RZ, R29 ;  /* 0x000000ffffb57224 */ /* 0x000fe400078e001d */
[----:B------:R-:W-:Y:S01]  /*9fb90*/  IMAD.MOV.U32 R180, RZ, RZ, R32 ;  /* 0x000000ffffb47224 */ /* 0x000fe200078e0020 */
[----:B------:R-:W-:Y:S04]  /*9fba0*/  LDSM.16.M88.4 R28, [R25+UR8+0x4f080] ;  /* 0x04f08008191c783b */ /* 0x000fe80008000200 */
[----:B------:R-:W4:Y:S04]  /*9fbb0*/  LDSM.16.M88.4 R32, [R25+UR8+0x4e880] ;  /* 0x04e880081920783b */ /* 0x000f280008000200 */
[----:B------:R-:W4:Y:S01]  /*9fbc0*/  LDSM.16.M88.4 R24, [R25+UR8+0x4f880] ;  /* 0x04f880081918783b */ /* 0x000f220008000200 */
[----:B------:R-:W-:-:S15]  /*9fbd0*/  HMMA.1688.F32.TF32 R12, R160, R132, R180 ;  /* 0x00000084a00c723c */ /* 0x000fde00000810b4 */
[----:B------:R-:W-:-:S08]  /*9fbe0*/  NOP ;  /* 0x0000000000007918 */ /* 0x000fd00000000000 */
        /* <DEDUP_REMOVED lines=153> */
[----:B------:R2:W-:Y:S02]  /*a0580*/  STL.64 [R1+0x1ef8], R6 ;  /* 0x001ef80601007387 */ /* 0x0005e40000100a00 */
[C---:B--2---:R-:W-:Y:S06]  /*a0590*/  HMMA.1688.F32.TF32 R4, R160.reuse, R68, R216 ;  /* 0x00000044a004723c */ /* 0x044fec00000810d8 */
[C---:B---3--:R-:W-:Y:S06]  /*a05a0*/  HMMA.1688.F32.TF32 R156, R160.reuse, R64, R156 ;  /* 0x00000040a09c723c */ /* 0x048fec000008109c */
        /* <DEDUP_REMOVED lines=27> */
[----:B--2---:R-:W-:Y:S01]  /*a0760*/  HMMA.1688.F32.TF32 R8, R160, R24, R180 ;  /* 0x00000018a008723c */ /* 0x004fe200000810b4 */
[----:B------:R-:W-:Y:S04]  /*a0770*/  LDS R160, [R2+UR7+0x18100] ;  /* 0x0181000702a07984 */ /* 0x000fe80008000800 */
[----:B------:R-:W-:Y:S04]  /*a0780*/  LDS R162, [R2+UR7+0x1a100] ;  /* 0x01a1000702a27984 */ /* 0x000fe80008000800 */
[----:B------:R-:W-:Y:S04]  /*a0790*/  LDS R161, [R195+UR7+0x18100] ;  /* 0x01810007c3a17984 */ /* 0x000fe80008000800 */
[----:B------:R-:W1:Y:S04]  /*a07a0*/  LDS R163, [R195+UR7+0x1a100] ;  /* 0x01a10007c3a37984 */ /* 0x000e680008000800 */
        /* <DEDUP_REMOVED lines=157> */
[----:B----4-:R-:W-:-:S15]  /*a1180*/  HMMA.1688.F32.TF32 R216, R220, R88, R216 ;  /* 0x00000058dcd8723c */ /* 0x010fde00000810d8 */
[----:B------:R-:W-:-:S02]  /*a1190*/  NOP ;  /* 0x0000000000007918 */ /* 0x000fc40000000000 */
[----:B------:R-:W-:Y:S04]  /*a11a0*/  STL.64 [R1+0x2310], R4 ;  /* 0x0023100401007387 */ /* 0x000fe80000100a00 */
[----:B------:R3:W-:Y:S02]  /*a11b0*/  STL.64 [R1+0x2318], R6 ;  /* 0x0023180601007387 */ /* 0x0007e40000100a00 */
[C---:B---3--:R-:W-:Y:S06]  /*a11c0*/  HMMA.1688.F32.TF32 R4, R220.reuse, R84, R156 ;  /* 0x00000054dc04723c */ /* 0x048fec000008109c */
[C---:B------:R-:W-:Y:S01]  /*a11d0*/  HMMA.1688.F32.TF32 R152, R220.reuse, R80, R152 ;  /* 0x00000050dc98723c */ /* 0x040fe20000081098 */
[----:B------:R-:W-:Y:S04]  /*a11e0*/  STL.64 [R1+0x2330], R216 ;  /* 0x002330d801007387 */ /* 0x000fe80000100a00 */
[----:B------:R-:W-:Y:S01]  /*a11f0*/  STL.64 [R1+0x2338], R218 ;  /* 0x002338da01007387 */ /* 0x000fe20000100a00 */
        /* <DEDUP_REMOVED lines=43> */
[----:B------:R2:W-:Y:S04]  /*a14b0*/  STL.64 [R1+0x2b58], R10 ;  /* 0x002b580a01007387 */ /* 0x0005e80000100a00 */
[----:B------:R-:W-:Y:S04]  /*a14c0*/  LDS R220, [R2+UR7+0x18180] ;  /* 0x0181800702dc7984 */ /* 0x000fe80008000800 */
[----:B------:R-:W-:Y:S04]  /*a14d0*/  LDS R222, [R2+UR7+0x1a180] ;  /* 0x01a1800702de7984 */ /* 0x000fe80008000800 */
[----:B------:R-:W-:Y:S04]  /*a14e0*/  LDS R221, [R195+UR7+0x18180] ;  /* 0x01818007c3dd7984 */ /* 0x000fe80008000800 */
[----:B------:R-:W3:Y:S01]  /*a14f0*/  LDS R223, [R195+UR7+0x1a180] ;  /* 0x01a18007c3df7984 */ /* 0x000ee20008000800 */
        /* <DEDUP_REMOVED lines=139> */
[----:B--2---:R-:W-:-:S15]  /*a1db0*/  HMMA.1688.F32.TF32 R216, R160, R104, R216 ;  /* 0x00000068a0d8723c */ /* 0x004fde00000810d8 */
[----:B------:R-:W-:-:S02]  /*a1dc0*/  NOP ;  /* 0x0000000000007918 */ /* 0x000fc40000000000 */
[----:B------:R-:W-:Y:S04]  /*a1dd0*/  STL.64 [R1+0x2ab0], R240 ;  /* 0x002ab0f001007387 */ /* 0x000fe80000100a00 */
[----:B------:R1:W-:Y:S04]  /*a1de0*/  STL.64 [R1+0x2ab8], R242 ;  /* 0x002ab8f201007387 */ /* 0x0003e80000100a00 */
[----:B-1----:R-:W2:Y:S04]  /*a1df0*/  LDL.LU.64 R242, [R1+0x5228] ;  /* 0x0052280001f27983 */ /* 0x002ea80000300a00 */
[----:B------:R-:W2:Y:S04]  /*a1e00*/  LDL.LU.64 R240, [R1+0x5220] ;  /* 0x0052200001f07983 */ /* 0x000ea80000300a00 */
        /* <DEDUP_REMOVED lines=11> */
[C---:B------:R-:W-:Y:S01]  /*a1ec0*/  HMMA.1688.F32.TF32 R12, R160.reuse, R84, R12 ;  /* 0x00000054a00c723c */ /* 0x040fe2000008100c */
[----:B------:R-:W-:Y:S04]  /*a1ed0*/  STL.64 [R1+0x2a78], R154 ;  /* 0x002a789a01007387 */ /* 0x000fe80000100a00 */
[----:B------:R-:W-:Y:S04]  /*a1ee0*/  STL.64 [R1+0x2a60], R20 ;  /* 0x002a601401007387 */ /* 0x000fe80000100a00 */
[----:B------:R-:W-:Y:S01]  /*a1ef0*/  STL.64 [R1+0x2a68], R22 ;  /* 0x002a681601007387 */ /* 0x000fe20000100a00 */
[C---:B------:R-:W-:Y:S07]  /*a1f00*/  HMMA.1688.F32.TF32 R8, R160.reuse, R80, R8 ;  /* 0x00000050a008723c */ /* 0x040fee0000081008 */
        /* <DEDUP_REMOVED lines=8> */
[C---:B---3--:R-:W-:Y:S02]  /*a1f90*/  HMMA.1688.F32.TF32 R8, R160.reuse, R68, R172 ;  /* 0x00000044a008723c */ /* 0x048fe400000810ac */
        /* <DEDUP_REMOVED lines=8> */
[C---:B---3--:R-:W-:Y:S01]  /*a2020*/  HMMA.1688.F32.TF32 R8, R160.reuse, R56, R184 ;  /* 0x00000038a008723c */ /* 0x048fe200000810b8 */
        /* <DEDUP_REMOVED lines=25> */
[----:B-1----:R-:W-:Y:S06]  /*a21c0*/  HMMA.1688.F32.TF32 R12, R160, R24, R228 ;  /* 0x00000018a00c723c */ /* 0x002fec00000810e4 */
[C---:B---3--:R-:W-:Y:S01]  /*a21d0*/  HMMA.1688.F32.TF32 R8, R220.reuse, R148, R232 ;  /* 0x00000094dc08723c */ /* 0x048fe200000810e8 */
[----:B------:R-:W-:Y:S04]  /*a21e0*/  STL.64 [R1+0x2960], R4 ;  /* 0x0029600401007387 */ /* 0x000fe80000100a00 */
[----:B------:R1:W-:Y:S02]  /*a21f0*/  STL.64 [R1+0x2968], R6 ;  /* 0x0029680601007387 */ /* 0x0003e40000100a00 */
[C---:B-1----:R-:W-:Y:S10]  /*a2200*/  HMMA.1688.F32.TF32 R4, R220.reuse, R144, R236 ;  /* 0x00000090dc04723c */ /* 0x042ff400000810ec */
        /* <DEDUP_REMOVED lines=14> */
[----:B------:R-:W3:Y:S01]  /*a22f0*/  LDL.LU R248, [R1+0xa50] ;  /* 0x000a500001f87983 */ /* 0x000ee20000300800 */
[----:B-1----:R-:W-:-:S15]  /*a2300*/  HMMA.1688.F32.TF32 R4, R220, R136, R244 ;  /* 0x00000088dc04723c */ /* 0x002fde00000810f4 */
[----:B------:R-:W-:-:S08]  /*a2310*/  NOP ;  /* 0x0000000000007918 */ /* 0x000fd00000000000 */
[----:B------:R1:W-:Y:S04]  /*a2320*/  STL.64 [R1+0x2880], R4 ;  /* 0x0028800401007387 */ /* 0x0003e80000100a00 */
[----:B------:R4:W-:Y:S04]  /*a2330*/  STL.64 [R1+0x2888], R6 ;  /* 0x0028880601007387 */ /* 0x0009e80000100a00 */
        /* <DEDUP_REMOVED lines=109> */
[C---:B------:R-:W-:Y:S01]  /*a2a10*/  HMMA.1688.F32.TF32 R8, R220.reuse, R100, R8 ;  /* 0x00000064dc08723c */ /* 0x040fe20000081008 */
[----:B------:R-:W-:Y:S04]  /*a2a20*/  LDS R160, [R2+UR7+0x18200] ;  /* 0x0182000702a07984 */ /* 0x000fe80008000800 */
[----:B------:R-:W-:Y:S04]  /*a2a30*/  LDS R162, [R2+UR7+0x1a200] ;  /* 0x01a2000702a27984 */ /* 0x000fe80008000800 */
[----:B------:R-:W-:Y:S04]  /*a2a40*/  LDS R161, [R195+UR7+0x18200] ;  /* 0x01820007c3a17984 */ /* 0x000fe80008000800 */
[----:B------:R-:W1:Y:S01]  /*a2a50*/  LDS R163, [R195+UR7+0x1a200] ;  /* 0x01a20007c3a37984 */ /* 0x000e620008000800 */
[C---:B---3--:R-:W-:Y:S03]  /*a2a60*/  HMMA.1688.F32.TF32 R4, R220.reuse, R124, R216 ;  /* 0x0000007cdc04723c */ /* 0x048fe600000810d8 */
[----:B------:R-:W-:Y:S04]  /*a2a70*/  STL.64 [R1+0x2870], R144 ;  /* 0x0028709001007387 */ /* 0x000fe80000100a00 */
[----:B------:R2:W-:Y:S04]  /*a2a80*/  STL.64 [R1+0x2878], R146 ;  /* 0x0028789201007387 */ /* 0x0005e80000100a00 */
[----:B------:R-:W-:Y:S04]  /*a2a90*/  STL.64 [R1+0x2860], R140 ;  /* 0x0028608c01007387 */ /* 0x000fe80000100a00 */
[----:B------:R3:W-:Y:S08]  /*a2aa0*/  STL.64 [R1+0x2868], R142 ;  /* 0x0028688e01007387 */ /* 0x0007f00000100a00 */
        /* <DEDUP_REMOVED lines=11> */
[C---:B--2---:R-:W-:Y:S06]  /*a2b60*/  HMMA.1688.F32.TF32 R4, R220.reuse, R108, R16 ;  /* 0x0000006cdc04723c */ /* 0x044fec0000081010 */
        /* <DEDUP_REMOVED lines=64> */
[----:B------:R-:W-:Y:S04]  /*a2f70*/  LDS R220, [R2+UR7+0x18280] ;  /* 0x0182800702dc7984 */ /* 0x000fe80008000800 */
[----:B------:R-:W-:Y:S04]  /*a2f80*/  LDS R222, [R2+UR7+0x1a280] ;  /* 0x01a2800702de7984 */ /* 0x000fe80008000800 */
[----:B------:R-:W-:Y:S04]  /*a2f90*/  LDS R221, [R195+UR7+0x18280] ;  /* 0x01828007c3dd7984 */ /* 0x000fe80008000800 */
[----:B------:R-:W2:Y:S04]  /*a2fa0*/  LDS R223, [R195+UR7+0x1a280] ;  /* 0x01a28007c3df7984 */ /* 0x000ea80008000800 */
        /* <DEDUP_REMOVED lines=209> */
[----:B-1----:R-:W-:Y:S10]  /*a3cc0*/  HMMA.1688.F32.TF32 R4, R160, R36, R236 ;  /* 0x00000024a004723c */ /* 0x002ff400000810ec */
        /* <DEDUP_REMOVED lines=9> */
[----:B------:R-:W3:Y:S01]  /*a3d60*/  LDL.LU R235, [R1+0x86c] ;  /* 0x00086c0001eb7983 */ /* 0x000ee20000300800 */
[----:B----4-:R-:W-:-:S03]  /*a3d70*/  IMAD.MOV.U32 R228, RZ, RZ, R247 ;  /* 0x000000ffffe47224 */ /* 0x010fc600078e00f7 */
[----:B------:R-:W4:Y:S01]  /*a3d80*/  LDL.LU R247, [R1+0x51dc] ;  /* 0x0051dc0001f77983 */ /* 0x000f220000300800 */
[----:B------:R-:W-:Y:S02]  /*a3d90*/  IMAD.MOV.U32 R229, RZ, RZ, R246 ;  /* 0x000000ffffe57224 */ /* 0x000fe400078e00f6 */
[----:B--2---:R-:W-:Y:S01]  /*a3da0*/  IMAD.MOV.U32 R230, RZ, RZ, R245 ;  /* 0x000000ffffe67224 */ /* 0x004fe200078e00f5 */
[----:B------:R-:W2:Y:S04]  /*a3db0*/  LDL.LU R246, [R1+0x51d8] ;  /* 0x0051d80001f67983 */ /* 0x000ea80000300800 */
        /* <DEDUP_REMOVED lines=91> */
[----:B----4-:R-:W-:Y:S02]  /*a4370*/  IMAD.MOV.U32 R215, RZ, RZ, R247 ;  /* 0x000000ffffd77224 */ /* 0x010fe400078e00f7 */
[----:B--2---:R-:W-:Y:S02]  /*a4380*/  IMAD.MOV.U32 R214, RZ, RZ, R246 ;  /* 0x000000ffffd67224 */ /* 0x004fe400078e00f6 */
[----:B---3--:R-:W-:-:S02]  /*a4390*/  IMAD.MOV.U32 R213, RZ, RZ, R245 ;  /* 0x000000ffffd57224 */ /* 0x008fc400078e00f5 */
[----:B------:R-:W-:Y:S02]  /*a43a0*/  IMAD.MOV.U32 R212, RZ, RZ, R244 ;  /* 0x000000ffffd47224 */ /* 0x000fe400078e00f4 */
        /* <DEDUP_REMOVED lines=8> */
[----:B------:R-:W-:-:S15]  /*a4430*/  HMMA.1688.F32.TF32 R240, R160, R32, R240 ;  /* 0x00000020a0f0723c */ /* 0x000fde00000810f0 */
[----:B------:R-:W-:-:S08]  /*a4440*/  NOP ;  /* 0x0000000000007918 */ /* 0x000fd00000000000 */
[----:B------:R-:W-:Y:S04]  /*a4450*/  STL.64 [R1+0x25e0], R240 ;  /* 0x0025e0f001007387 */ /* 0x000fe80000100a00 */
[----:B------:R1:W-:Y:S02]  /*a4460*/  STL.64 [R1+0x25e8], R242 ;  /* 0x0025e8f201007387 */ /* 0x0003e40000100a00 */
[C---:B-1----:R-:W-:Y:S06]  /*a4470*/  HMMA.1688.F32.TF32 R240, R160.reuse, R28, R4 ;  /* 0x0000001ca0f0723c */ /* 0x042fec0000081004 */
        /* <DEDUP_REMOVED lines=11> */
[C---:B------:R-:W-:Y:S01]  /*a4530*/  HMMA.1688.F32.TF32 R8, R220.reuse, R128, R8 ;  /* 0x00000080dc08723c */ /* 0x040fe20000081008 */
[----:B------:R-:W-:Y:S04]  /*a4540*/  LDS R160, [R2+UR7+0x18300] ;  /* 0x0183000702a07984 */ /* 0x000fe80008000800 */
[----:B------:R-:W-:Y:S04]  /*a4550*/  LDS R162, [R2+UR7+0x1a300] ;  /* 0x01a3000702a27984 */ /* 0x000fe80008000800 */
[----:B------:R-:W-:Y:S04]  /*a4560*/  LDS R161, [R195+UR7+0x18300] ;  /* 0x01830007c3a17984 */ /* 0x000fe80008000800 */
[----:B------:R-:W4:Y:S01]  /*a4570*/  LDS R163, [R195+UR7+0x1a300] ;  /* 0x01a30007c3a37984 */ /* 0x000f220008000800 */
        /* <DEDUP_REMOVED lines=14> */
[----:B------:R-:W-:Y:S11]  /*a4660*/  STL.64 [R1+0x2458], R6 ;  /* 0x0024580601007387 */ /* 0x000ff60000100a00 */
[----:B------:R-:W-:Y:S04]  /*a4670*/  STL.64 [R1+0x2440], R12 ;  /* 0x0024400c01007387 */ /* 0x000fe80000100a00 */
[----:B------:R1:W-:Y:S02]  /*a4680*/  STL.64 [R1+0x2448], R14 ;  /* 0x0024480e01007387 */ /* 0x0003e40000100a00 */
[C---:B-1----:R-:W-:Y:S06]  /*a4690*/  HMMA.1688.F32.TF32 R12, R220.reuse, R100, R180 ;  /* 0x00000064dc0c723c */ /* 0x042fec00000810b4 */
[C---:B--2---:R-:W-:Y:S06]  /*a46a0*/  HMMA.1688.F32.TF32 R4, R220.reuse, R112, R244 ;  /* 0x00000070dc04723c */ /* 0x044fec00000810f4 */
[----:B---3--:R-:W-:-:S15]  /*a46b0*/  HMMA.1688.F32.TF32 R8, R220, R116, R248 ;  /* 0x00000074dc08723c */ /* 0x008fde00000810f8 */
[----:B------:R-:W-:-:S08]  /*a46c0*/  NOP ;  /* 0x0000000000007918 */ /* 0x000fd00000000000 */
[----:B------:R-:W-:Y:S04]  /*a46d0*/  STL.64 [R1+0x2430], R8 ;  /* 0x0024300801007387 */ /* 0x000fe80000100a00 */
[----:B------:R1:W-:Y:S04]  /*a46e0*/  STL.64 [R1+0x2438], R10 ;  /* 0x0024380a01007387 */ /* 0x0003e80000100a00 */
[----:B------:R-:W-:Y:S04]  /*a46f0*/  STL.64 [R1+0x2420], R4 ;  /* 0x0024200401007387 */ /* 0x000fe80000100a00 */
[----:B------:R2:W-:Y:S01]  /*a4700*/  STL.64 [R1+0x2428], R6 ;  /* 0x0024280601007387 */ /* 0x0005e20000100a00 */
[C---:B-1----:R-:W-:Y:S06]  /*a4710*/  HMMA.1688.F32.TF32 R8, R220.reuse, R108, R172 ;  /* 0x0000006cdc08723c */ /* 0x042fec00000810ac */
[----:B--2---:R-:W-:-:S15]  /*a4720*/  HMMA.1688.F32.TF32 R4, R220, R104, R176 ;  /* 0x00000068dc04723c */ /* 0x004fde00000810b0 */
        /* <DEDUP_REMOVED lines=34> */
[----:B------:R1:W-:Y:S04]  /*a4950*/  STL.64 [R1+0x2500], R12 ;  /* 0x0025000c01007387 */ /* 0x0003e80000100a00 */
[----:B------:R2:W-:Y:S04]  /*a4960*/  STL.64 [R1+0x2508], R14 ;  /* 0x0025080e01007387 */ /* 0x0005e80000100a00 */
[----:B------:R-:W3:Y:S08]  /*a4970*/  LDL.LU R232, [R1+0x6c0] ;  /* 0x0006c00001e87983 */ /* 0x000ef00000300800 */
        /* <DEDUP_REMOVED lines=114> */
[----:B------:R-:W-:Y:S04]  /*a50a0*/  STL.64 [R1+0x24d0], R244 ;  /* 0x0024d0f401007387 */ /* 0x000fe80000100a00 */
[----:B------:R4:W-:Y:S02]  /*a50b0*/  STL.64 [R1+0x24d8], R246 ;  /* 0x0024d8f601007387 */ /* 0x0009e40000100a00 */
[C---:B----4-:R-:W-:Y:S06]  /*a50c0*/  HMMA.1688.F32.TF32 R244, R220.reuse, R44, R240 ;  /* 0x0000002cdcf4723c */ /* 0x050fec00000810f0 */
[C---:B------:R-:W-:Y:S06]  /*a50d0*/  HMMA.1688.F32.TF32 R240, R220.reuse, R40, R4 ;  /* 0x00000028dcf0723c */ /* 0x040fec0000081004 */
[C---:B------:R-:W-:Y:S01]  /*a50e0*/  HMMA.1688.F32.TF32 R4, R220.reuse, R36, R216 ;  /* 0x00000024dc04723c */ /* 0x040fe200000810d8 */
[----:B------:R-:W-:Y:S04]  /*a50f0*/  STL.64 [R1+0x2410], R248 ;  /* 0x002410f801007387 */ /* 0x000fe80000100a00 */
[----:B------:R-:W-:Y:S01]  /*a5100*/  STL.64 [R1+0x2418], R250 ;  /* 0x002418fa01007387 */ /* 0x000fe20000100a00 */
[C---:B------:R-:W-:Y:S06]  /*a5110*/  HMMA.1688.F32.TF32 R156, R220.reuse, R32, R156 ;  /* 0x00000020dc9c723c */ /* 0x040fec000008109c */
[C---:B------:R-:W-:Y:S01]  /*a5120*/  HMMA.1688.F32.TF32 R152, R220.reuse, R28, R152 ;  /* 0x0000001cdc98723c */ /* 0x040fe20000081098 */
        /* <DEDUP_REMOVED lines=10> */
[----:B------:R-:W-:Y:S01]  /*a51d0*/  STL.64 [R1+0x23c8], R154 ;  /* 0x0023c89a01007387 */ /* 0x000fe20000100a00 */
[C---:B------:R-:W-:Y:S06]  /*a51e0*/  HMMA.1688.F32.TF32 R12, R160.reuse, R144, R12 ;  /* 0x00000090a00c723c */ /* 0x040fec000008100c */
[C---:B------:R-:W-:Y:S01]  /*a51f0*/  HMMA.1688.F32.TF32 R8, R160.reuse, R140, R8 ;  /* 0x0000008ca008723c */ /* 0x040fe20000081008 */
[----:B------:R-:W-:Y:S04]  /*a5200*/  LDS R220, [R2+UR7+0x18380] ;  /* 0x0183800702dc7984 */ /* 0x000fe80008000800 */
[----:B------:R-:W-:Y:S04]  /*a5210*/  LDS R222, [R2+UR7+0x1a380] ;  /* 0x01a3800702de7984 */ /* 0x000fe80008000800 */
[----:B------:R-:W-:Y:S04]  /*a5220*/  LDS R221, [R195+UR7+0x18380] ;  /* 0x01838007c3dd7984 */ /* 0x000fe80008000800 */
[----:B------:R-:W1:Y:S04]  /*a5230*/  LDS R223, [R195+UR7+0x1a380] ;  /* 0x01a38007c3df7984 */ /* 0x000e680008000800 */
[----:B------:R-:W-:Y:S04]  /*a5240*/  STL.64 [R1+0x23a0], R4 ;  /* 0x0023a00401007387 */ /* 0x000fe80000100a00 */
[----:B------:R2:W-:Y:S02]  /*a5250*/  STL.64 [R1+0x23a8], R6 ;  /* 0x0023a80601007387 */ /* 0x0005e40000100a00 */
[----:B--2---:R-:W-:-:S15]  /*a5260*/  HMMA.1688.F32.TF32 R4, R160, R148, R16 ;  /* 0x00000094a004723c */ /* 0x004fde0000081010 */
[----:B------:R-:W-:-:S08]  /*a5270*/  NOP ;  /* 0x0000000000007918 */ /* 0x000fd00000000000 */
        /* <DEDUP_REMOVED lines=195> */
[----:B------:R-:W-:Y:S03]  /*a5eb0*/  HMMA.1688.F32.TF32 R8, R160, R24, R168 ;  /* 0x00000018a008723c */ /* 0x000fe600000810a8 */
        /* <DEDUP_REMOVED lines=359> */
[C---:B------:R-:W-:Y:S06]  /*a7530*/  HMMA.1688.F32.TF32 R20, R160.reuse, R100, R20 ;  /* 0x00000064a014723c */ /* 0x040fec0000081014 */
[C---:B------:R-:W-:Y:S06]  /*a7540*/  HMMA.1688.F32.TF32 R152, R160.reuse, R104, R152 ;  /* 0x00000068a098723c */ /* 0x040fec0000081098 */
[C---:B------:R-:W-:Y:S06]  /*a7550*/  HMMA.1688.F32.TF32 R16, R160.reuse, R96, R16 ;  /* 0x00000060a010723c */ /* 0x040fec0000081010 */
[C---:B------:R-:W-:Y:S06]  /*a7560*/  HMMA.1688.F32.TF32 R12, R160.reuse, R92, R12 ;  /* 0x0000005ca00c723c */ /* 0x040fec000008100c */
[C---:B--2---:R-:W-:Y:S06]  /*a7570*/  HMMA.1688.F32.TF32 R8, R160.reuse, R88, R8 ;  /* 0x00000058a008723c */ /* 0x044fec0000081008 */
[C---:B------:R-:W-:Y:S06]  /*a7580*/  HMMA.1688.F32.TF32 R164, R160.reuse, R84, R164 ;  /* 0x00000054a0a4723c */ /* 0x040fec00000810a4 */
[C---:B------:R-:W-:Y:S01]  /*a7590*/  HMMA.1688.F32.TF32 R168, R160.reuse, R80, R168 ;  /* 0x00000050a0a8723c */ /* 0x040fe200000810a8 */
[----:B------:R-:W-:Y:S04]  /*a75a0*/  STL.64 [R1+0x1730], R216 ;  /* 0x001730d801007387 */ /* 0x000fe80000100a00 */
[----:B------:R1:W-:Y:S01]  /*a75b0*/  STL.64 [R1+0x1738], R218 ;  /* 0x001738da01007387 */ /* 0x0003e20000100a00 */
[C---:B------:R-:W-:Y:S03]  /*a75c0*/  HMMA.1688.F32.TF32 R172, R160.reuse, R76, R172 ;  /* 0x0000004ca0ac723c */ /* 0x040fe600000810ac */
[----:B-1----:R-:W2:Y:S04]  /*a75d0*/  LDL.LU.64 R218, [R1+0x51a8] ;  /* 0x0051a80001da7983 */ /* 0x002ea80000300a00 */
[----:B------:R-:W3:Y:S04]  /*a75e0*/  LDL.LU.64 R216, [R1+0x51a0] ;  /* 0x0051a00001d87983 */ /* 0x000ee80000300a00 */
[----:B------:R-:W-:Y:S04]  /*a75f0*/  STL.64 [R1+0x1720], R156 ;  /* 0x0017209c01007387 */ /* 0x000fe80000100a00 */
[----:B------:R1:W-:Y:S01]  /*a7600*/  STL.64 [R1+0x1728], R158 ;  /* 0x0017289e01007387 */ /* 0x0003e20000100a00 */
[C---:B------:R-:W-:Y:S03]  /*a7610*/  HMMA.1688.F32.TF32 R176, R160.reuse, R72, R176 ;  /* 0x00000048a0b0723c */ /* 0x040fe600000810b0 */
[----:B-1----:R-:W4:Y:S04]  /*a7620*/  LDL.LU.64 R158, [R1+0x5198] ;  /* 0x00519800019e7983 */ /* 0x002f280000300a00 */
[----:B------:R-:W4:Y:S04]  /*a7630*/  LDL.LU.64 R156, [R1+0x5190] ;  /* 0x00519000019c7983 */ /* 0x000f280000300a00 */
        /* <DEDUP_REMOVED lines=56> */
[----:B------:R1:W-:Y:S04]  /*a79c0*/  STL.64 [R1+0x1598], R190 ;  /* 0x001598be01007387 */ /* 0x0003e80000100a00 */
[----:B-1----:R-:W4:Y:S04]  /*a79d0*/  LDL.LU.64 R190, [R1+0x50d8] ;  /* 0x0050d80001be7983 */ /* 0x002f280000300a00 */
[----:B------:R-:W4:Y:S04]  /*a79e0*/  LDL.LU.64 R188, [R1+0x50d0] ;  /* 0x0050d00001bc7983 */ /* 0x000f280000300a00 */
[----:B------:R-:W-:Y:S04]  /*a79f0*/  STL.64 [R1+0x1570], R192 ;  /* 0x001570c001007387 */ /* 0x000fe80000100a00 */
[----:B------:R1:W-:Y:S01]  /*a7a00*/  STL.64 [R1+0x1578], R194 ;  /* 0x001578c201007387 */ /* 0x0003e20000100a00 */
[----:B------:R-:W-:Y:S03]  /*a7a10*/  HMMA.1688.F32.TF32 R160, R160, R24, R232 ;  /* 0x00000018a0a0723c */ /* 0x000fe600000810e8 */
[----:B-1----:R-:W4:Y:S04]  /*a7a20*/  LDL.LU.64 R194, [R1+0x50c8] ;  /* 0x0050c80001c27983 */ /* 0x002f280000300a00 */
[----:B------:R-:W4:Y:S04]  /*a7a30*/  LDL.LU.64 R192, [R1+0x50c0] ;  /* 0x0050c00001c07983 */ /* 0x000f280000300a00 */
[----:B------:R-:W-:Y:S04]  /*a7a40*/  STL.64 [R1+0x1560], R196 ;  /* 0x001560c401007387 */ /* 0x000fe80000100a00 */
[----:B------:R1:W-:Y:S04]  /*a7a50*/  STL.64 [R1+0x1568], R198 ;  /* 0x001568c601007387 */ /* 0x0003e80000100a00 */
        /* <DEDUP_REMOVED lines=26> */
[----:B------:R-:W2:Y:S04]  /*a7c00*/  LDL.LU.64 R234, [R1+0x5048] ;  /* 0x0050480001ea7983 */ /* 0x000ea80000300a00 */
[----:B------:R-:W2:Y:S04]  /*a7c10*/  LDL.LU.64 R232, [R1+0x5040] ;  /* 0x0050400001e87983 */ /* 0x000ea80000300a00 */
[----:B------:R1:W-:Y:S04]  /*a7c20*/  STL.64 [R1+0x14c0], R160 ;  /* 0x0014c0a001007387 */ /* 0x0003e80000100a00 */
[----:B------:R3:W-:Y:S04]  /*a7c30*/  STL.64 [R1+0x14c8], R162 ;  /* 0x0014c8a201007387 */ /* 0x0007e80000100a00 */
[----:B-1----:R-:W4:Y:S04]  /*a7c40*/  LDL.LU R160, [R1+0x190] ;  /* 0x0001900001a07983 */ /* 0x002f280000300800 */
[----:B------:R-:W4:Y:S04]  /*a7c50*/  LDL.LU R161, [R1+0x194] ;  /* 0x0001940001a17983 */ /* 0x000f280000300800 */
[----:B---3--:R-:W4:Y:S04]  /*a7c60*/  LDL.LU R162, [R1+0x198] ;  /* 0x0001980001a27983 */ /* 0x008f280000300800 */
[----:B------:R-:W4:Y:S01]  /*a7c70*/  LDL.LU R163, [R1+0x19c] ;  /* 0x00019c0001a37983 */ /* 0x000f220000300800 */
[----:B------:R-:W-:-:S15]  /*a7c80*/  HMMA.1688.F32.TF32 R236, R240, R148, R236 ;  /* 0x00000094f0ec723c */ /* 0x000fde00000810ec */
[----:B------:R-:W-:-:S08]  /*a7c90*/  NOP ;  /* 0x0000000000007918 */ /* 0x000fd00000000000 */
[----:B------:R-:W-:Y:S04]  /*a7ca0*/  STL.64 [R1+0x14b0], R236 ;  /* 0x0014b0ec01007387 */ /* 0x000fe80000100a00 */
[----:B------:R1:W-:Y:S04]  /*a7cb0*/  STL.64 [R1+0x14b8], R238 ;  /* 0x0014b8ee01007387 */ /* 0x0003e80000100a00 */
[----:B-1----:R-:W3:Y:S04]  /*a7cc0*/  LDL.LU.64 R238, [R1+0x5038] ;  /* 0x0050380001ee7983 */ /* 0x002ee80000300a00 */
[----:B------:R-:W3:Y:S04]  /*a7cd0*/  LDL.LU.64 R236, [R1+0x5030] ;  /* 0x0050300001ec7983 */ /* 0x000ee80000300a00 */
[----:B------:R-:W-:Y:S04]  /*a7ce0*/  STL.64 [R1+0x5018], R146 ;  /* 0x0050189201007387 */ /* 0x000fe80000100a00 */
[----:B------:R1:W-:Y:S01]  /*a7cf0*/  STL.64 [R1+0x5010], R144 ;  /* 0x0050109001007387 */ /* 0x0003e20000100a00 */
[C---:B----4-:R-:W-:Y:S06]  /*a7d00*/  HMMA.1688.F32.TF32 R160, R240.reuse, R144, R160 ;  /* 0x00000090f0a0723c */ /* 0x050fec00000810a0 */
[----:B-1----:R-:W-:-:S15]  /*a7d10*/  HMMA.1688.F32.TF32 R144, R240, R136, R244 ;  /* 0x00000088f090723c */ /* 0x002fde00000810f4 */
[----:B------:R-:W-:-:S02]  /*a7d20*/  NOP ;  /* 0x0000000000007918 */ /* 0x000fc40000000000 */
        /* <DEDUP_REMOVED lines=8> */
[----:B------:R3:W-:Y:S01]  /*a7db0*/  STL.64 [R1+0x1488], R146 ;  /* 0x0014889201007387 */ /* 0x0007e20000100a00 */
[C---:B-1----:R-:W-:Y:S06]  /*a7dc0*/  HMMA.1688.F32.TF32 R160, R240.reuse, R128, R4 ;  /* 0x00000080f0a0723c */ /* 0x042fec0000081004 */
[C---:B---3--:R-:W-:Y:S06]  /*a7dd0*/  HMMA.1688.F32.TF32 R144, R240.reuse, R124, R236 ;  /* 0x0000007cf090723c */ /* 0x048fec00000810ec */
[----:B--2---:R-:W-:Y:S01]  /*a7de0*/  HMMA.1688.F32.TF32 R4, R240, R120, R232 ;  /* 0x00000078f004723c */ /* 0x004fe200000810e8 */
[----:B------:R-:W-:Y:S04]  /*a7df0*/  STL.64 [R1+0x1470], R220 ;  /* 0x001470dc01007387 */ /* 0x000fe80000100a00 */
[----:B------:R-:W-:Y:S06]  /*a7e00*/  STL.64 [R1+0x1478], R222 ;  /* 0x001478de01007387 */ /* 0x000fec0000100a00 */
        /* <DEDUP_REMOVED lines=9> */
[----:B------:R-:W2:Y:S01]  /*a7ea0*/  LDL.LU R251, [R1+0xb3c] ;  /* 0x000b3c0001fb7983 */ /* 0x000ea20000300800 */
[----:B-1----:R-:W-:-:S02]  /*a7eb0*/  IMAD.MOV.U32 R4, RZ, RZ, R216 ;  /* 0x000000ffff047224 */ /* 0x002fc400078e00d8 */
[----:B------:R-:W-:Y:S01]  /*a7ec0*/  IMAD.MOV.U32 R5, RZ, RZ, R217 ;  /* 0x000000ffff057224 */ /* 0x000fe200078e00d9 */
[----:B------:R-:W4:Y:S04]  /*a7ed0*/  LDL.LU R216, [R1+0x502c] ;  /* 0x00502c0001d87983 */ /* 0x000f280000300800 */
[----:B------:R-:W4:Y:S01]  /*a7ee0*/  LDL.LU R217, [R1+0x5028] ;  /* 0x0050280001d97983 */ /* 0x000f220000300800 */
[----:B---3--:R-:W-:Y:S02]  /*a7ef0*/  IMAD.MOV.U32 R6, RZ, RZ, R218 ;  /* 0x000000ffff067224 */ /* 0x008fe400078e00da */
[----:B------:R-:W-:Y:S01]  /*a7f00*/  IMAD.MOV.U32 R7, RZ, RZ, R219 ;  /* 0x000000ffff077224 */ /* 0x000fe200078e00db */
[----:B------:R-:W4:Y:S04]  /*a7f10*/  LDL.LU R218, [R1+0x5024] ;  /* 0x0050240001da7983 */ /* 0x000f280000300800 */
[----:B------:R-:W4:Y:S01]  /*a7f20*/  LDL.LU R219, [R1+0x5020] ;  /* 0x0050200001db7983 */ /* 0x000f220000300800 */
[C---:B------:R-:W-:Y:S06]  /*a7f30*/  HMMA.1688.F32.TF32 R160, R240.reuse, R116, R228 ;  /* 0x00000074f0a0723c */ /* 0x040fec00000810e4 */
        /* <DEDUP_REMOVED lines=16> */
[C---:B----4-:R-:W-:Y:S01]  /*a8040*/  HMMA.1688.F32.TF32 R216, R240.reuse, R108, R216 ;  /* 0x0000006cf0d8723c */ /* 0x050fe200000810d8 */
[----:B------:R-:W-:Y:S01]  /*a8050*/  LOP3.LUT R231, R2, 0x20, RZ, 0x3c, !PT ;  /* 0x0000002002e77812 */ /* 0x000fe200078e3cff */
[----:B------:R-:W-:Y:S04]  /*a8060*/  LDS R160, [R2+UR7+0x18500] ;  /* 0x0185000702a07984 */ /* 0x000fe80008000800 */
[----:B------:R-:W-:Y:S04]  /*a8070*/  LDS R162, [R2+UR7+0x1a500] ;  /* 0x01a5000702a27984 */ /* 0x000fe80008000800 */
[----:B------:R-:W-:Y:S04]  /*a8080*/  LDS R161, [R231+UR7+0x18500] ;  /* 0x01850007e7a17984 */ /* 0x000fe80008000800 */
[----:B------:R-:W1:Y:S09]  /*a8090*/  LDS R163, [R231+UR7+0x1a500] ;  /* 0x01a50007e7a37984 */ /* 0x000e720008000800 */
[----:B------:R-:W-:Y:S04]  /*a80a0*/  STL.64 [R1+0x1410], R216 ;  /* 0x001410d801007387 */ /* 0x000fe80000100a00 */
[----:B------:R-:W-:Y:S04]  /*a80b0*/  STL.64 [R1+0x1418], R218 ;  /* 0x001418da01007387 */ /* 0x000fe80000100a00 */
[----:B------:R-:W-:Y:S04]  /*a80c0*/  STL.64 [R1+0x1400], R212 ;  /* 0x001400d401007387 */ /* 0x000fe80000100a00 */
[----:B------:R-:W-:Y:S04]  /*a80d0*/  STL.64 [R1+0x1408], R214 ;  /* 0x001408d601007387 */ /* 0x000fe80000100a00 */
        /* <DEDUP_REMOVED lines=23> */
[C---:B---3--:R-:W-:Y:S06]  /*a8250*/  HMMA.1688.F32.TF32 R144, R240.reuse, R52, R8 ;  /* 0x00000034f090723c */ /* 0x048fec0000081008 */
        /* <DEDUP_REMOVED lines=9> */
[----:B------:R3:W-:Y:S04]  /*a82f0*/  STL.64 [R1+0xdc8], R14 ;  /* 0x000dc80e01007387 */ /* 0x0007e80000100a00 */
[----:B------:R-:W-:Y:S04]  /*a8300*/  STL.64 [R1+0xdb0], R8 ;  /* 0x000db00801007387 */ /* 0x000fe80000100a00 */
[----:B------:R4:W-:Y:S01]  /*a8310*/  STL.64 [R1+0xdb8], R10 ;  /* 0x000db80a01007387 */ /* 0x0009e20000100a00 */
[C---:B---3--:R-:W-:Y:S06]  /*a8320*/  HMMA.1688.F32.TF32 R12, R240.reuse, R36, R152 ;  /* 0x00000024f00c723c */ /* 0x048fec0000081098 */
[C---:B----4-:R-:W-:Y:S01]  /*a8330*/  HMMA.1688.F32.TF32 R8, R240.reuse, R32, R156 ;  /* 0x00000020f008723c */ /* 0x050fe2000008109c */
[----:B------:R-:W-:Y:S04]  /*a8340*/  STL.64 [R1+0xda0], R16 ;  /* 0x000da01001007387 */ /* 0x000fe80000100a00 */
[----:B------:R-:W-:Y:S04]  /*a8350*/  STL.64 [R1+0xda8], R18 ;  /* 0x000da81201007387 */ /* 0x000fe80000100a00 */
[----:B------:R-:W-:Y:S08]  /*a8360*/  STL.64 [R1+0x5000], R34 ;  /* 0x0050002201007387 */ /* 0x000ff00000100a00 */
[----:B------:R-:W-:Y:S04]  /*a8370*/  STL.64 [R1+0xd90], R12 ;  /* 0x000d900c01007387 */ /* 0x000fe80000100a00 */
[----:B------:R-:W-:Y:S04]  /*a8380*/  STL.64 [R1+0xd98], R14 ;  /* 0x000d980e01007387 */ /* 0x000fe80000100a00 */
[----:B------:R-:W-:Y:S04]  /*a8390*/  STL.64 [R1+0x4ff8], R32 ;  /* 0x004ff82001007387 */ /* 0x000fe80000100a00 */
[----:B------:R-:W-:Y:S04]  /*a83a0*/  STL.64 [R1+0xaa0], R8 ;  /* 0x000aa00801007387 */ /* 0x000fe80000100a00 */
[----:B------:R2:W-:Y:S04]  /*a83b0*/  STL.64 [R1+0xaa8], R10 ;  /* 0x000aa80a01007387 */ /* 0x0005e80000100a00 */
[----:B------:R-:W-:Y:S04]  /*a83c0*/  LDS R12, [R2+UR7+0x18580] ;  /* 0x01858007020c7984 */ /* 0x000fe80008000800 */
[----:B------:R-:W-:Y:S04]  /*a83d0*/  LDS R14, [R2+UR7+0x1a580] ;  /* 0x01a58007020e7984 */ /* 0x000fe80008000800 */
[----:B------:R-:W-:Y:S04]  /*a83e0*/  LDS R13, [R231+UR7+0x18580] ;  /* 0x01858007e70d7984 */ /* 0x000fe80008000800 */
[----:B------:R-:W3:Y:S01]  /*a83f0*/  LDS R15, [R231+UR7+0x1a580] ;  /* 0x01a58007e70f7984 */ /* 0x000ee20008000800 */
[C---:B--2---:R-:W-:Y:S06]  /*a8400*/  HMMA.1688.F32.TF32 R8, R240.reuse, R28, R248 ;  /* 0x0000001cf008723c */ /* 0x044fec00000810f8 */
[----:B------:R-:W-:Y:S01]  /*a8410*/  HMMA.1688.F32.TF32 R240, R240, R24, R4 ;  /* 0x00000018f0f0723c */ /* 0x000fe20000081004 */
[----:B------:R-:W2:-:S15]  /*a8420*/  LDL.LU R4, [R1+0xef0] ;  /* 0x000ef00001047983 */ /* 0x000e9e0000300800 */
[----:B------:R-:W-:-:S01]  /*a8430*/  NOP ;  /* 0x0000000000007918 */ /* 0x000fc20000000000 */
[----:B------:R4:W-:Y:S04]  /*a8440*/  STL.64 [R1+0xa90], R8 ;  /* 0x000a900801007387 */ /* 0x0009e80000100a00 */
        /* <DEDUP_REMOVED lines=117> */
[----:B------:R-:W3:Y:S01]  /*a8ba0*/  LDL.LU.64 R144, [R1+0x5010] ;  /* 0x0050100001907983 */ /* 0x000ee20000300a00 */
        /* <DEDUP_REMOVED lines=8> */
[C---:B----4-:R-:W-:Y:S06]  /*a8c30*/  HMMA.1688.F32.TF32 R20, R160.reuse, R124, R8 ;  /* 0x0000007ca014723c */ /* 0x050fec0000081008 */
[C---:B------:R-:W-:Y:S01]  /*a8c40*/  HMMA.1688.F32.TF32 R8, R160.reuse, R116, R168 ;  /* 0x00000074a008723c */ /* 0x040fe200000810a8 */
        /* <DEDUP_REMOVED lines=63> */
[----:B----4-:R-:W-:Y:S11]  /*a9040*/  HMMA.1688.F32.TF32 R8, R160, R44, R248 ;  /* 0x0000002ca008723c */ /* 0x010ff600000810f8 */
        /* <DEDUP_REMOVED lines=117> */
[----:B----4-:R-:W-:-:S15]  /*a97a0*/  HMMA.1688.F32.TF32 R32, R160, R36, R32 ;  /* 0x00000024a020723c */ /* 0x010fde0000081020 */
[----:B------:R-:W-:-:S08]  /*a97b0*/  NOP ;  /* 0x0000000000007918 */ /* 0x000fd00000000000 */
[----:B------:R-:W-:Y:S04]  /*a97c0*/  STL.64 [R1+0x8c0], R32 ;  /* 0x0008c02001007387 */ /* 0x000fe80000100a00 */
[----:B------:R1:W-:Y:S04]  /*a97d0*/  STL.64 [R1+0x8c8], R34 ;  /* 0x0008c82201007387 */ /* 0x0003e80000100a00 */
[----:B-1----:R-:W4:Y:S04]  /*a97e0*/  LDL.LU.64 R34, [R1+0x5000] ;  /* 0x0050000001227983 */ /* 0x002f280000300a00 */
[----:B------:R-:W2:Y:S01]  /*a97f0*/  LDL.LU.64 R32, [R1+0x4ff8] ;  /* 0x004ff80001207983 */ /* 0x000ea20000300a00 */
[----:B---3--:R-:W-:Y:S01]  /*a9800*/  HMMA.1688.F32.TF32 R156, R160, R28, R156 ;  /* 0x0000001ca09c723c */ /* 0x008fe2000008109c */
[----:B------:R-:W-:-:S02]  /*a9810*/  IMAD.MOV.U32 R223, RZ, RZ, R252 ;  /* 0x000000ffffdf7224 */ /* 0x000fc400078e00fc */
[----:B------:R-:W1:Y:S03]  /*a9820*/  LDC R252, c[0x0][0x238] ;  /* 0x00008e00fffc7b82 */ /* 0x000e660000000800 */
[C---:B------:R-:W-:Y:S06]  /*a9830*/  HMMA.1688.F32.TF32 R248, R12.reuse, R116, R248 ;  /* 0x000000740cf8723c */ /* 0x040fec00000810f8 */
[----:B------:R-:W-:Y:S01]  /*a9840*/  HMMA.1688.F32.TF32 R244, R12, R112, R244 ;  /* 0x000000700cf4723c */ /* 0x000fe200000810f4 */
[----:B-1----:R-:W-:-:S04]  /*a9850*/  IMAD.SHL.U32 R252, R252, 0x40, RZ ;  /* 0x00000040fcfc7824 */ /* 0x002fc800078e00ff */
[----:B------:R-:W-:Y:S01]  /*a9860*/  IMAD.SHL.U32 R252, R252, 0x4, RZ ;  /* 0x00000004fcfc7824 */ /* 0x000fe200078e00ff */
[C---:B--2---:R-:W-:Y:S06]  /*a9870*/  HMMA.1688.F32.TF32 R4, R160.reuse, R32, R4 ;  /* 0x00000020a004723c */ /* 0x044fec0000081004 */
[----:B------:R-:W-:Y:S06]  /*a9880*/  HMMA.1688.F32.TF32 R160, R160, R24, R152 ;  /* 0x00000018a0a0723c */ /* 0x000fec0000081098 */
[C---:B------:R-:W-:Y:S06]  /*a9890*/  HMMA.1688.F32.TF32 R152, R12.reuse, R144, R16 ;  /* 0x000000900c98723c */ /* 0x040fec0000081010 */
[C---:B------:R-:W-:Y:S05]  /*a98a0*/  HMMA.1688.F32.TF32 R16, R12.reuse, R136, R164 ;  /* 0x000000880c10723c */ /* 0x040fea00000810a4 */
[----:B------:R-:W-:Y:S04]  /*a98b0*/  STL.64 [R1+0xa0], R4 ;  /* 0x0000a00401007387 */ /* 0x000fe80000100a00 */
[----:B------:R1:W-:Y:S04]  /*a98c0*/  STL.64 [R1+0xa8], R6 ;  /* 0x0000a80601007387 */ /* 0x0003e80000100a00 */
[----:B-1----:R-:W2:Y:S04]  /*a98d0*/  LDL.LU.64 R6, [R1+0x4ff0] ;  /* 0x004ff00001067983 */ /* 0x002ea80000300a00 */
[----:B------:R-:W3:Y:S04]  /*a98e0*/  LDL.LU.64 R4, [R1+0x4fe8] ;  /* 0x004fe80001047983 */ /* 0x000ee80000300a00 */
        /* <DEDUP_REMOVED lines=16> */
[C---:B----4-:R-:W-:Y:S01]  /*a99f0*/  HMMA.1688.F32.TF32 R16, R12.reuse, R124, R176 ;  /* 0x0000007c0c10723c */ /* 0x050fe200000810b0 */
[----:B------:R-:W-:Y:S04]  /*a9a00*/  STL.64 [R1+0x30], R8 ;  /* 0x0000300801007387 */ /* 0x000fe80000100a00 */
[----:B------:R1:W-:Y:S02]  /*a9a10*/  STL.64 [R1+0x38], R10 ;  /* 0x0000380a01007387 */ /* 0x0003e40000100a00 */
[C---:B-1----:R-:W-:Y:S10]  /*a9a20*/  HMMA.1688.F32.TF32 R8, R12.reuse, R120, R180 ;  /* 0x000000780c08723c */ /* 0x042ff400000810b4 */
[----:B------:R-:W-:Y:S04]  /*a9a30*/  STL.64 [R1+0x20], R20 ;  /* 0x0000201401007387 */ /* 0x000fe80000100a00 */
[----:B------:R-:W-:Y:S04]  /*a9a40*/  STL.64 [R1+0x28], R22 ;  /* 0x0000281601007387 */ /* 0x000fe80000100a00 */
[----:B------:R-:W-:Y:S04]  /*a9a50*/  STL.64 [R1+0x10], R16 ;  /* 0x0000101001007387 */ /* 0x000fe80000100a00 */
[----:B------:R1:W-:Y:S02]  /*a9a60*/  STL.64 [R1+0x18], R18 ;  /* 0x0000181201007387 */ /* 0x0003e40000100a00 */
[C---:B-1----:R-:W-:Y:S02]  /*a9a70*/  HMMA.1688.F32.TF32 R16, R12.reuse, R108, R184 ;  /* 0x0000006c0c10723c */ /* 0x042fe400000810b8 */
[----:B------:R-:W-:Y:S04]  /*a9a80*/  STL.64 [R1], R8 ;  /* 0x0000000801007387 */ /* 0x000fe80000100a00 */
[C---:B------:R-:W-:Y:S01]  /*a9a90*/  HMMA.1688.F32.TF32 R152, R12.reuse, R104, R188 ;  /* 0x000000680c98723c */ /* 0x040fe200000810bc */
[----:B------:R-:W-:Y:S05]  /*a9aa0*/  STL.64 [R1+0x8], R10 ;  /* 0x0000080a01007387 */ /* 0x000fea0000100a00 */
[C---:B------:R-:W-:Y:S01]  /*a9ab0*/  HMMA.1688.F32.TF32 R20, R12.reuse, R100, R192 ;  /* 0x000000640c14723c */ /* 0x040fe200000810c0 */
[----:B------:R-:W-:Y:S04]  /*a9ac0*/  LDS R8, [R2+UR7+0x18600] ;  /* 0x0186000702087984 */ /* 0x000fe80008000800 */
[----:B------:R-:W-:Y:S04]  /*a9ad0*/  LDS R10, [R2+UR7+0x1a600] ;  /* 0x01a60007020a7984 */ /* 0x000fe80008000800 */
[----:B------:R-:W-:Y:S04]  /*a9ae0*/  LDS R9, [R231+UR7+0x18600] ;  /* 0x01860007e7097984 */ /* 0x000fe80008000800 */
[----:B------:R-:W1:Y:S04]  /*a9af0*/  LDS R11, [R231+UR7+0x1a600] ;  /* 0x01a60007e70b7984 */ /* 0x000e680008000800 */
[----:B------:R-:W-:Y:S04]  /*a9b00*/  STL.64 [R1+0x8b0], R16 ;  /* 0x0008b01001007387 */ /* 0x000fe80000100a00 */
[----:B------:R4:W-:Y:S02]  /*a9b10*/  STL.64 [R1+0x8b8], R18 ;  /* 0x0008b81201007387 */ /* 0x0009e40000100a00 */
[C---:B----4-:R-:W-:Y:S02]  /*a9b20*/  HMMA.1688.F32.TF32 R16, R12.reuse, R96, R196 ;  /* 0x000000600c10723c */ /* 0x050fe400000810c4 */
[----:B------:R-:W-:Y:S04]  /*a9b30*/  STL.64 [R1+0x8a0], R152 ;  /* 0x0008a09801007387 */ /* 0x000fe80000100a00 */
[----:B------:R4:W-:Y:S04]  /*a9b40*/  STL.64 [R1+0x8a8], R154 ;  /* 0x0008a89a01007387 */ /* 0x0009e80000100a00 */
[----:B------:R-:W-:Y:S04]  /*a9b50*/  STL.64 [R1+0x890], R20 ;  /* 0x0008901401007387 */ /* 0x000fe80000100a00 */
[----:B------:R1:W-:Y:S01]  /*a9b60*/  STL.64 [R1+0x898], R22 ;  /* 0x0008981601007387 */ /* 0x0003e20000100a00 */
[C---:B----4-:R-:W-:Y:S06]  /*a9b70*/  HMMA.1688.F32.TF32 R152, R12.reuse, R92, R200 ;  /* 0x0000005c0c98723c */ /* 0x050fec00000810c8 */
[C---:B-1----:R-:W-:Y:S02]  /*a9b80*/  HMMA.1688.F32.TF32 R20, R12.reuse, R88, R204 ;  /* 0x000000580c14723c */ /* 0x042fe400000810cc */
        /* <DEDUP_REMOVED lines=22> */
[----:B------:R-:W-:Y:S09]  /*a9cf0*/  STL.64 [R1+0x2e8], R154 ;  /* 0x0002e89a01007387 */ /* 0x000ff20000100a00 */
[----:B------:R-:W-:Y:S04]  /*a9d00*/  STL.64 [R1+0x130], R16 ;  /* 0x0001301001007387 */ /* 0x000fe80000100a00 */
[----:B------:R-:W-:Y:S04]  /*a9d10*/  STL.64 [R1+0x140], R20 ;  /* 0x0001401401007387 */ /* 0x000fe80000100a00 */
        /* <DEDUP_REMOVED lines=39> */
[----:B------:R-:W-:Y:S04]  /*a9f90*/  STL.64 [R1+0x5268], R60 ;  /* 0x0052683c01007387 */ /* 0x000fe80000100a00 */
[----:B--2---:R-:W-:Y:S04]  /*a9fa0*/  STL.64 [R1+0x5260], R6 ;  /* 0x0052600601007387 */ /* 0x004fe80000100a00 */
[----:B---3--:R2:W-:Y:S04]  /*a9fb0*/  STL.64 [R1+0x5258], R4 ;  /* 0x0052580401007387 */ /* 0x0085e80000100a00 */
[----:B------:R-:W-:Y:S04]  /*a9fc0*/  STL.64 [R1+0x51f0], R242 ;  /* 0x0051f0f201007387 */ /* 0x000fe80000100a00 */
[----:B------:R-:W-:Y:S04]  /*a9fd0*/  STL.64 [R1+0x51e8], R240 ;  /* 0x0051e8f001007387 */ /* 0x000fe80000100a00 */
[----:B------:R-:W-:Y:S04]  /*a9fe0*/  STL.64 [R1+0x51e0], R250 ;  /* 0x0051e0fa01007387 */ /* 0x000fe80000100a00 */
[----:B------:R-:W-:Y:S04]  /*a9ff0*/  STL.64 [R1+0x51d8], R248 ;  /* 0x0051d8f801007387 */ /* 0x000fe80000100a00 */
[----:B------:R-:W-:Y:S04]  /*aa000*/  STL.64 [R1+0x51d0], R246 ;  /* 0x0051d0f601007387 */ /* 0x000fe80000100a00 */
[----:B------:R-:W-:Y:S04]  /*aa010*/  STL.64 [R1+0x51c8], R244 ;  /* 0x0051c8f401007387 */ /* 0x000fe80000100a00 */
[----:B------:R-:W-:Y:S04]  /*aa020*/  STL [R1+0x50dc], R3 ;  /* 0x0050dc0301007387 */ /* 0x000fe80000100800 */
[----:B------:R-:W-:Y:S04]  /*aa030*/  STL [R1+0x50d8], R0 ;  /* 0x0050d80001007387 */ /* 0x000fe80000100800 */
[----:B------:R-:W-:Y:S04]  /*aa040*/  LDS R229, [R231+UR7+0x18780] ;  /* 0x01878007e7e57984 */ /* 0x000fe80008000800 */
[----:B------:R-:W-:Y:S04]  /*aa050*/  LDS R228, [R2+UR7+0x18780] ;  /* 0x0187800702e47984 */ /* 0x000fe80008000800 */
[----:B------:R-:W-:Y:S01]  /*aa060*/  LDS R230, [R2+UR7+0x1a780] ;  /* 0x01a7800702e67984 */ /* 0x000fe20008000800 */
[C---:B-1----:R-:W-:Y:S06]  /*aa070*/  HMMA.1688.F32.TF32 R16, R12.reuse, R52, R204 ;  /* 0x000000340c10723c */ /* 0x042fec00000810cc */
[C---:B----4-:R-:W-:Y:S06]  /*aa080*/  HMMA.1688.F32.TF32 R20, R12.reuse, R56, R200 ;  /* 0x000000380c14723c */ /* 0x050fec00000810c8 */
[----:B--2---:R-:W-:-:S15]  /*aa090*/  HMMA.1688.F32.TF32 R4, R12, R48, R208 ;  /* 0x000000300c04723c */ /* 0x004fde00000810d0 */
        /* <DEDUP_REMOVED lines=18> */
[----:B-1----:R-:W-:Y:S01]  /*aa1c0*/  HMMA.1688.F32.TF32 R4, R12, R24, R220 ;  /* 0x000000180c04723c */ /* 0x002fe200000810dc */
[----:B------:R-:W-:Y:S04]  /*aa1d0*/  LDS R12, [R2+UR7+0x18680] ;  /* 0x01868007020c7984 */ /* 0x000fe80008000800 */
[----:B------:R-:W-:Y:S04]  /*aa1e0*/  LDS R14, [R2+UR7+0x1a680] ;  /* 0x01a68007020e7984 */ /* 0x000fe80008000800 */
        /* <DEDUP_REMOVED lines=118> */
[----:B------:R-:W-:Y:S04]  /*aa950*/  LDS R13, [R231+UR7+0x18680] ;  /* 0x01868007e70d7984 */ /* 0x000fe80008000800 */
[----:B------:R-:W1:Y:S01]  /*aa960*/  LDS R15, [R231+UR7+0x1a680] ;  /* 0x01a68007e70f7984 */ /* 0x000e620008000800 */
[----:B----4-:R-:W-:-:S15]  /*aa970*/  HMMA.1688.F32.TF32 R60, R8, R148, R60 ;  /* 0x00000094083c723c */ /* 0x010fde000008103c */
[----:B------:R-:W-:-:S08]  /*aa980*/  NOP ;  /* 0x0000000000007918 */ /* 0x000fd00000000000 */
[----:B------:R-:W-:Y:S04]  /*aa990*/  STL.64 [R1+0x810], R60 ;  /* 0x0008103c01007387 */ /* 0x000fe80000100a00 */
[----:B------:R4:W-:Y:S04]  /*aa9a0*/  STL.64 [R1+0x818], R62 ;  /* 0x0008183e01007387 */ /* 0x0009e80000100a00 */
[----:B----4-:R-:W4:Y:S04]  /*aa9b0*/  LDL.LU.64 R62, [R1+0x5270] ;  /* 0x00527000013e7983 */ /* 0x010f280000300a00 */
[----:B------:R-:W4:Y:S01]  /*aa9c0*/  LDL.LU.64 R60, [R1+0x5268] ;  /* 0x00526800013c7983 */ /* 0x000f220000300a00 */
[C---:B---3--:R-:W-:Y:S06]  /*aa9d0*/  HMMA.1688.F32.TF32 R244, R8.reuse, R144, R244 ;  /* 0x0000009008f4723c */ /* 0x048fec00000810f4 */
[C---:B--2---:R-:W-:Y:S06]  /*aa9e0*/  HMMA.1688.F32.TF32 R248, R8.reuse, R140, R248 ;  /* 0x0000008c08f8723c */ /* 0x044fec00000810f8 */
[C---:B------:R-:W-:Y:S11]  /*aa9f0*/  HMMA.1688.F32.TF32 R160, R8.reuse, R128, R160 ;  /* 0x0000008008a0723c */ /* 0x040ff600000810a0 */
[----:B------:R-:W-:Y:S04]  /*aaa00*/  STL.64 [R1+0x800], R244 ;  /* 0x000800f401007387 */ /* 0x000fe80000100a00 */
[----:B------:R2:W-:Y:S04]  /*aaa10*/  STL.64 [R1+0x808], R246 ;  /* 0x000808f601007387 */ /* 0x0005e80000100a00 */
[----:B------:R-:W-:Y:S04]  /*aaa20*/  STL.64 [R1+0x7f0], R248 ;  /* 0x0007f0f801007387 */ /* 0x000fe80000100a00 */
[----:B------:R-:W-:Y:S01]  /*aaa30*/  STL.64 [R1+0x7f8], R250 ;  /* 0x0007f8fa01007387 */ /* 0x000fe20000100a00 */
[C---:B--2---:R-:W-:Y:S06]  /*aaa40*/  HMMA.1688.F32.TF32 R244, R8.reuse, R136, R240 ;  /* 0x0000008808f4723c */ /* 0x044fec00000810f0 */
[C---:B------:R-:W-:Y:S06]  /*aaa50*/  HMMA.1688.F32.TF32 R240, R8.reuse, R132, R4 ;  /* 0x0000008408f0723c */ /* 0x040fec0000081004 */
[C---:B------:R-:W-:Y:S06]  /*aaa60*/  HMMA.1688.F32.TF32 R4, R8.reuse, R124, R156 ;  /* 0x0000007c0804723c */ /* 0x040fec000008109c */
[C---:B------:R-:W-:Y:S05]  /*aaa70*/  HMMA.1688.F32.TF32 R156, R8.reuse, R120, R152 ;  /* 0x00000078089c723c */ /* 0x040fea0000081098 */
[----:B------:R-:W-:Y:S01]  /*aaa80*/  STL.64 [R1+0x7e0], R244 ;  /* 0x0007e0f401007387 */ /* 0x000fe20000100a00 */
[C---:B------:R-:W-:Y:S03]  /*aaa90*/  HMMA.1688.F32.TF32 R152, R8.reuse, R116, R20 ;  /* 0x000000740898723c */ /* 0x040fe60000081014 */
[----:B------:R-:W-:Y:S03]  /*aaaa0*/  STL.64 [R1+0x7e8], R246 ;  /* 0x0007e8f601007387 */ /* 0x000fe60000100a00 */
[C---:B------:R-:W-:Y:S01]  /*aaab0*/  HMMA.1688.F32.TF32 R20, R8.reuse, R108, R164 ;  /* 0x0000006c0814723c */ /* 0x040fe200000810a4 */
        /* <DEDUP_REMOVED lines=9> */
[----:B------:R-:W-:Y:S04]  /*aab50*/  STL.64 [R1+0x790], R152 ;  /* 0x0007909801007387 */ /* 0x000fe80000100a00 */
[----:B------:R-:W-:Y:S01]  /*aab60*/  STL.64 [R1+0x798], R154 ;  /* 0x0007989a01007387 */ /* 0x000fe20000100a00 */
[----:B------:R-:W-:-:S15]  /*aab70*/  HMMA.1688.F32.TF32 R16, R8, R104, R168 ;  /* 0x000000680810723c */ /* 0x000fde00000810a8 */
[----:B------:R-:W-:Y:S04]  /*aab80*/  STL.64 [R1+0x780], R4 ;  /* 0x0007800401007387 */ /* 0x000fe80000100a00 */
[----:B------:R2:W-:Y:S04]  /*aab90*/  STL.64 [R1+0x788], R6 ;  /* 0x0007880601007387 */ /* 0x0005e80000100a00 */
[----:B------:R-:W-:Y:S04]  /*aaba0*/  STL.64 [R1+0x770], R20 ;  /* 0x0007701401007387 */ /* 0x000fe80000100a00 */
[----:B------:R3:W-:Y:S01]  /*aabb0*/  STL.64 [R1+0x778], R22 ;  /* 0x0007781601007387 */ /* 0x0007e20000100a00 */
[C---:B--2---:R-:W-:Y:S03]  /*aabc0*/  HMMA.1688.F32.TF32 R4, R8.reuse, R100, R172 ;  /* 0x000000640804723c */ /* 0x044fe600000810ac */
[----:B------:R-:W-:Y:S04]  /*aabd0*/  STL.64 [R1+0x760], R16 ;  /* 0x0007601001007387 */ /* 0x000fe80000100a00 */
[----:B------:R2:W-:Y:S01]  /*aabe0*/  STL.64 [R1+0x768], R18 ;  /* 0x0007681201007387 */ /* 0x0005e20000100a00 */
[C---:B---3--:R-:W-:Y:S06]  /*aabf0*/  HMMA.1688.F32.TF32 R20, R8.reuse, R96, R176 ;  /* 0x000000600814723c */ /* 0x048fec00000810b0 */
[C---:B--2---:R-:W-:Y:S09]  /*aac00*/  HMMA.1688.F32.TF32 R16, R8.reuse, R92, R180 ;  /* 0x0000005c0810723c */ /* 0x044ff200000810b4 */
        /* <DEDUP_REMOVED lines=27> */
[----:B------:R2:W-:Y:S02]  /*aadc0*/  STL.64 [R1+0x6c8], R6 ;  /* 0x0006c80601007387 */ /* 0x0005e40000100a00 */
[C---:B--2---:R-:W-:Y:S06]  /*aadd0*/  HMMA.1688.F32.TF32 R4, R8.reuse, R52, R224 ;  /* 0x000000340804723c */ /* 0x044fec00000810e0 */
[----:B----4-:R-:W-:-:S15]  /*aade0*/  HMMA.1688.F32.TF32 R20, R8, R60, R212 ;  /* 0x0000003c0814723c */ /* 0x010fde00000810d4 */
[----:B------:R-:W-:-:S08]  /*aadf0*/  NOP ;  /* 0x0000000000007918 */ /* 0x000fd00000000000 */
        /* <DEDUP_REMOVED lines=125> */
[----:B------:R-:W-:-:S08]  /*ab5d0*/  NOP ;  /* 0x0000000000007918 */ /* 0x000fd00000000000 */
[----:B------:R-:W-:Y:S04]  /*ab5e0*/  STL.64 [R1+0x650], R244 ;  /* 0x000650f401007387 */ /* 0x000fe80000100a00 */
[----:B------:R1:W-:Y:S04]  /*ab5f0*/  STL.64 [R1+0x658], R246 ;  /* 0x000658f601007387 */ /* 0x0003e80000100a00 */
[----:B------:R-:W-:Y:S01]  /*ab600*/  STL.64 [R1+0x640], R248 ;  /* 0x000640f801007387 */ /* 0x000fe20000100a00 */
[----:B----4-:R-:W-:Y:S03]  /*ab610*/  HMMA.1688.F32.TF32 R152, R12, R140, R152 ;  /* 0x0000008c0c98723c */ /* 0x010fe60000081098 */
[----:B------:R-:W-:Y:S03]  /*ab620*/  STL.64 [R1+0x648], R250 ;  /* 0x000648fa01007387 */ /* 0x000fe60000100a00 */
[C---:B-1----:R-:W-:Y:S06]  /*ab630*/  HMMA.1688.F32.TF32 R244, R8.reuse, R28, R240 ;  /* 0x0000001c08f4723c */ /* 0x042fec00000810f0 */
[----:B------:R-:W-:Y:S06]  /*ab640*/  HMMA.1688.F32.TF32 R240, R8, R24, R4 ;  /* 0x0000001808f0723c */ /* 0x000fec0000081004 */
[C---:B------:R-:W-:Y:S06]  /*ab650*/  HMMA.1688.F32.TF32 R4, R12.reuse, R148, R160 ;  /* 0x000000940c04723c */ /* 0x040fec00000810a0 */
        /* <DEDUP_REMOVED lines=11> */
[----:B------:R-:W-:Y:S01]  /*ab710*/  STL.64 [R1+0x2a8], R154 ;  /* 0x0002a89a01007387 */ /* 0x000fe20000100a00 */
[C---:B------:R-:W-:Y:S06]  /*ab720*/  HMMA.1688.F32.TF32 R20, R12.reuse, R104, R188 ;  /* 0x000000680c14723c */ /* 0x040fec00000810bc */
[C---:B--2---:R-:W-:Y:S06]  /*ab730*/  HMMA.1688.F32.TF32 R8, R12.reuse, R132, R16 ;  /* 0x000000840c08723c */ /* 0x044fec0000081010 */
[C---:B------:R-:W-:Y:S03]  /*ab740*/  HMMA.1688.F32.TF32 R16, R12.reuse, R128, R164 ;  /* 0x000000800c10723c */ /* 0x040fe600000810a4 */
        /* <DEDUP_REMOVED lines=13> */
[----:B------:R-:W-:Y:S04]  /*ab820*/  STL.64 [R1+0x258], R10 ;  /* 0x0002580a01007387 */ /* 0x000fe80000100a00 */
[----:B------:R-:W-:Y:S04]  /*ab830*/  STL.64 [R1+0x240], R16 ;  /* 0x0002401001007387 */ /* 0x000fe80000100a00 */
[----:B------:R1:W-:Y:S04]  /*ab840*/  STL.64 [R1+0x248], R18 ;  /* 0x0002481201007387 */ /* 0x0003e80000100a00 */
[----:B------:R-:W-:Y:S04]  /*ab850*/  LDS R8, [R2+UR7+0x18700] ;  /* 0x0187000702087984 */ /* 0x000fe80008000800 */
[----:B------:R-:W-:Y:S01]  /*ab860*/  LDS R10, [R2+UR7+0x1a700] ;  /* 0x01a70007020a7984 */ /* 0x000fe20008000800 */
[C---:B-1----:R-:W-:Y:S03]  /*ab870*/  HMMA.1688.F32.TF32 R16, R12.reuse, R100, R192 ;  /* 0x000000640c10723c */ /* 0x042fe600000810c0 */
[----:B------:R-:W-:Y:S04]  /*ab880*/  LDS R9, [R231+UR7+0x18700] ;  /* 0x01870007e7097984 */ /* 0x000fe80008000800 */
[----:B------:R-:W-:Y:S04]  /*ab890*/  STL.64 [R1+0x230], R4 ;  /* 0x0002300401007387 */ /* 0x000fe80000100a00 */
[----:B------:R1:W-:Y:S04]  /*ab8a0*/  STL.64 [R1+0x238], R6 ;  /* 0x0002380601007387 */ /* 0x0003e80000100a00 */
[----:B------:R-:W2:Y:S04]  /*ab8b0*/  LDS R11, [R231+UR7+0x1a700] ;  /* 0x01a70007e70b7984 */ /* 0x000ea80008000800 */
[----:B------:R-:W3:Y:S01]  /*ab8c0*/  LDS R231, [R231+UR7+0x1a780] ;  /* 0x01a78007e7e77984 */ /* 0x000ee20008000800 */
[----:B-1----:R-:W-:-:S15]  /*ab8d0*/  HMMA.1688.F32.TF32 R4, R12, R108, R184 ;  /* 0x0000006c0c04723c */ /* 0x002fde00000810b8 */
[----:B------:R-:W-:-:S08]  /*ab8e0*/  NOP ;  /* 0x0000000000007918 */ /* 0x000fd00000000000 */
        /* <DEDUP_REMOVED lines=30> */
[----:B------:R-:W-:Y:S01]  /*abad0*/  STL.64 [R1+0x588], R22 ;  /* 0x0005881601007387 */ /* 0x000fe20000100a00 */
[----:B-1----:R-:W-:Y:S03]  /*abae0*/  HMMA.1688.F32.TF32 R4, R12, R60, R220 ;  /* 0x0000003c0c04723c */ /* 0x002fe600000810dc */
[----:B------:R-:W4:Y:S04]  /*abaf0*/  LDL.LU R236, [R1+0x1b70] ;  /* 0x001b700001ec7983 */ /* 0x000f280000300800 */
[----:B------:R1:W-:Y:S04]  /*abb00*/  STL.64 [R1+0x570], R16 ;  /* 0x0005701001007387 */ /* 0x0003e80000100a00 */
[----:B------:R2:W-:-:S12]  /*abb10*/  STL.64 [R1+0x578], R18 ;  /* 0x0005781201007387 */ /* 0x0005d80000100a00 */
        /* <DEDUP_REMOVED lines=112> */
[C---:B------:R-:W-:Y:S06]  /*ac220*/  HMMA.1688.F32.TF32 R244, R12.reuse, R52, R244 ;  /* 0x000000340cf4723c */ /* 0x040fec00000810f4 */
[C---:B---3--:R-:W-:Y:S06]  /*ac230*/  HMMA.1688.F32.TF32 R4, R12.reuse, R56, R4 ;  /* 0x000000380c04723c */ /* 0x048fec0000081004 */
[----:B------:R-:W-:-:S15]  /*ac240*/  HMMA.1688.F32.TF32 R240, R12, R44, R240 ;  /* 0x0000002c0cf0723c */ /* 0x000fde00000810f0 */
[----:B------:R-:W-:-:S02]  /*ac250*/  NOP ;  /* 0x0000000000007918 */ /* 0x000fc40000000000 */
[----:B------:R-:W-:Y:S04]  /*ac260*/  STL.64 [R1+0x550], R4 ;  /* 0x0005500401007387 */ /* 0x000fe80000100a00 */
[----:B------:R1:W-:Y:S04]  /*ac270*/  STL.64 [R1+0x558], R6 ;  /* 0x0005580601007387 */ /* 0x0003e80000100a00 */
[----:B-1----:R-:W2:Y:S04]  /*ac280*/  LDL.LU.64 R6, [R1+0x5260] ;  /* 0x0052600001067983 */ /* 0x002ea80000300a00 */
[----:B------:R-:W3:Y:S01]  /*ac290*/  LDL.LU.64 R4, [R1+0x5258] ;  /* 0x0052580001047983 */ /* 0x000ee20000300a00 */
[C---:B------:R-:W-:Y:S03]  /*ac2a0*/  HMMA.1688.F32.TF32 R152, R12.reuse, R32, R152 ;  /* 0x000000200c98723c */ /* 0x040fe60000081098 */
[----:B------:R-:W-:Y:S04]  /*ac2b0*/  STL.64 [R1+0x540], R244 ;  /* 0x000540f401007387 */ /* 0x000fe80000100a00 */
[----:B------:R1:W-:Y:S02]  /*ac2c0*/  STL.64 [R1+0x548], R246 ;  /* 0x000548f601007387 */ /* 0x0003e40000100a00 */
[C---:B-1----:R-:W-:Y:S06]  /*ac2d0*/  HMMA.1688.F32.TF32 R244, R12.reuse, R48, R248 ;  /* 0x000000300cf4723c */ /* 0x042fec00000810f8 */
[----:B------:R-:W-:Y:S06]  /*ac2e0*/  HMMA.1688.F32.TF32 R12, R12, R24, R16 ;  /* 0x000000180c0c723c */ /* 0x000fec0000081010 */
[C---:B------:R-:W-:Y:S11]  /*ac2f0*/  HMMA.1688.F32.TF32 R16, R8.reuse, R144, R168 ;  /* 0x000000900810723c */ /* 0x040ff600000810a8 */
        /* <DEDUP_REMOVED lines=15> */
[----:B----4-:R-:W-:-:S15]  /*ac3f0*/  HMMA.1688.F32.TF32 R12, R8, R140, R172 ;  /* 0x0000008c080c723c */ /* 0x010fde00000810ac */
        /* <DEDUP_REMOVED lines=51> */
[----:B------:R-:W-:Y:S04]  /*ac730*/  STL.64 [R1+0x3c0], R12 ;  /* 0x0003c00c01007387 */ /* 0x000fe80000100a00 */
[----:B------:R1:W-:Y:S04]  /*ac740*/  STL.64 [R1+0x3c8], R14 ;  /* 0x0003c80e01007387 */ /* 0x0003e80000100a00 */
        /* <DEDUP_REMOVED lines=59> */
[----:B-1----:R-:W-:Y:S03]  /*acb00*/  HMMA.1688.F32.TF32 R12, R8, R76, R236 ;  /* 0x0000004c080c723c */ /* 0x002fe600000810ec */
[----:B------:R-:W2:-:S15]  /*acb10*/  LDL.LU R236, [R1+0x1a20] ;  /* 0x001a200001ec7983 */ /* 0x000e9e0000300800 */
[----:B------:R-:W-:-:S05]  /*acb20*/  NOP ;  /* 0x0000000000007918 */ /* 0x000fca0000000000 */
[----:B------:R-:W-:Y:S04]  /*acb30*/  STL.64 [R1+0x3b0], R12 ;  /* 0x0003b00c01007387 */ /* 0x000fe80000100a00 */
[----:B------:R4:W-:Y:S04]  /*acb40*/  STL.64 [R1+0x3b8], R14 ;  /* 0x0003b80e01007387 */ /* 0x0009e80000100a00 */
[----:B------:R-:W2:Y:S04]  /*acb50*/  LDL.LU R237, [R1+0x1a24] ;  /* 0x001a240001ed7983 */ /* 0x000ea80000300800 */
[----:B------:R-:W2:Y:S01]  /*acb60*/  LDL.LU R238, [R1+0x1a28] ;  /* 0x001a280001ee7983 */ /* 0x000ea20000300800 */
[----:B----4-:R-:W-:Y:S03]  /*acb70*/  HMMA.1688.F32.TF32 R12, R8, R72, R220 ;  /* 0x00000048080c723c */ /* 0x010fe600000810dc */
[----:B------:R-:W4:Y:S04]  /*acb80*/  LDL.LU R239, [R1+0x1a2c] ;  /* 0x001a2c0001ef7983 */ /* 0x000f280000300800 */
[----:B------:R-:W4:-:S15]  /*acb90*/  LDL.LU R220, [R1+0x1a00] ;  /* 0x001a000001dc7983 */ /* 0x000f1e0000300800 */
[----:B------:R-:W-:-:S01]  /*acba0*/  NOP ;  /* 0x0000000000007918 */ /* 0x000fc20000000000 */
[----:B------:R-:W-:Y:S04]  /*acbb0*/  STL.64 [R1+0x3a0], R12 ;  /* 0x0003a00c01007387 */ /* 0x000fe80000100a00 */
[----:B------:R2:W-:Y:S04]  /*acbc0*/  STL.64 [R1+0x3a8], R14 ;  /* 0x0003a80e01007387 */ /* 0x0005e80000100a00 */
[----:B------:R-:W4:Y:S04]  /*acbd0*/  LDL.LU R221, [R1+0x1a04] ;  /* 0x001a040001dd7983 */ /* 0x000f280000300800 */
[----:B------:R-:W4:Y:S04]  /*acbe0*/  LDL.LU R222, [R1+0x1a08] ;  /* 0x001a080001de7983 */ /* 0x000f280000300800 */
[----:B------:R-:W4:Y:S01]  /*acbf0*/  LDL.LU R223, [R1+0x1a0c] ;  /* 0x001a0c0001df7983 */ /* 0x000f220000300800 */
[C---:B---3--:R-:W-:Y:S06]  /*acc00*/  HMMA.1688.F32.TF32 R16, R8.reuse, R68, R176 ;  /* 0x000000440810723c */ /* 0x048fec00000810b0 */
[C---:B--2---:R-:W-:Y:S06]  /*acc10*/  HMMA.1688.F32.TF32 R12, R8.reuse, R64, R180 ;  /* 0x00000040080c723c */ /* 0x044fec00000810b4 */
[C---:B------:R-:W-:Y:S11]  /*acc20*/  HMMA.1688.F32.TF32 R20, R8.reuse, R60, R184 ;  /* 0x0000003c0814723c */ /* 0x040ff600000810b8 */
[----:B------:R-:W-:Y:S04]  /*acc30*/  STL.64 [R1+0x390], R16 ;  /* 0x0003901001007387 */ /* 0x000fe80000100a00 */
[----:B------:R1:W-:Y:S04]  /*acc40*/  STL.64 [R1+0x398], R18 ;  /* 0x0003981201007387 */ /* 0x0003e80000100a00 */
[----:B------:R-:W-:Y:S04]  /*acc50*/  STL.64 [R1+0x380], R12 ;  /* 0x0003800c01007387 */ /* 0x000fe80000100a00 */
[----:B------:R2:W-:Y:S01]  /*acc60*/  STL.64 [R1+0x388], R14 ;  /* 0x0003880e01007387 */ /* 0x0005e20000100a00 */
[C---:B-1----:R-:W-:Y:S03]  /*acc70*/  HMMA.1688.F32.TF32 R16, R8.reuse, R56, R188 ;  /* 0x000000380810723c */ /* 0x042fe600000810bc */
[----:B------:R-:W-:Y:S04]  /*acc80*/  STL.64 [R1+0x370], R20 ;  /* 0x0003701401007387 */ /* 0x000fe80000100a00 */
[----:B------:R-:W-:Y:S01]  /*acc90*/  STL.64 [R1+0x378], R22 ;  /* 0x0003781601007387 */ /* 0x000fe20000100a00 */
[----:B--2---:R-:W-:Y:S03]  /*acca0*/  HMMA.1688.F32.TF32 R12, R8, R52, R212 ;  /* 0x00000034080c723c */ /* 0x004fe600000810d4 */
[----:B------:R-:W2:-:S12]  /*accb0*/  LDL.LU R212, [R1+0x19e0] ;  /* 0x0019e00001d47983 */ /* 0x000e980000300800 */
[----:B------:R-:W-:Y:S04]  /*accc0*/  STL.64 [R1+0x360], R16 ;  /* 0x0003601001007387 */ /* 0x000fe80000100a00 */
[----:B------:R1:W-:Y:S04]  /*accd0*/  STL.64 [R1+0x368], R18 ;  /* 0x0003681201007387 */ /* 0x0003e80000100a00 */
[----:B------:R-:W-:Y:S04]  /*acce0*/  STL.64 [R1+0x350], R12 ;  /* 0x0003500c01007387 */ /* 0x000fe80000100a00 */
[----:B------:R3:W-:Y:S01]  /*accf0*/  STL.64 [R1+0x358], R14 ;  /* 0x0003580e01007387 */ /* 0x0007e20000100a00 */
[C---:B-1----:R-:W-:Y:S03]  /*acd00*/  HMMA.1688.F32.TF32 R16, R8.reuse, R48, R192 ;  /* 0x000000300810723c */ /* 0x042fe600000810c0 */
[----:B------:R-:W2:Y:S04]  /*acd10*/  LDL.LU R213, [R1+0x19e4] ;  /* 0x0019e40001d57983 */ /* 0x000ea80000300800 */
[----:B------:R-:W2:Y:S01]  /*acd20*/  LDL.LU R214, [R1+0x19e8] ;  /* 0x0019e80001d67983 */ /* 0x000ea20000300800 */
[C---:B---3--:R-:W-:Y:S03]  /*acd30*/  HMMA.1688.F32.TF32 R12, R8.reuse, R44, R196 ;  /* 0x0000002c080c723c */ /* 0x048fe600000810c4 */
[----:B------:R-:W2:Y:S03]  /*acd40*/  LDL.LU R215, [R1+0x19ec] ;  /* 0x0019ec0001d77983 */ /* 0x000ea60000300800 */
[C---:B------:R-:W-:Y:S09]  /*acd50*/  HMMA.1688.F32.TF32 R20, R8.reuse, R40, R200 ;  /* 0x000000280814723c */ /* 0x040ff200000810c8 */
[----:B------:R-:W-:Y:S04]  /*acd60*/  STL.64 [R1+0x340], R16 ;  /* 0x0003401001007387 */ /* 0x000fe80000100a00 */
[----:B------:R1:W-:Y:S04]  /*acd70*/  STL.64 [R1+0x348], R18 ;  /* 0x0003481201007387 */ /* 0x0003e80000100a00 */
[----:B------:R-:W-:Y:S04]  /*acd80*/  STL.64 [R1+0x330], R12 ;  /* 0x0003300c01007387 */ /* 0x000fe80000100a00 */
[----:B------:R3:W-:Y:S01]  /*acd90*/  STL.64 [R1+0x338], R14 ;  /* 0x0003380e01007387 */ /* 0x0007e20000100a00 */
[C---:B-1----:R-:W-:Y:S03]  /*acda0*/  HMMA.1688.F32.TF32 R16, R8.reuse, R36, R204 ;  /* 0x000000240810723c */ /* 0x042fe600000810cc */
[----:B------:R-:W-:Y:S04]  /*acdb0*/  STL.64 [R1+0x320], R20 ;  /* 0x0003201401007387 */ /* 0x000fe80000100a00 */
[----:B------:R-:W-:Y:S01]  /*acdc0*/  STL.64 [R1+0x328], R22 ;  /* 0x0003281601007387 */ /* 0x000fe20000100a00 */
[----:B---3--:R-:W-:Y:S03]  /*acdd0*/  HMMA.1688.F32.TF32 R12, R8, R32, R216 ;  /* 0x00000020080c723c */ /* 0x008fe600000810d8 */
[----:B------:R-:W3:-:S12]  /*acde0*/  LDL.LU R216, [R1+0x19c0] ;  /* 0x0019c00001d87983 */ /* 0x000ed80000300800 */
[----:B------:R-:W-:Y:S04]  /*acdf0*/  STL.64 [R1+0x310], R16 ;  /* 0x0003101001007387 */ /* 0x000fe80000100a00 */
[----:B------:R1:W-:Y:S04]  /*ace00*/  STL.64 [R1+0x318], R18 ;  /* 0x0003181201007387 */ /* 0x0003e80000100a00 */
[----:B------:R-:W-:Y:S04]  /*ace10*/  STL.64 [R1+0x300], R12 ;  /* 0x0003000c01007387 */ /* 0x000fe80000100a00 */
[----:B------:R1:W-:Y:S02]  /*ace20*/  STL.64 [R1+0x308], R14 ;  /* 0x0003080e01007387 */ /* 0x0003e40000100a00 */
[C---:B-1----:R-:W-:Y:S02]  /*ace30*/  HMMA.1688.F32.TF32 R16, R8.reuse, R28, R208 ;  /* 0x0000001c0810723c */ /* 0x042fe400000810d0 */
[----:B------:R-:W3:Y:S04]  /*ace40*/  LDL.LU R217, [R1+0x19c4] ;  /* 0x0019c40001d97983 */ /* 0x000ee80000300800 */
[----:B------:R-:W3:Y:S01]  /*ace50*/  LDL.LU R218, [R1+0x19c8] ;  /* 0x0019c80001da7983 */ /* 0x000ee20000300800 */
[----:B------:R-:W-:Y:S03]  /*ace60*/  HMMA.1688.F32.TF32 R12, R8, R24, R224 ;  /* 0x00000018080c723c */ /* 0x000fe600000810e0 */
[----:B------:R-:W3:Y:S03]  /*ace70*/  LDL.LU R219, [R1+0x19cc] ;  /* 0x0019cc0001db7983 */ /* 0x000ee60000300800 */
[C---:B------:R-:W-:Y:S10]  /*ace80*/  HMMA.1688.F32.TF32 R8, R228.reuse, R148, R232 ;  /* 0x00000094e408723c */ /* 0x040ff400000810e8 */
[----:B------:R-:W-:Y:S04]  /*ace90*/  STL.64 [R1+0x2f0], R16 ;  /* 0x0002f01001007387 */ /* 0x000fe80000100a00 */
[----:B------:R-:W-:Y:S04]  /*acea0*/  STL.64 [R1+0x2f8], R18 ;  /* 0x0002f81201007387 */ /* 0x000fe80000100a00 */
[----:B------:R-:W3:Y:S04]  /*aceb0*/  LDL.LU R224, [R1+0x19a0] ;  /* 0x0019a00001e07983 */ /* 0x000ee80000300800 */
[----:B------:R-:W-:Y:S04]  /*acec0*/  STL.64 [R1+0x210], R12 ;  /* 0x0002100c01007387 */ /* 0x000fe80000100a00 */
[----:B------:R-:W-:Y:S04]  /*aced0*/  STL.64 [R1+0x218], R14 ;  /* 0x0002180e01007387 */ /* 0x000fe80000100a00 */
[----:B------:R-:W-:Y:S04]  /*acee0*/  STL.64 [R1+0x200], R8 ;  /* 0x0002000801007387 */ /* 0x000fe80000100a00 */
[----:B------:R4:W-:Y:S04]  /*acef0*/  STL.64 [R1+0x208], R10 ;  /* 0x0002080a01007387 */ /* 0x0009e80000100a00 */
        /* <DEDUP_REMOVED lines=8> */
[----:B------:R-:W4:Y:S04]  /*acf80*/  LDL.LU R233, [R1+0x1984] ;  /* 0x0019840001e97983 */ /* 0x000f280000300800 */
[----:B------:R-:W4:Y:S01]  /*acf90*/  LDL.LU R234, [R1+0x1988] ;  /* 0x0019880001ea7983 */ /* 0x000f220000300800 */
[----:B-1----:R-:W-:Y:S03]  /*acfa0*/  HMMA.1688.F32.TF32 R8, R228, R140, R220 ;  /* 0x0000008ce408723c */ /* 0x002fe600000810dc */
[----:B------:R-:W4:Y:S04]  /*acfb0*/  LDL.LU R235, [R1+0x198c] ;  /* 0x00198c0001eb7983 */ /* 0x000f280000300800 */
[----:B------:R-:W4:-:S15]  /*acfc0*/  LDL.LU R236, [R1+0x1960] ;  /* 0x0019600001ec7983 */ /* 0x000f1e0000300800 */
[----:B------:R-:W-:-:S01]  /*acfd0*/  NOP ;  /* 0x0000000000007918 */ /* 0x000fc20000000000 */
[----:B------:R-:W-:Y:S04]  /*acfe0*/  STL.64 [R1+0x1e0], R8 ;  /* 0x0001e00801007387 */ /* 0x000fe80000100a00 */
[----:B------:R2:W-:Y:S04]  /*acff0*/  STL.64 [R1+0x1e8], R10 ;  /* 0x0001e80a01007387 */ /* 0x0005e80000100a00 */
        /* <DEDUP_REMOVED lines=22> */
[----:B------:R-:W-:Y:S01]  /*ad160*/  STL [R1+0x50ec], R149 ;  /* 0x0050ec9501007387 */ /* 0x000fe20000100800 */
[----:B------:R-:W-:Y:S02]  /*ad170*/  IMAD.MOV.U32 R221, RZ, RZ, R7 ;  /* 0x000000ffffdd7224 */ /* 0x000fe400078e0007 */
[----:B------:R-:W-:Y:S01]  /*ad180*/  IMAD.MOV.U32 R222, RZ, RZ, R6 ;  /* 0x000000ffffde7224 */ /* 0x000fe200078e0006 */
[----:B------:R-:W-:Y:S01]  /*ad190*/  STL [R1+0x50e8], R252 ;  /* 0x0050e8fc01007387 */ /* 0x000fe20000100800 */
[----:B------:R-:W-:Y:S01]  /*ad1a0*/  IMAD.MOV.U32 R223, RZ, RZ, R5 ;  /* 0x000000ffffdf7224 */ /* 0x000fe200078e0005 */
[----:B----4-:R-:W-:-:S15]  /*ad1b0*/  HMMA.1688.F32.TF32 R8, R228, R124, R232 ;  /* 0x0000007ce408723c */ /* 0x010fde00000810e8 */
[----:B------:R-:W-:-:S09]  /*ad1c0*/  NOP ;  /* 0x0000000000007918 */ /* 0x000fd20000000000 */
[----:B------:R-:W-:Y:S02]  /*ad1d0*/  IMAD.MOV.U32 R145, RZ, RZ, R8 ;  /* 0x000000ffff917224 */ /* 0x000fe400078e0008 */
[----:B------:R-:W-:Y:S02]  /*ad1e0*/  IMAD.MOV.U32 R144, RZ, RZ, R9 ;  /* 0x000000ffff907224 */ /* 0x000fe400078e0009 */
[----:B------:R-:W-:Y:S02]  /*ad1f0*/  IMAD.MOV.U32 R125, RZ, RZ, R10 ;  /* 0x000000ffff7d7224 */ /* 0x000fe400078e000a */
[----:B------:R-:W-:Y:S02]  /*ad200*/  IMAD.MOV.U32 R124, RZ, RZ, R11 ;  /* 0x000000ffff7c7224 */ /* 0x000fe400078e000b */
[----:B------:R-:W-:Y:S01]  /*ad210*/  HMMA.1688.F32.TF32 R8, R228, R120, R236 ;  /* 0x00000078e408723c */ /* 0x000fe200000810ec */
[----:B------:R-:W-:Y:S04]  /*ad220*/  STL [R1+0x50e4], R0 ;  /* 0x0050e40001007387 */ /* 0x000fe80000100800 */
[----:B------:R-:W-:Y:S04]  /*ad230*/  STL [R1+0x50e0], R3 ;  /* 0x0050e00301007387 */ /* 0x000fe80000100800 */
[----:B------:R-:W-:Y:S04]  /*ad240*/  STL [R1+0x50f4], R136 ;  /* 0x0050f48801007387 */ /* 0x000fe80000100800 */
[----:B------:R-:W-:Y:S11]  /*ad250*/  STL [R1+0x50f0], R137 ;  /* 0x0050f08901007387 */ /* 0x000ff60000100800 */
[----:B------:R-:W-:-:S02]  /*ad260*/  IMAD.MOV.U32 R7, RZ, RZ, R9 ;  /* 0x000000ffff077224 */ /* 0x000fc400078e0009 */
[----:B------:R-:W-:Y:S02]  /*ad270*/  IMAD.MOV.U32 R6, RZ, RZ, R10 ;  /* 0x000000ffff067224 */ /* 0x000fe400078e000a */
[----:B------:R-:W-:-:S03]  /*ad280*/  IMAD.MOV.U32 R5, RZ, RZ, R11 ;  /* 0x000000ffff057224 */ /* 0x000fc600078e000b */
[----:B------:R-:W-:Y:S01]  /*ad290*/  STL.64 [R1+0x4ff0], R6 ;  /* 0x004ff00601007387 */ /* 0x000fe20000100a00 */
[----:B------:R-:W-:-:S03]  /*ad2a0*/  IMAD.MOV.U32 R120, RZ, RZ, R8 ;  /* 0x000000ffff787224 */ /* 0x000fc600078e0008 */
[----:B------:R1:W-:Y:S01]  /*ad2b0*/  STL.64 [R1+0x4fe8], R4 ;  /* 0x004fe80401007387 */ /* 0x0003e20000100a00 */
[----:B------:R-:W-:Y:S03]  /*ad2c0*/  HMMA.1688.F32.TF32 R8, R228, R116, R220 ;  /* 0x00000074e408723c */ /* 0x000fe600000810dc */
        /* <DEDUP_REMOVED lines=35> */
[----:B------:R-:W-:Y:S04]  /*ad500*/  STL.64 [R1+0x5250], R122 ;  /* 0x0052507a01007387 */ /* 0x000fe80000100a00 */
[----:B------:R-:W-:Y:S04]  /*ad510*/  STL.64 [R1+0x5248], R120 ;  /* 0x0052487801007387 */ /* 0x000fe80000100a00 */
[----:B------:R-:W-:Y:S04]  /*ad520*/  STL.64 [R1+0x5240], R118 ;  /* 0x0052407601007387 */ /* 0x000fe80000100a00 */
[----:B------:R-:W-:Y:S04]  /*ad530*/  STL.64 [R1+0x5238], R116 ;  /* 0x0052387401007387 */ /* 0x000fe80000100a00 */
[----:B------:R-:W-:Y:S01]  /*ad540*/  STL.64 [R1+0x5230], R114 ;  /* 0x0052307201007387 */ /* 0x000fe20000100a00 */
[----:B-1----:R-:W-:-:S15]  /*ad550*/  HMMA.1688.F32.TF32 R4, R228, R112, R204 ;  /* 0x00000070e404723c */ /* 0x002fde00000810cc */
[----:B------:R-:W-:-:S09]  /*ad560*/  NOP ;  /* 0x0000000000007918 */ /* 0x000fd20000000000 */
[----:B------:R-:W-:Y:S02]  /*ad570*/  IMAD.MOV.U32 R113, RZ, RZ, R6 ;  /* 0x000000ffff717224 */ /* 0x000fe400078e0006 */
[----:B------:R-:W-:-:S05]  /*ad580*/  IMAD.MOV.U32 R112, RZ, RZ, R7 ;  /* 0x000000ffff707224 */ /* 0x000fca00078e0007 */
[----:B------:R-:W-:Y:S01]  /*ad590*/  STL.64 [R1+0x5228], R112 ;  /* 0x0052287001007387 */ /* 0x000fe20000100a00 */
[----:B------:R-:W-:Y:S01]  /*ad5a0*/  IMAD.MOV.U32 R0, RZ, RZ, R4 ;  /* 0x000000ffff007224 */ /* 0x000fe200078e0004 */
[C---:B--2---:R-:W-:Y:S06]  /*ad5b0*/  HMMA.1688.F32.TF32 R152, R228.reuse, R100, R216 ;  /* 0x00000064e498723c */ /* 0x044fec00000810d8 */
[C---:B---3--:R-:W-:Y:S06]  /*ad5c0*/  HMMA.1688.F32.TF32 R156, R228.reuse, R96, R224 ;  /* 0x00000060e49c723c */ /* 0x048fec00000810e0 */
[C---:B----4-:R-:W-:Y:S06]  /*ad5d0*/  HMMA.1688.F32.TF32 R160, R228.reuse, R92, R236 ;  /* 0x0000005ce4a0723c */ /* 0x050fec00000810ec */
[----:B------:R-:W-:Y:S05]  /*ad5e0*/  HMMA.1688.F32.TF32 R164, R228, R88, R232 ;  /* 0x00000058e4a4723c */ /* 0x000fea00000810e8 */
[----:B------:R-:W-:Y:S04]  /*ad5f0*/  STL.64 [R1+0x5000], R154 ;  /* 0x0050009a01007387 */ /* 0x000fe80000100a00 */
[----:B------:R-:W-:Y:S04]  /*ad600*/  STL.64 [R1+0x4ff8], R152 ;  /* 0x004ff89801007387 */ /* 0x000fe80000100a00 */
[----:B------:R-:W-:Y:S04]  /*ad610*/  STL.64 [R1+0x5010], R158 ;  /* 0x0050109e01007387 */ /* 0x000fe80000100a00 */
[----:B------:R-:W-:Y:S04]  /*ad620*/  STL.64 [R1+0x5008], R156 ;  /* 0x0050089c01007387 */ /* 0x000fe80000100a00 */
[----:B------:R-:W-:Y:S04]  /*ad630*/  STL.64 [R1+0x5020], R162 ;  /* 0x005020a201007387 */ /* 0x000fe80000100a00 */
[----:B------:R-:W-:Y:S01]  /*ad640*/  STL.64 [R1+0x5018], R160 ;  /* 0x005018a001007387 */ /* 0x000fe20000100a00 */
[----:B------:R-:W-:-:S03]  /*ad650*/  IMAD.MOV.U32 R3, RZ, RZ, R5 ;  /* 0x000000ffff037224 */ /* 0x000fc600078e0005 */
[----:B------:R-:W-:Y:S01]  /*ad660*/  STL.64 [R1+0x5030], R166 ;  /* 0x005030a601007387 */ /* 0x000fe20000100a00 */
[----:B------:R-:W-:Y:S03]  /*ad670*/  HMMA.1688.F32.TF32 R4, R228, R108, R208 ;  /* 0x0000006ce404723c */ /* 0x000fe600000810d0 */
        /* <DEDUP_REMOVED lines=28> */
[----:B------:R-:W-:Y:S02]  /*ad840*/  IMAD.MOV.U32 R149, RZ, RZ, R6 ;  /* 0x000000ffff957224 */ /* 0x000fe400078e0006 */
[----:B------:R-:W-:Y:S01]  /*ad850*/  IMAD.MOV.U32 R252, RZ, RZ, R7 ;  /* 0x000000fffffc7224 */ /* 0x000fe200078e0007 */
[----:B------:R-:W2:Y:S01]  /*ad860*/  LDL.LU R205, [R1+0x16f4] ;  /* 0x0016f40001cd7983 */ /* 0x000ea20000300800 */
[C---:B------:R-:W-:Y:S03]  /*ad870*/  HMMA.1688.F32.TF32 R4, R228.reuse, R104, R212 ;  /* 0x00000068e404723c */ /* 0x040fe600000810d4 */
        /* <DEDUP_REMOVED lines=14> */
[----:B------:R-:W-:Y:S03]  /*ad960*/  HMMA.1688.F32.TF32 R168, R228, R84, R220 ;  /* 0x00000054e4a8723c */ /* 0x000fe600000810dc */
[----:B------:R-:W2:Y:S04]  /*ad970*/  LDL.LU R220, [R1+0x1690] ;  /* 0x0016900001dc7983 */ /* 0x000ea80000300800 */
[----:B------:R-:W2:Y:S04]  /*ad980*/  LDL.LU R221, [R1+0x1694] ;  /* 0x0016940001dd7983 */ /* 0x000ea80000300800 */
[----:B------:R-:W2:Y:S04]  /*ad990*/  LDL.LU R222, [R1+0x1698] ;  /* 0x0016980001de7983 */ /* 0x000ea80000300800 */
[----:B------:R-:W2:Y:S01]  /*ad9a0*/  LDL.LU R223, [R1+0x169c] ;  /* 0x00169c0001df7983 */ /* 0x000ea20000300800 */
[----:B------:R-:W-:-:S03]  /*ad9b0*/  LOP3.LUT R101, R2, 0x20, RZ, 0x3c, !PT ;  /* 0x0000002002657812 */ /* 0x000fc600078e3cff */
[----:B------:R-:W-:Y:S04]  /*ad9c0*/  LDS R236, [R2+UR7+0x1c000] ;  /* 0x01c0000702ec7984 */ /* 0x000fe80008000800 */
[----:B------:R-:W-:Y:S04]  /*ad9d0*/  STL.64 [R1+0x5040], R170 ;  /* 0x005040aa01007387 */ /* 0x000fe80000100a00 */
[----:B------:R-:W-:Y:S04]  /*ad9e0*/  STL.64 [R1+0x5038], R168 ;  /* 0x005038a801007387 */ /* 0x000fe80000100a00 */
[----:B------:R-:W-:Y:S04]  /*ad9f0*/  LDS R238, [R2+UR7+0x1e000] ;  /* 0x01e0000702ee7984 */ /* 0x000fe80008000800 */
[----:B------:R-:W-:Y:S04]  /*ada00*/  LDS R237, [R101+UR7+0x1c000] ;  /* 0x01c0000765ed7984 */ /* 0x000fe80008000800 */
[----:B------:R-:W1:Y:S01]  /*ada10*/  LDS R239, [R101+UR7+0x1e000] ;  /* 0x01e0000765ef7984 */ /* 0x000e620008000800 */
[C---:B----4-:R-:W-:Y:S06]  /*ada20*/  HMMA.1688.F32.TF32 R176, R228.reuse, R76, R192 ;  /* 0x0000004ce4b0723c */ /* 0x050fec00000810c0 */
[C---:B---3--:R-:W-:Y:S06]  /*ada30*/  HMMA.1688.F32.TF32 R192, R228.reuse, R60, R208 ;  /* 0x0000003ce4c0723c */ /* 0x048fec00000810d0 */
[C---:B--2---:R-:W-:Y:S06]  /*ada40*/  HMMA.1688.F32.TF32 R172, R228.reuse, R80, R188 ;  /* 0x00000050e4ac723c */ /* 0x044fec00000810bc */
[C---:B------:R-:W-:Y:S06]  /*ada50*/  HMMA.1688.F32.TF32 R180, R228.reuse, R72, R196 ;  /* 0x00000048e4b4723c */ /* 0x040fec00000810c4 */
[C---:B------:R-:W-:Y:S11]  /*ada60*/  HMMA.1688.F32.TF32 R184, R228.reuse, R68, R200 ;  /* 0x00000044e4b8723c */ /* 0x040ff600000810c8 */
[----:B------:R-:W-:Y:S01]  /*ada70*/  STL.64 [R1+0x5050], R174 ;  /* 0x005050ae01007387 */ /* 0x000fe20000100a00 */
[C---:B------:R-:W-:Y:S06]  /*ada80*/  HMMA.1688.F32.TF32 R208, R228.reuse, R44, R232 ;  /* 0x0000002ce4d0723c */ /* 0x040fec00000810e8 */
        /* <DEDUP_REMOVED lines=65> */
[----:B------:R-:W-:Y:S04]  /*adea0*/  STL.64 [R1+0x5110], R214 ;  /* 0x005110d601007387 */ /* 0x000fe80000100a00 */
[----:B------:R-:W-:Y:S01]  /*adeb0*/  STL.64 [R1+0x5108], R212 ;  /* 0x005108d401007387 */ /* 0x000fe20000100a00 */
[----:B------:R-:W-:Y:S02]  /*adec0*/  IMAD.MOV.U32 R109, RZ, RZ, R4 ;  /* 0x000000ffff6d7224 */ /* 0x000fe400078e0004 */
[----:B------:R-:W-:Y:S02]  /*aded0*/  IMAD.MOV.U32 R108, RZ, RZ, R5 ;  /* 0x000000ffff6c7224 */ /* 0x000fe400078e0005 */
[----:B------:R-:W-:Y:S02]  /*adee0*/  IMAD.MOV.U32 R105, RZ, RZ, R6 ;  /* 0x000000ffff697224 */ /* 0x000fe400078e0006 */
[----:B------:R-:W-:Y:S01]  /*adef0*/  IMAD.MOV.U32 R104, RZ, RZ, R7 ;  /* 0x000000ffff687224 */ /* 0x000fe200078e0007 */
[C---:B---3--:R-:W-:Y:S06]  /*adf00*/  HMMA.1688.F32.TF32 R220, R228.reuse, R32, R220 ;  /* 0x00000020e4dc723c */ /* 0x048fec00000810dc */
[C---:B----4-:R-:W-:Y:S06]  /*adf10*/  HMMA.1688.F32.TF32 R216, R228.reuse, R36, R216 ;  /* 0x00000024e4d8723c */ /* 0x050fec00000810d8 */
[C---:B--2---:R-:W-:Y:S06]  /*adf20*/  HMMA.1688.F32.TF32 R224, R228.reuse, R28, R224 ;  /* 0x0000001ce4e0723c */ /* 0x044fec00000810e0 */
[----:B------:R-:W-:Y:S11]  /*adf30*/  HMMA.1688.F32.TF32 R228, R228, R24, R232 ;  /* 0x00000018e4e4723c */ /* 0x000ff600000810e8 */
[----:B------:R-:W-:Y:S01]  /*adf40*/  STL.64 [R1+0x5120], R218 ;  /* 0x005120da01007387 */ /* 0x000fe20000100a00 */
[C---:B-1----:R-:W-:Y:S06]  /*adf50*/  HMMA.1688.F32.TF32 R16, R236.reuse, R146, R16 ;  /* 0x00000092ec10723c */ /* 0x042fec0000081010 */
        /* <DEDUP_REMOVED lines=21> */
[----:B-1----:R-:W-:Y:S03]  /*ae0b0*/  HMMA.1688.F32.TF32 R8, R236, R134, R248 ;  /* 0x00000086ec08723c */ /* 0x002fe600000810f8 */
[----:B------:R-:W2:Y:S04]  /*ae0c0*/  LDL.LU R248, [R1+0x21a0] ;  /* 0x0021a00001f87983 */ /* 0x000ea80000300800 */
[----:B------:R-:W-:Y:S04]  /*ae0d0*/  LDS R233, [R101+UR7+0x1c080] ;  /* 0x01c0800765e97984 */ /* 0x000fe80008000800 */
[----:B------:R-:W1:-:S12]  /*ae0e0*/  LDS R235, [R101+UR7+0x1e080] ;  /* 0x01e0800765eb7984 */ /* 0x000e580008000800 */
        /* <DEDUP_REMOVED lines=11> */
[----:B---3--:R-:W1:Y:S04]  /*ae1a0*/  LDL.LU R4, [R1+0x2160] ;  /* 0x0021600001047983 */ /* 0x008e680000300800 */
[----:B------:R-:W1:Y:S04]  /*ae1b0*/  LDL.LU R5, [R1+0x2164] ;  /* 0x0021640001057983 */ /* 0x000e680000300800 */
[----:B----4-:R-:W1:Y:S04]  /*ae1c0*/  LDL.LU R6, [R1+0x2168] ;  /* 0x0021680001067983 */ /* 0x010e680000300800 */
        /* <DEDUP_REMOVED lines=117> */
[----:B----4-:R-:W3:Y:S04]  /*ae920*/  LDL.LU.64 R122, [R1+0x5250] ;  /* 0x00525000017a7983 */ /* 0x010ee80000300a00 */
[----:B------:R-:W4:Y:S01]  /*ae930*/  LDL.LU.64 R120, [R1+0x5248] ;  /* 0x0052480001787983 */ /* 0x000f220000300a00 */
        /* <DEDUP_REMOVED lines=10> */
[----:B--2---:R-:W2:Y:S01]  /*ae9e0*/  LDL.LU.64 R114, [R1+0x5230] ;  /* 0x0052300001727983 */ /* 0x004ea20000300a00 */
[----:B------:R-:W-:Y:S03]  /*ae9f0*/  HMMA.1688.F32.TF32 R12, R236, R110, R12 ;  /* 0x0000006eec0c723c */ /* 0x000fe6000008100c */
[----:B------:R-:W3:Y:S03]  /*aea00*/  LDL.LU.64 R112, [R1+0x5228] ;  /* 0x0052280001707983 */ /* 0x000ee60000300a00 */
[----:B-1----:R-:W-:Y:S06]  /*aea10*/  HMMA.1688.F32.TF32 R4, R232, R146, R4 ;  /* 0x00000092e804723c */ /* 0x002fec0000081004 */
[----:B--2---:R-:W-:-:S15]  /*aea20*/  HMMA.1688.F32.TF32 R8, R236, R114, R8 ;  /* 0x00000072ec08723c */ /* 0x004fde0000081008 */
[----:B------:R-:W-:-:S08]  /*aea30*/  NOP ;  /* 0x0000000000007918 */ /* 0x000fd00000000000 */
        /* <DEDUP_REMOVED lines=61> */
[----:B--2---:R-:W-:Y:S01]  /*aee10*/  HMMA.1688.F32.TF32 R12, R236, R26, R156 ;  /* 0x0000001aec0c723c */ /* 0x004fe2000008109c */
[----:B------:R1:W-:Y:S04]  /*aee20*/  STL.64 [R1+0x1068], R10 ;  /* 0x0010680a01007387 */ /* 0x0003e80000100a00 */
[----:B------:R-:W-:Y:S04]  /*aee30*/  LDS R236, [R2+UR7+0x1c100] ;  /* 0x01c1000702ec7984 */ /* 0x000fe80008000800 */
[----:B------:R-:W-:Y:S01]  /*aee40*/  LDS R238, [R2+UR7+0x1e100] ;  /* 0x01e1000702ee7984 */ /* 0x000fe20008000800 */
[C---:B-1----:R-:W-:Y:S07]  /*aee50*/  HMMA.1688.F32.TF32 R8, R232.reuse, R150, R152 ;  /* 0x00000096e808723c */ /* 0x042fee0000081098 */
        /* <DEDUP_REMOVED lines=12> */
[C---:B----4-:R-:W-:Y:S01]  /*aef20*/  HMMA.1688.F32.TF32 R4, R232.reuse, R134, R240 ;  /* 0x00000086e804723c */ /* 0x050fe200000810f0 */
[----:B------:R-:W-:Y:S04]  /*aef30*/  STL.64 [R1+0xcd0], R12 ;  /* 0x000cd00c01007387 */ /* 0x000fe80000100a00 */
[----:B------:R-:W-:Y:S04]  /*aef40*/  STL.64 [R1+0xcd8], R14 ;  /* 0x000cd80e01007387 */ /* 0x000fe80000100a00 */
[----:B------:R-:W4:Y:S08]  /*aef50*/  LDL.LU R248, [R1+0x2b50] ;  /* 0x002b500001f87983 */ /* 0x000f300000300800 */
[----:B------:R-:W-:Y:S04]  /*aef60*/  STL.64 [R1+0xcc0], R8 ;  /* 0x000cc00801007387 */ /* 0x000fe80000100a00 */
[----:B------:R-:W-:Y:S04]  /*aef70*/  STL.64 [R1+0xcc8], R10 ;  /* 0x000cc80a01007387 */ /* 0x000fe80000100a00 */
[----:B------:R1:W-:Y:S04]  /*aef80*/  STL.64 [R1+0xcb0], R4 ;  /* 0x000cb00401007387 */ /* 0x0003e80000100a00 */
        /* <DEDUP_REMOVED lines=110> */
[----:B--2---:R-:W-:-:S15]  /*af670*/  HMMA.1688.F32.TF32 R16, R232, R122, R20 ;  /* 0x0000007ae810723c */ /* 0x004fde0000081014 */
        /* <DEDUP_REMOVED lines=53> */
[----:B------:R1:W-:Y:S01]  /*af9d0*/  STL.64 [R1+0xf88], R18 ;  /* 0x000f881201007387 */ /* 0x0003e20000100a00 */
[C---:B------:R-:W-:Y:S07]  /*af9e0*/  HMMA.1688.F32.TF32 R4, R232.reuse, R38, R4 ;  /* 0x00000026e804723c */ /* 0x040fee0000081004 */
        /* <DEDUP_REMOVED lines=136> */
[C---:B---3--:R-:W-:Y:S06]  /*b0270*/  HMMA.1688.F32.TF32 R8, R236.reuse, R146, R16 ;  /* 0x00000092ec08723c */ /* 0x048fec0000081010 */
[C---:B----4-:R-:W-:Y:S06]  /*b0280*/  HMMA.1688.F32.TF32 R12, R236.reuse, R150, R12 ;  /* 0x00000096ec0c723c */ /* 0x050fec000008100c */
[----:B--2---:R-:W-:-:S15]  /*b0290*/  HMMA.1688.F32.TF32 R16, R236, R142, R20 ;  /* 0x0000008eec10723c */ /* 0x004fde0000081014 */
[----:B------:R-:W-:-:S02]  /*b02a0*/  NOP ;  /* 0x0000000000007918 */ /* 0x000fc40000000000 */
        /* <DEDUP_REMOVED lines=14> */
[C---:B---3--:R-:W-:Y:S05]  /*b0390*/  HMMA.1688.F32.TF32 R8, R236.reuse, R122, R212 ;  /* 0x0000007aec08723c */ /* 0x048fea00000810d4 */
[----:B------:R-:W-:Y:S04]  /*b03a0*/  STL.64 [R1+0xea0], R16 ;  /* 0x000ea01001007387 */ /* 0x000fe80000100a00 */
[----:B------:R2:W-:Y:S08]  /*b03b0*/  STL.64 [R1+0xea8], R18 ;  /* 0x000ea81201007387 */ /* 0x0005f00000100a00 */
        /* <DEDUP_REMOVED lines=35> */
[----:B------:R2:W-:Y:S01]  /*b05f0*/  STL.64 [R1+0xd88], R18 ;  /* 0x000d881201007387 */ /* 0x0005e20000100a00 */
[C---:B------:R-:W-:Y:S07]  /*b0600*/  HMMA.1688.F32.TF32 R4, R236.reuse, R58, R4 ;  /* 0x0000003aec04723c */ /* 0x040fee0000081004 */
        /* <DEDUP_REMOVED lines=8> */
[----:B------:R-:W-:Y:S08]  /*b0690*/  STL.64 [R1+0xd58], R18 ;  /* 0x000d581201007387 */ /* 0x000ff00000100a00 */
        /* <DEDUP_REMOVED lines=128> */
[C---:B----4-:R-:W-:Y:S02]  /*b0ea0*/  HMMA.1688.F32.TF32 R8, R236.reuse, R34, R20 ;  /* 0x00000022ec08723c */ /* 0x050fe40000081014 */
[----:B------:R-:W-:Y:S04]  /*b0eb0*/  STL.64 [R1+0x2b20], R12 ;  /* 0x002b200c01007387 */ /* 0x000fe80000100a00 */
[----:B------:R2:W-:Y:S01]  /*b0ec0*/  STL.64 [R1+0x2b28], R14 ;  /* 0x002b280e01007387 */ /* 0x0005e20000100a00 */
[C---:B------:R-:W-:Y:S06]  /*b0ed0*/  HMMA.1688.F32.TF32 R16, R236.reuse, R30, R228 ;  /* 0x0000001eec10723c */ /* 0x040fec00000810e4 */
[----:B--2---:R-:W-:Y:S01]  /*b0ee0*/  HMMA.1688.F32.TF32 R12, R236, R26, R224 ;  /* 0x0000001aec0c723c */ /* 0x004fe200000810e0 */
[----:B------:R-:W-:Y:S04]  /*b0ef0*/  LDS R236, [R2+UR7+0x1c200] ;  /* 0x01c2000702ec7984 */ /* 0x000fe80008000800 */
[----:B------:R-:W-:Y:S05]  /*b0f00*/  LDS R238, [R2+UR7+0x1e200] ;  /* 0x01e2000702ee7984 */ /* 0x000fea0008000800 */
[----:B------:R-:W-:Y:S04]  /*b0f10*/  STL.64 [R1+0x2b10], R8 ;  /* 0x002b100801007387 */ /* 0x000fe80000100a00 */
[----:B------:R2:W-:Y:S01]  /*b0f20*/  STL.64 [R1+0x2b18], R10 ;  /* 0x002b180a01007387 */ /* 0x0005e20000100a00 */
[C---:B-1----:R-:W-:Y:S03]  /*b0f30*/  HMMA.1688.F32.TF32 R4, R232.reuse, R78, R4 ;  /* 0x0000004ee804723c */ /* 0x042fe60000081004 */
[----:B------:R-:W-:Y:S04]  /*b0f40*/  LDS R237, [R101+UR7+0x1c200] ;  /* 0x01c2000765ed7984 */ /* 0x000fe80008000800 */
[----:B------:R-:W1:Y:S01]  /*b0f50*/  LDS R239, [R101+UR7+0x1e200] ;  /* 0x01e2000765ef7984 */ /* 0x000e620008000800 */
[C---:B--2---:R-:W-:Y:S03]  /*b0f60*/  HMMA.1688.F32.TF32 R8, R232.reuse, R150, R220 ;  /* 0x00000096e808723c */ /* 0x044fe600000810dc */
[----:B------:R-:W-:Y:S04]  /*b0f70*/  STL.64 [R1+0x2b00], R16 ;  /* 0x002b001001007387 */ /* 0x000fe80000100a00 */
[----:B------:R2:W-:Y:S04]  /*b0f80*/  STL.64 [R1+0x2b08], R18 ;  /* 0x002b081201007387 */ /* 0x0005e80000100a00 */
[----:B------:R-:W-:Y:S04]  /*b0f90*/  STL.64 [R1+0xc40], R12 ;  /* 0x000c400c01007387 */ /* 0x000fe80000100a00 */
[----:B------:R3:W-:Y:S01]  /*b0fa0*/  STL.64 [R1+0xc48], R14 ;  /* 0x000c480e01007387 */ /* 0x0007e20000100a00 */
[C---:B--2---:R-:W-:Y:S07]  /*b0fb0*/  HMMA.1688.F32.TF32 R16, R232.reuse, R146, R216 ;  /* 0x00000092e810723c */ /* 0x044fee00000810d8 */
[----:B------:R-:W-:Y:S01]  /*b0fc0*/  STL.64 [R1+0xc30], R8 ;  /* 0x000c300801007387 */ /* 0x000fe20000100a00 */
[C---:B---3--:R-:W-:Y:S03]  /*b0fd0*/  HMMA.1688.F32.TF32 R12, R232.reuse, R142, R212 ;  /* 0x0000008ee80c723c */ /* 0x048fe600000810d4 */
[----:B------:R2:W-:Y:S03]  /*b0fe0*/  STL.64 [R1+0xc38], R10 ;  /* 0x000c380a01007387 */ /* 0x0005e60000100a00 */
[C---:B--2---:R-:W-:Y:S09]  /*b0ff0*/  HMMA.1688.F32.TF32 R8, R232.reuse, R138, R208 ;  /* 0x0000008ae808723c */ /* 0x044ff200000810d0 */
        /* <DEDUP_REMOVED lines=20> */
[----:B------:R-:W-:Y:S04]  /*b1140*/  STL.64 [R1+0xbb0], R12 ;  /* 0x000bb00c01007387 */ /* 0x000fe80000100a00 */
[----:B------:R2:W-:Y:S04]  /*b1150*/  STL.64 [R1+0xbb8], R14 ;  /* 0x000bb80e01007387 */ /* 0x0005e80000100a00 */
[----:B------:R-:W-:Y:S01]  /*b1160*/  STL.64 [R1+0xba0], R8 ;  /* 0x000ba00801007387 */ /* 0x000fe20000100a00 */
[C---:B--2---:R-:W-:Y:S03]  /*b1170*/  HMMA.1688.F32.TF32 R12, R232.reuse, R110, R180 ;  /* 0x0000006ee80c723c */ /* 0x044fe600000810b4 */
[----:B------:R2:W-:Y:S03]  /*b1180*/  STL.64 [R1+0xba8], R10 ;  /* 0x000ba80a01007387 */ /* 0x0005e60000100a00 */
[C---:B--2---:R-:W-:Y:S06]  /*b1190*/  HMMA.1688.F32.TF32 R8, R232.reuse, R106, R176 ;  /* 0x0000006ae808723c */ /* 0x044fec00000810b0 */
[C---:B------:R-:W-:Y:S11]  /*b11a0*/  HMMA.1688.F32.TF32 R16, R232.reuse, R102, R172 ;  /* 0x00000066e810723c */ /* 0x040ff600000810ac */
[----:B------:R-:W-:Y:S04]  /*b11b0*/  STL.64 [R1+0xb90], R12 ;  /* 0x000b900c01007387 */ /* 0x000fe80000100a00 */
[----:B------:R2:W-:Y:S04]  /*b11c0*/  STL.64 [R1+0xb98], R14 ;  /* 0x000b980e01007387 */ /* 0x0005e80000100a00 */
        /* <DEDUP_REMOVED lines=140> */
[C---:B----4-:R-:W-:Y:S11]  /*b1a90*/  HMMA.1688.F32.TF32 R12, R232.reuse, R54, R20 ;  /* 0x00000036e80c723c */ /* 0x050ff60000081014 */
        /* <DEDUP_REMOVED lines=24> */
[----:B------:R-:W-:Y:S01]  /*b1c20*/  STL.64 [R1+0x14d8], R14 ;  /* 0x0014d80e01007387 */ /* 0x000fe20000100a00 */
[C---:B-1----:R-:W-:Y:S03]  /*b1c30*/  HMMA.1688.F32.TF32 R4, R236.reuse, R98, R4 ;  /* 0x00000062ec04723c */ /* 0x042fe60000081004 */
        /* <DEDUP_REMOVED lines=40> */
[----:B------:R-:W-:Y:S04]  /*b1ec0*/  STL.64 [R1+0x1318], R18 ;  /* 0x0013181201007387 */ /* 0x000fe80000100a00 */
[----:B------:R-:W-:Y:S04]  /*b1ed0*/  STL.64 [R1+0x1320], R12 ;  /* 0x0013200c01007387 */ /* 0x000fe80000100a00 */
[----:B------:R1:W-:Y:S04]  /*b1ee0*/  STL.64 [R1+0x1328], R14 ;  /* 0x0013280e01007387 */ /* 0x0003e80000100a00 */
[----:B------:R-:W-:Y:S01]  /*b1ef0*/  STL.64 [R1+0x1330], R8 ;  /* 0x0013300801007387 */ /* 0x000fe20000100a00 */
[C---:B-1----:R-:W-:Y:S03]  /*b1f00*/  HMMA.1688.F32.TF32 R12, R236.reuse, R94, R244 ;  /* 0x0000005eec0c723c */ /* 0x042fe600000810f4 */
[----:B------:R1:W-:Y:S04]  /*b1f10*/  STL.64 [R1+0x1338], R10 ;  /* 0x0013380a01007387 */ /* 0x0003e80000100a00 */
[----:B------:R-:W-:Y:S04]  /*b1f20*/  STL.64 [R1+0x1340], R4 ;  /* 0x0013400401007387 */ /* 0x000fe80000100a00 */
[----:B------:R3:W-:Y:S01]  /*b1f30*/  STL.64 [R1+0x1348], R6 ;  /* 0x0013480601007387 */ /* 0x0007e20000100a00 */
[C---:B-1----:R-:W-:Y:S06]  /*b1f40*/  HMMA.1688.F32.TF32 R8, R236.reuse, R90, R248 ;  /* 0x0000005aec08723c */ /* 0x042fec00000810f8 */
[C---:B---3--:R-:W-:Y:S05]  /*b1f50*/  HMMA.1688.F32.TF32 R4, R236.reuse, R86, R240 ;  /* 0x00000056ec04723c */ /* 0x048fea00000810f0 */
        /* <DEDUP_REMOVED lines=105> */
[----:B------:R-:W4:Y:S01]  /*b25f0*/  LDL.LU R243, [R1+0x242c] ;  /* 0x00242c0001f37983 */ /* 0x000f220000300800 */
[C---:B--2---:R-:W-:Y:S06]  /*b2600*/  HMMA.1688.F32.TF32 R8, R236.reuse, R82, R20 ;  /* 0x00000052ec08723c */ /* 0x044fec0000081014 */
[C---:B---3--:R-:W-:Y:S06]  /*b2610*/  HMMA.1688.F32.TF32 R16, R236.reuse, R78, R228 ;  /* 0x0000004eec10723c */ /* 0x048fec00000810e4 */
        /* <DEDUP_REMOVED lines=38> */
[----:B------:R1:W-:Y:S05]  /*b2880*/  STL.64 [R1+0x2a78], R10 ;  /* 0x002a780a01007387 */ /* 0x0003ea0000100a00 */
[C---:B----4-:R-:W-:Y:S01]  /*b2890*/  HMMA.1688.F32.TF32 R4, R232.reuse, R126, R4 ;  /* 0x0000007ee804723c */ /* 0x050fe20000081004 */
[----:B------:R-:W-:Y:S04]  /*b28a0*/  LDS R236, [R2+UR7+0x1c300] ;  /* 0x01c3000702ec7984 */ /* 0x000fe80008000800 */
[----:B------:R-:W-:Y:S01]  /*b28b0*/  LDS R238, [R2+UR7+0x1e300] ;  /* 0x01e3000702ee7984 */ /* 0x000fe20008000800 */
[C---:B-1----:R-:W-:Y:S05]  /*b28c0*/  HMMA.1688.F32.TF32 R8, R232.reuse, R150, R172 ;  /* 0x00000096e808723c */ /* 0x042fea00000810ac */
        /* <DEDUP_REMOVED lines=9> */
[----:B------:R2:W-:Y:S02]  /*b2960*/  STL.64 [R1+0x1678], R10 ;  /* 0x0016780a01007387 */ /* 0x0005e40000100a00 */
[C---:B--2---:R-:W-:Y:S06]  /*b2970*/  HMMA.1688.F32.TF32 R8, R232.reuse, R138, R160 ;  /* 0x0000008ae808723c */ /* 0x044fec00000810a0 */
        /* <DEDUP_REMOVED lines=14> */
[----:B------:R-:W-:Y:S04]  /*b2a60*/  STL.64 [R1+0x5200], R130 ;  /* 0x0052008201007387 */ /* 0x000fe80000100a00 */
[----:B------:R-:W-:Y:S01]  /*b2a70*/  STL.64 [R1+0x51f8], R128 ;  /* 0x0051f88001007387 */ /* 0x000fe20000100a00 */
[----:B------:R-:W-:-:S12]  /*b2a80*/  HMMA.1688.F32.TF32 R12, R232, R122, R244 ;  /* 0x0000007ae80c723c */ /* 0x000fd800000810f4 */
        /* <DEDUP_REMOVED lines=9> */
[----:B------:R-:W-:Y:S04]  /*b2b20*/  STL.64 [R1+0x16f0], R8 ;  /* 0x0016f00801007387 */ /* 0x000fe80000100a00 */
[----:B------:R-:W-:Y:S04]  /*b2b30*/  STL.64 [R1+0x16f8], R10 ;  /* 0x0016f80a01007387 */ /* 0x000fe80000100a00 */
        /* <DEDUP_REMOVED lines=96> */
[----:B------:R-:W1:Y:S01]  /*b3140*/  LDL.LU R251, [R1+0x23bc] ;  /* 0x0023bc0001fb7983 */ /* 0x000e620000300800 */
        /* <DEDUP_REMOVED lines=57> */
[C---:B--2---:R-:W-:Y:S06]  /*b34e0*/  HMMA.1688.F32.TF32 R8, R232.reuse, R30, R4 ;  /* 0x0000001ee808723c */ /* 0x044fec0000081004 */
[----:B------:R-:W-:Y:S03]  /*b34f0*/  HMMA.1688.F32.TF32 R4, R232, R26, R244 ;  /* 0x0000001ae804723c */ /* 0x000fe600000810f4 */
        /* <DEDUP_REMOVED lines=9> */
[----:B------:R-:W3:Y:S04]  /*b3590*/  LDL.LU R244, [R1+0x2000] ;  /* 0x0020000001f47983 */ /* 0x000ee80000300800 */
[----:B------:R-:W-:Y:S01]  /*b35a0*/  LDS R232, [R2+UR7+0x1c380] ;  /* 0x01c3800702e87984 */ /* 0x000fe20008000800 */
[C---:B--2---:R-:W-:Y:S03]  /*b35b0*/  HMMA.1688.F32.TF32 R4, R236.reuse, R146, R240 ;  /* 0x00000092ec04723c */ /* 0x044fe600000810f0 */
[----:B------:R-:W-:Y:S04]  /*b35c0*/  LDS R234, [R2+UR7+0x1e380] ;  /* 0x01e3800702ea7984 */ /* 0x000fe80008000800 */
[----:B------:R-:W-:Y:S04]  /*b35d0*/  LDS R233, [R101+UR7+0x1c380] ;  /* 0x01c3800765e97984 */ /* 0x000fe80008000800 */
[----:B------:R-:W1:Y:S04]  /*b35e0*/  LDS R235, [R101+UR7+0x1e380] ;  /* 0x01e3800765eb7984 */ /* 0x000e680008000800 */
[----:B------:R-:W-:Y:S04]  /*b35f0*/  STL.64 [R1+0x2780], R8 ;  /* 0x0027800801007387 */ /* 0x000fe80000100a00 */
[----:B------:R-:W-:Y:S04]  /*b3600*/  STL.64 [R1+0x2788], R10 ;  /* 0x0027880a01007387 */ /* 0x000fe80000100a00 */
        /* <DEDUP_REMOVED lines=125> */
[----:B--2---:R-:W-:-:S15]  /*b3de0*/  HMMA.1688.F32.TF32 R136, R236, R142, R136 ;  /* 0x0000008eec88723c */ /* 0x004fde0000081088 */
[----:B------:R-:W-:-:S08]  /*b3df0*/  NOP ;  /* 0x0000000000007918 */ /* 0x000fd00000000000 */
[----:B------:R-:W-:Y:S04]  /*b3e00*/  STL.64 [R1+0x2760], R136 ;  /* 0x0027608801007387 */ /* 0x000fe80000100a00 */
[----:B------:R2:W-:Y:S04]  /*b3e10*/  STL.64 [R1+0x2768], R138 ;  /* 0x0027688a01007387 */ /* 0x0005e80000100a00 */
[----:B--2---:R-:W3:Y:S04]  /*b3e20*/  LDL.LU.64 R138, [R1+0x5220] ;  /* 0x00522000018a7983 */ /* 0x004ee80000300a00 */
[----:B------:R-:W2:Y:S01]  /*b3e30*/  LDL.LU.64 R136, [R1+0x5218] ;  /* 0x0052180001887983 */ /* 0x000ea20000300a00 */
[----:B---3--:R-:W-:-:S15]  /*b3e40*/  HMMA.1688.F32.TF32 R132, R236, R138, R132 ;  /* 0x0000008aec84723c */ /* 0x008fde0000081084 */
[----:B------:R-:W-:-:S08]  /*b3e50*/  NOP ;  /* 0x0000000000007918 */ /* 0x000fd00000000000 */
[----:B------:R-:W-:Y:S04]  /*b3e60*/  STL.64 [R1+0x2750], R132 ;  /* 0x0027508401007387 */ /* 0x000fe80000100a00 */
[----:B------:R3:W-:Y:S04]  /*b3e70*/  STL.64 [R1+0x2758], R134 ;  /* 0x0027588601007387 */ /* 0x0007e80000100a00 */
[----:B---3--:R-:W4:Y:S04]  /*b3e80*/  LDL.LU.64 R134, [R1+0x5210] ;  /* 0x0052100001867983 */ /* 0x008f280000300a00 */
[----:B------:R-:W3:Y:S01]  /*b3e90*/  LDL.LU.64 R132, [R1+0x5208] ;  /* 0x0052080001847983 */ /* 0x000ee20000300a00 */
[----:B----4-:R-:W-:-:S15]  /*b3ea0*/  HMMA.1688.F32.TF32 R128, R236, R134, R128 ;  /* 0x00000086ec80723c */ /* 0x010fde0000081080 */
[----:B------:R-:W-:-:S08]  /*b3eb0*/  NOP ;  /* 0x0000000000007918 */ /* 0x000fd00000000000 */
[----:B------:R-:W-:Y:S04]  /*b3ec0*/  STL.64 [R1+0x2740], R128 ;  /* 0x0027408001007387 */ /* 0x000fe80000100a00 */
[----:B------:R4:W-:Y:S04]  /*b3ed0*/  STL.64 [R1+0x2748], R130 ;  /* 0x0027488201007387 */ /* 0x0009e80000100a00 */
[----:B----4-:R-:W4:Y:S01]  /*b3ee0*/  LDL.LU.64 R130, [R1+0x5200] ;  /* 0x0052000001827983 */ /* 0x010f220000300a00 */
[C---:B------:R-:W-:Y:S03]  /*b3ef0*/  HMMA.1688.F32.TF32 R8, R236.reuse, R126, R8 ;  /* 0x0000007eec08723c */ /* 0x040fe60000081008 */
[----:B------:R-:W3:Y:S03]  /*b3f00*/  LDL.LU.64 R128, [R1+0x51f8] ;  /* 0x0051f80001807983 */ /* 0x000ee60000300a00 */
[C---:B------:R-:W-:Y:S06]  /*b3f10*/  HMMA.1688.F32.TF32 R16, R236.reuse, R118, R16 ;  /* 0x00000076ec10723c */ /* 0x040fec0000081010 */
[----:B----4-:R-:W-:-:S15]  /*b3f20*/  HMMA.1688.F32.TF32 R240, R236, R130, R240 ;  /* 0x00000082ecf0723c */ /* 0x010fde00000810f0 */
[----:B------:R-:W-:-:S08]  /*b3f30*/  NOP ;  /* 0x0000000000007918 */ /* 0x000fd00000000000 */
[----:B------:R-:W-:Y:S04]  /*b3f40*/  STL.64 [R1+0x2730], R240 ;  /* 0x002730f001007387 */ /* 0x000fe80000100a00 */
[----:B------:R4:W-:Y:S04]  /*b3f50*/  STL.64 [R1+0x2738], R242 ;  /* 0x002738f201007387 */ /* 0x0009e80000100a00 */
[----:B----4-:R-:W4:Y:S04]  /*b3f60*/  LDL.LU.64 R242, [R1+0x51f0] ;  /* 0x0051f00001f27983 */ /* 0x010f280000300a00 */
[----:B------:R-:W4:Y:S04]  /*b3f70*/  LDL.LU.64 R240, [R1+0x51e8] ;  /* 0x0051e80001f07983 */ /* 0x000f280000300a00 */
        /* <DEDUP_REMOVED lines=70> */
[----:B------:R-:W-:Y:S06]  /*b43e0*/  HMMA.1688.F32.TF32 R4, R232, R150, R248 ;  /* 0x00000096e804723c */ /* 0x000fec00000810f8 */
[----:B-1----:R-:W-:Y:S05]  /*b43f0*/  HMMA.1688.F32.TF32 R8, R236, R26, R244 ;  /* 0x0000001aec08723c */ /* 0x002fea00000810f4 */
[----:B------:R-:W-:Y:S04]  /*b4400*/  STL.64 [R1+0x2990], R16 ;  /* 0x0029901001007387 */ /* 0x000fe80000100a00 */
[----:B------:R-:W-:Y:S04]  /*b4410*/  STL.64 [R1+0x2998], R18 ;  /* 0x0029981201007387 */ /* 0x000fe80000100a00 */
        /* <DEDUP_REMOVED lines=116> */
[----:B----4-:R-:W-:-:S15]  /*b4b60*/  HMMA.1688.F32.TF32 R8, R232, R138, R16 ;  /* 0x0000008ae808723c */ /* 0x010fde0000081010 */
        /* <DEDUP_REMOVED lines=73> */
[C---:B------:R-:W-:Y:S06]  /*b5000*/  HMMA.1688.F32.TF32 R4, R232.reuse, R42, R248 ;  /* 0x0000002ae804723c */ /* 0x040fec00000810f8 */
[C---:B---3--:R-:W-:Y:S01]  /*b5010*/  HMMA.1688.F32.TF32 R8, R232.reuse, R46, R244 ;  /* 0x0000002ee808723c */ /* 0x048fe200000810f4 */
[----:B------:R-:W-:Y:S04]  /*b5020*/  STL.64 [R1+0x2970], R16 ;  /* 0x0029701001007387 */ /* 0x000fe80000100a00 */
[----:B------:R-:W-:Y:S06]  /*b5030*/  STL.64 [R1+0x2978], R18 ;  /* 0x0029781201007387 */ /* 0x000fec0000100a00 */
        /* <DEDUP_REMOVED lines=117> */
[----:B------:R3:W-:Y:S02]  /*b5790*/  STL.64 [R1+0x2938], R10 ;  /* 0x0029380a01007387 */ /* 0x0007e40000100a00 */
[C---:B---3--:R-:W-:Y:S06]  /*b57a0*/  HMMA.1688.F32.TF32 R8, R232.reuse, R34, R12 ;  /* 0x00000022e808723c */ /* 0x048fec000008100c */
[----:B--2---:R-:W-:-:S15]  /*b57b0*/  HMMA.1688.F32.TF32 R12, R232, R30, R16 ;  /* 0x0000001ee80c723c */ /* 0x004fde0000081010 */
[----:B------:R-:W-:-:S02]  /*b57c0*/  NOP ;  /* 0x0000000000007918 */ /* 0x000fc40000000000 */
[----:B------:R-:W-:Y:S04]  /*b57d0*/  STL.64 [R1+0x2920], R8 ;  /* 0x0029200801007387 */ /* 0x000fe80000100a00 */
[----:B------:R1:W-:Y:S02]  /*b57e0*/  STL.64 [R1+0x2928], R10 ;  /* 0x0029280a01007387 */ /* 0x0003e40000100a00 */
[----:B-1----:R-:W-:Y:S02]  /*b57f0*/  HMMA.1688.F32.TF32 R8, R232, R26, R20 ;  /* 0x0000001ae808723c */ /* 0x002fe40000081014 */
[----:B------:R-:W-:Y:S04]  /*b5800*/  STL.64 [R1+0x2910], R12 ;  /* 0x0029100c01007387 */ /* 0x000fe80000100a00 */
[----:B------:R1:W-:Y:S01]  /*b5810*/  STL.64 [R1+0x2918], R14 ;  /* 0x0029180e01007387 */ /* 0x0003e20000100a00 */
[C---:B------:R-:W-:Y:S03]  /*b5820*/  HMMA.1688.F32.TF32 R16, R236.reuse, R142, R220 ;  /* 0x0000008eec10723c */ /* 0x040fe600000810dc */
[----:B------:R-:W-:Y:S03]  /*b5830*/  LDS R232, [R2+UR7+0x1c480] ;  /* 0x01c4800702e87984 */ /* 0x000fe60008000800 */
[C---:B------:R-:W-:Y:S01]  /*b5840*/  HMMA.1688.F32.TF32 R4, R236.reuse, R70, R4 ;  /* 0x00000046ec04723c */ /* 0x040fe20000081004 */
[----:B------:R-:W-:Y:S04]  /*b5850*/  LDS R234, [R2+UR7+0x1e480] ;  /* 0x01e4800702ea7984 */ /* 0x000fe80008000800 */
[----:B------:R-:W-:Y:S01]  /*b5860*/  LDS R233, [R101+UR7+0x1c480] ;  /* 0x01c4800765e97984 */ /* 0x000fe20008000800 */
[C---:B-1----:R-:W-:Y:S03]  /*b5870*/  HMMA.1688.F32.TF32 R12, R236.reuse, R150, R228 ;  /* 0x00000096ec0c723c */ /* 0x042fe600000810e4 */
[----:B------:R-:W1:Y:S04]  /*b5880*/  LDS R235, [R101+UR7+0x1e480] ;  /* 0x01e4800765eb7984 */ /* 0x000e680008000800 */
[----:B------:R-:W-:Y:S04]  /*b5890*/  STL.64 [R1+0x2160], R8 ;  /* 0x0021600801007387 */ /* 0x000fe80000100a00 */
[----:B------:R2:W-:Y:S02]  /*b58a0*/  STL.64 [R1+0x2168], R10 ;  /* 0x0021680a01007387 */ /* 0x0005e40000100a00 */
[C---:B--2---:R-:W-:Y:S10]  /*b58b0*/  HMMA.1688.F32.TF32 R8, R236.reuse, R146, R224 ;  /* 0x00000092ec08723c */ /* 0x044ff400000810e0 */
[----:B------:R-:W-:Y:S04]  /*b58c0*/  STL.64 [R1+0x2520], R12 ;  /* 0x0025200c01007387 */ /* 0x000fe80000100a00 */
[----:B------:R2:W-:Y:S02]  /*b58d0*/  STL.64 [R1+0x2528], R14 ;  /* 0x0025280e01007387 */ /* 0x0005e40000100a00 */
[C---:B--2---:R-:W-:Y:S07]  /*b58e0*/  HMMA.1688.F32.TF32 R12, R236.reuse, R138, R216 ;  /* 0x0000008aec0c723c */ /* 0x044fee00000810d8 */
        /* <DEDUP_REMOVED lines=55> */
[C---:B--2---:R-:W-:Y:S01]  /*b5c60*/  HMMA.1688.F32.TF32 R8, R236.reuse, R62, R248 ;  /* 0x0000003eec08723c */ /* 0x044fe200000810f8 */
[----:B------:R2:W-:Y:S04]  /*b5c70*/  STL.64 [R1+0x23e0], R4 ;  /* 0x0023e00401007387 */ /* 0x0005e80000100a00 */
[----:B------:R3:W-:Y:S04]  /*b5c80*/  STL.64 [R1+0x23e8], R6 ;  /* 0x0023e80601007387 */ /* 0x0007e80000100a00 */
[----:B--2---:R-:W2:Y:S08]  /*b5c90*/  LDL.LU R4, [R1+0x13b0] ;  /* 0x0013b00001047983 */ /* 0x004eb00000300800 */
        /* <DEDUP_REMOVED lines=135> */
[----:B---3--:R-:W-:Y:S03]  /*b6510*/  HMMA.1688.F32.TF32 R12, R236, R26, R216 ;  /* 0x0000001aec0c723c */ /* 0x008fe600000810d8 */
[----:B------:R1:W-:Y:S04]  /*b6520*/  STL.64 [R1+0x28b8], R10 ;  /* 0x0028b80a01007387 */ /* 0x0003e80000100a00 */
[----:B------:R-:W-:Y:S04]  /*b6530*/  LDS R236, [R2+UR7+0x1c500] ;  /* 0x01c5000702ec7984 */ /* 0x000fe80008000800 */
[----:B------:R-:W-:Y:S01]  /*b6540*/  LDS R238, [R2+UR7+0x1e500] ;  /* 0x01e5000702ee7984 */ /* 0x000fe20008000800 */
[C---:B-1----:R-:W-:Y:S03]  /*b6550*/  HMMA.1688.F32.TF32 R8, R232.reuse, R150, R212 ;  /* 0x00000096e808723c */ /* 0x042fe600000810d4 */
[----:B------:R-:W-:Y:S04]  /*b6560*/  STL.64 [R1+0x28a0], R16 ;  /* 0x0028a01001007387 */ /* 0x000fe80000100a00 */
[----:B------:R1:W-:Y:S04]  /*b6570*/  STL.64 [R1+0x28a8], R18 ;  /* 0x0028a81201007387 */ /* 0x0003e80000100a00 */
[----:B------:R-:W-:Y:S04]  /*b6580*/  STL.64 [R1+0x2150], R12 ;  /* 0x0021500c01007387 */ /* 0x000fe80000100a00 */
[----:B------:R3:W-:Y:S01]  /*b6590*/  STL.64 [R1+0x2158], R14 ;  /* 0x0021580e01007387 */ /* 0x0007e20000100a00 */
[C---:B-1----:R-:W-:Y:S03]  /*b65a0*/  HMMA.1688.F32.TF32 R16, R232.reuse, R146, R208 ;  /* 0x00000092e810723c */ /* 0x042fe600000810d0 */
[----:B------:R-:W-:Y:S04]  /*b65b0*/  LDS R237, [R101+UR7+0x1c500] ;  /* 0x01c5000765ed7984 */ /* 0x000fe80008000800 */
[----:B------:R-:W1:Y:S01]  /*b65c0*/  LDS R239, [R101+UR7+0x1e500] ;  /* 0x01e5000765ef7984 */ /* 0x000e620008000800 */
[C---:B---3--:R-:W-:Y:S03]  /*b65d0*/  HMMA.1688.F32.TF32 R12, R232.reuse, R142, R204 ;  /* 0x0000008ee80c723c */ /* 0x048fe600000810cc */
[----:B------:R-:W-:Y:S04]  /*b65e0*/  STL.64 [R1+0x2140], R8 ;  /* 0x0021400801007387 */ /* 0x000fe80000100a00 */
[----:B------:R3:W-:Y:S02]  /*b65f0*/  STL.64 [R1+0x2148], R10 ;  /* 0x0021480a01007387 */ /* 0x0007e40000100a00 */
[C---:B---3--:R-:W-:Y:S06]  /*b6600*/  HMMA.1688.F32.TF32 R8, R232.reuse, R138, R200 ;  /* 0x0000008ae808723c */ /* 0x048fec00000810c8 */
[----:B------:R-:W-:Y:S04]  /*b6610*/  STL.64 [R1+0x2130], R16 ;  /* 0x0021301001007387 */ /* 0x000fe80000100a00 */
[----:B------:R3:W-:Y:S04]  /*b6620*/  STL.64 [R1+0x2138], R18 ;  /* 0x0021381201007387 */ /* 0x0007e80000100a00 */
[----:B------:R-:W-:Y:S04]  /*b6630*/  STL.64 [R1+0x2120], R12 ;  /* 0x0021200c01007387 */ /* 0x000fe80000100a00 */
[----:B------:R4:W-:Y:S01]  /*b6640*/  STL.64 [R1+0x2128], R14 ;  /* 0x0021280e01007387 */ /* 0x0009e20000100a00 */
[C---:B---3--:R-:W-:Y:S04]  /*b6650*/  HMMA.1688.F32.TF32 R16, R232.reuse, R134, R196 ;  /* 0x00000086e810723c */ /* 0x048fe800000810c4 */
[----:B------:R-:W-:Y:S02]  /*b6660*/  STL.64 [R1+0x2110], R8 ;  /* 0x0021100801007387 */ /* 0x000fe40000100a00 */
[C---:B----4-:R-:W-:Y:S02]  /*b6670*/  HMMA.1688.F32.TF32 R12, R232.reuse, R130, R192 ;  /* 0x00000082e80c723c */ /* 0x050fe400000810c0 */
[----:B------:R3:W-:Y:S04]  /*b6680*/  STL.64 [R1+0x2118], R10 ;  /* 0x0021180a01007387 */ /* 0x0007e80000100a00 */
[C---:B---3--:R-:W-:Y:S11]  /*b6690*/  HMMA.1688.F32.TF32 R8, R232.reuse, R126, R188 ;  /* 0x0000007ee808723c */ /* 0x048ff600000810bc */
[----:B------:R-:W-:Y:S04]  /*b66a0*/  STL.64 [R1+0x2100], R16 ;  /* 0x0021001001007387 */ /* 0x000fe80000100a00 */
[----:B------:R3:W-:Y:S04]  /*b66b0*/  STL.64 [R1+0x2108], R18 ;  /* 0x0021081201007387 */ /* 0x0007e80000100a00 */
[----:B------:R-:W-:Y:S04]  /*b66c0*/  STL.64 [R1+0x20f0], R12 ;  /* 0x0020f00c01007387 */ /* 0x000fe80000100a00 */
[----:B------:R4:W-:Y:S01]  /*b66d0*/  STL.64 [R1+0x20f8], R14 ;  /* 0x0020f80e01007387 */ /* 0x0009e20000100a00 */
[C---:B---3--:R-:W-:Y:S03]  /*b66e0*/  HMMA.1688.F32.TF32 R16, R232.reuse, R122, R184 ;  /* 0x0000007ae810723c */ /* 0x048fe600000810b8 */
[----:B------:R-:W-:Y:S03]  /*b66f0*/  STL.64 [R1+0x20e0], R8 ;  /* 0x0020e00801007387 */ /* 0x000fe60000100a00 */
[C---:B----4-:R-:W-:Y:S01]  /*b6700*/  HMMA.1688.F32.TF32 R12, R232.reuse, R118, R180 ;  /* 0x00000076e80c723c */ /* 0x050fe200000810b4 */
[----:B------:R3:W-:Y:S05]  /*b6710*/  STL.64 [R1+0x20e8], R10 ;  /* 0x0020e80a01007387 */ /* 0x0007ea0000100a00 */
[C---:B---3--:R-:W-:Y:S11]  /*b6720*/  HMMA.1688.F32.TF32 R8, R232.reuse, R114, R176 ;  /* 0x00000072e808723c */ /* 0x048ff600000810b0 */
[----:B------:R-:W-:Y:S04]  /*b6730*/  STL.64 [R1+0x20d0], R16 ;  /* 0x0020d01001007387 */ /* 0x000fe80000100a00 */
[----:B------:R-:W-:Y:S04]  /*b6740*/  STL.64 [R1+0x20d8], R18 ;  /* 0x0020d81201007387 */ /* 0x000fe80000100a00 */
[----:B------:R-:W-:Y:S04]  /*b6750*/  STL.64 [R1+0x20c0], R12 ;  /* 0x0020c00c01007387 */ /* 0x000fe80000100a00 */
[----:B------:R3:W-:Y:S04]  /*b6760*/  STL.64 [R1+0x20c8], R14 ;  /* 0x0020c80e01007387 */ /* 0x0007e80000100a00 */
[----:B------:R-:W-:Y:S01]  /*b6770*/  STL.64 [R1+0x20b0], R8 ;  /* 0x0020b00801007387 */ /* 0x000fe20000100a00 */
[C---:B---3--:R-:W-:Y:S03]  /*b6780*/  HMMA.1688.F32.TF32 R12, R232.reuse, R110, R172 ;  /* 0x0000006ee80c723c */ /* 0x048fe600000810ac */
[----:B------:R3:W-:Y:S03]  /*b6790*/  STL.64 [R1+0x20b8], R10 ;  /* 0x0020b80a01007387 */ /* 0x0007e60000100a00 */
[C---:B---3--:R-:W-:Y:S06]  /*b67a0*/  HMMA.1688.F32.TF32 R8, R232.reuse, R106, R168 ;  /* 0x0000006ae808723c */ /* 0x048fec00000810a8 */
[C---:B------:R-:W-:Y:S11]  /*b67b0*/  HMMA.1688.F32.TF32 R16, R232.reuse, R102, R164 ;  /* 0x00000066e810723c */ /* 0x040ff600000810a4 */
[----:B------:R-:W-:Y:S04]  /*b67c0*/  STL.64 [R1+0x23a0], R12 ;  /* 0x0023a00c01007387 */ /* 0x000fe80000100a00 */
[----:B------:R3:W-:Y:S04]  /*b67d0*/  STL.64 [R1+0x23a8], R14 ;  /* 0x0023a80e01007387 */ /* 0x0007e80000100a00 */
[----:B------:R-:W-:Y:S01]  /*b67e0*/  STL.64 [R1+0x2390], R8 ;  /* 0x0023900801007387 */ /* 0x000fe20000100a00 */
[C---:B---3--:R-:W-:Y:S03]  /*b67f0*/  HMMA.1688.F32.TF32 R12, R232.reuse, R98, R160 ;  /* 0x00000062e80c723c */ /* 0x048fe600000810a0 */
[----:B------:R3:W-:Y:S03]  /*b6800*/  STL.64 [R1+0x2398], R10 ;  /* 0x0023980a01007387 */ /* 0x0007e60000100a00 */
[----:B---3--:R-:W-:Y:S01]  /*b6810*/  HMMA.1688.F32.TF32 R8, R232, R94, R156 ;  /* 0x0000005ee808723c */ /* 0x008fe2000008109c */
[----:B------:R-:W-:Y:S04]  /*b6820*/  STL.64 [R1+0x2380], R16 ;  /* 0x0023801001007387 */ /* 0x000fe80000100a00 */
[----:B------:R3:W-:-:S12]  /*b6830*/  STL.64 [R1+0x2388], R18 ;  /* 0x0023881201007387 */ /* 0x0007d80000100a00 */
        /* <DEDUP_REMOVED lines=120> */
[----:B------:R4:W-:Y:S02]  /*b6fc0*/  STL.64 [R1+0x2328], R10 ;  /* 0x0023280a01007387 */ /* 0x0009e40000100a00 */
[C---:B----4-:R-:W-:Y:S06]  /*b6fd0*/  HMMA.1688.F32.TF32 R8, R232.reuse, R74, R12 ;  /* 0x0000004ae808723c */ /* 0x050fec000008100c */
        /* <DEDUP_REMOVED lines=49> */
[C---:B-1----:R-:W-:Y:S07]  /*b72f0*/  HMMA.1688.F32.TF32 R16, R236.reuse, R138, R180 ;  /* 0x0000008aec10723c */ /* 0x042fee00000810b4 */
[----:B------:R-:W-:Y:S01]  /*b7300*/  STL.64 [R1+0x2240], R8 ;  /* 0x0022400801007387 */ /* 0x000fe20000100a00 */
[C---:B---3--:R-:W-:Y:S03]  /*b7310*/  HMMA.1688.F32.TF32 R12, R236.reuse, R134, R176 ;  /* 0x00000086ec0c723c */ /* 0x048fe600000810b0 */
[----:B------:R1:W-:Y:S03]  /*b7320*/  STL.64 [R1+0x2248], R10 ;  /* 0x0022480a01007387 */ /* 0x0003e60000100a00 */
[C---:B-1----:R-:W-:Y:S09]  /*b7330*/  HMMA.1688.F32.TF32 R8, R236.reuse, R130, R172 ;  /* 0x00000082ec08723c */ /* 0x042ff200000810ac */
        /* <DEDUP_REMOVED lines=17> */
[C---:B-1----:R-:W-:Y:S06]  /*b7450*/  HMMA.1688.F32.TF32 R8, R236.reuse, R106, R4 ;  /* 0x0000006aec08723c */ /* 0x042fec0000081004 */
[C---:B------:R-:W-:Y:S05]  /*b7460*/  HMMA.1688.F32.TF32 R4, R236.reuse, R102, R244 ;  /* 0x00000066ec04723c */ /* 0x040fea00000810f4 */
[----:B------:R-:W-:Y:S04]  /*b7470*/  STL.64 [R1+0x21d0], R16 ;  /* 0x0021d01001007387 */ /* 0x000fe80000100a00 */
[----:B------:R-:W-:Y:S04]  /*b7480*/  STL.64 [R1+0x21d8], R18 ;  /* 0x0021d81201007387 */ /* 0x000fe80000100a00 */
        /* <DEDUP_REMOVED lines=110> */
[----:B------:R-:W4:Y:S04]  /*b7b70*/  LDL.LU R152, [R1] ;  /* 0x0000000001987983 */ /* 0x000f280000300800 */
        /* <DEDUP_REMOVED lines=9> */
[----:B-1----:R-:W2:Y:S04]  /*b7c10*/  LDL.LU.64 R246, [R1+0x51d0] ;  /* 0x0051d00001f67983 */ /* 0x002ea80000300a00 */
[----:B------:R-:W2:Y:S04]  /*b7c20*/  LDL.LU.64 R244, [R1+0x51c8] ;  /* 0x0051c80001f47983 */ /* 0x000ea80000300a00 */
[----:B------:R-:W-:Y:S04]  /*b7c30*/  STL.64 [R1+0x2180], R240 ;  /* 0x002180f001007387 */ /* 0x000fe80000100a00 */
[----:B------:R1:W-:Y:S04]  /*b7c40*/  STL.64 [R1+0x2188], R242 ;  /* 0x002188f201007387 */ /* 0x0003e80000100a00 */
[----:B------:R-:W-:Y:S04]  /*b7c50*/  STL.64 [R1+0xaa0], R8 ;  /* 0x000aa00801007387 */ /* 0x000fe80000100a00 */
[----:B------:R3:W-:Y:S01]  /*b7c60*/  STL.64 [R1+0xaa8], R10 ;  /* 0x000aa80a01007387 */ /* 0x0007e20000100a00 */
[C---:B-1----:R-:W-:Y:S06]  /*b7c70*/  HMMA.1688.F32.TF32 R240, R236.reuse, R86, R12 ;  /* 0x00000056ecf0723c */ /* 0x042fec000008100c */
[C---:B------:R-:W-:Y:S06]  /*b7c80*/  HMMA.1688.F32.TF32 R12, R236.reuse, R82, R16 ;  /* 0x00000052ec0c723c */ /* 0x040fec0000081010 */
[C---:B---3--:R-:W-:Y:S06]  /*b7c90*/  HMMA.1688.F32.TF32 R8, R236.reuse, R78, R20 ;  /* 0x0000004eec08723c */ /* 0x048fec0000081014 */
[C---:B------:R-:W-:Y:S05]  /*b7ca0*/  HMMA.1688.F32.TF32 R16, R236.reuse, R74, R228 ;  /* 0x0000004aec10723c */ /* 0x040fea00000810e4 */
[----:B------:R-:W-:Y:S04]  /*b7cb0*/  STL.64 [R1+0xa80], R240 ;  /* 0x000a80f001007387 */ /* 0x000fe80000100a00 */
[----:B------:R-:W-:Y:S04]  /*b7cc0*/  STL.64 [R1+0xa88], R242 ;  /* 0x000a88f201007387 */ /* 0x000fe80000100a00 */
[----:B------:R-:W-:Y:S04]  /*b7cd0*/  STL.64 [R1+0xa70], R12 ;  /* 0x000a700c01007387 */ /* 0x000fe80000100a00 */
[----:B------:R1:W-:Y:S04]  /*b7ce0*/  STL.64 [R1+0xa78], R14 ;  /* 0x000a780e01007387 */ /* 0x0003e80000100a00 */
[----:B------:R-:W-:Y:S04]  /*b7cf0*/  STL.64 [R1+0xa60], R8 ;  /* 0x000a600801007387 */ /* 0x000fe80000100a00 */
[----:B------:R3:W-:Y:S01]  /*b7d00*/  STL.64 [R1+0xa68], R10 ;  /* 0x000a680a01007387 */ /* 0x0007e20000100a00 */
[C---:B-1----:R-:W-:Y:S06]  /*b7d10*/  HMMA.1688.F32.TF32 R12, R236.reuse, R70, R224 ;  /* 0x00000046ec0c723c */ /* 0x042fec00000810e0 */
[C---:B---3--:R-:W-:Y:S01]  /*b7d20*/  HMMA.1688.F32.TF32 R8, R236.reuse, R66, R4 ;  /* 0x00000042ec08723c */ /* 0x048fe20000081004 */
[----:B------:R-:W-:Y:S04]  /*b7d30*/  STL.64 [R1+0xa50], R16 ;  /* 0x000a501001007387 */ /* 0x000fe80000100a00 */
[----:B------:R1:W-:Y:S04]  /*b7d40*/  STL.64 [R1+0xa58], R18 ;  /* 0x000a581201007387 */ /* 0x0003e80000100a00 */
[----:B------:R-:W3:Y:S08]  /*b7d50*/  LDL.LU R4, [R1+0x8b0] ;  /* 0x0008b00001047983 */ /* 0x000ef00000300800 */
[----:B------:R-:W-:Y:S04]  /*b7d60*/  STL.64 [R1+0xa40], R12 ;  /* 0x000a400c01007387 */ /* 0x000fe80000100a00 */
[----:B------:R4:W-:Y:S04]  /*b7d70*/  STL.64 [R1+0xa48], R14 ;  /* 0x000a480e01007387 */ /* 0x0009e80000100a00 */
[----:B------:R-:W-:Y:S04]  /*b7d80*/  STL.64 [R1+0xa30], R8 ;  /* 0x000a300801007387 */ /* 0x000fe80000100a00 */
[----:B------:R4:W-:Y:S04]  /*b7d90*/  STL.64 [R1+0xa38], R10 ;  /* 0x000a380a01007387 */ /* 0x0009e80000100a00 */
[----:B------:R-:W3:Y:S04]  /*b7da0*/  LDL.LU R5, [R1+0x8b4] ;  /* 0x0008b40001057983 */ /* 0x000ee80000300800 */
[----:B------:R-:W3:Y:S04]  /*b7db0*/  LDL.LU R6, [R1+0x8b8] ;  /* 0x0008b80001067983 */ /* 0x000ee80000300800 */
[----:B------:R-:W3:Y:S01]  /*b7dc0*/  LDL.LU R7, [R1+0x8bc] ;  /* 0x0008bc0001077983 */ /* 0x000ee20000300800 */
[C---:B-1----:R-:W-:Y:S06]  /*b7dd0*/  HMMA.1688.F32.TF32 R16, R236.reuse, R62, R220 ;  /* 0x0000003eec10723c */ /* 0x042fec00000810dc */
[C---:B----4-:R-:W-:Y:S06]  /*b7de0*/  HMMA.1688.F32.TF32 R12, R236.reuse, R58, R216 ;  /* 0x0000003aec0c723c */ /* 0x050fec00000810d8 */
[C---:B------:R-:W-:Y:S11]  /*b7df0*/  HMMA.1688.F32.TF32 R8, R236.reuse, R54, R212 ;  /* 0x00000036ec08723c */ /* 0x040ff600000810d4 */
        /* <DEDUP_REMOVED lines=22> */
[----:B-1----:R-:W-:Y:S03]  /*b7f60*/  HMMA.1688.F32.TF32 R16, R236, R26, R184 ;  /* 0x0000001aec10723c */ /* 0x002fe600000810b8 */
[----:B------:R-:W-:Y:S04]  /*b7f70*/  STL.64 [R1+0x9a0], R8 ;  /* 0x0009a00801007387 */ /* 0x000fe80000100a00 */
[----:B------:R1:W-:Y:S01]  /*b7f80*/  STL.64 [R1+0x9a8], R10 ;  /* 0x0009a80a01007387 */ /* 0x0003e20000100a00 */
[C---:B----4-:R-:W-:Y:S03]  /*b7f90*/  HMMA.1688.F32.TF32 R12, R232.reuse, R150, R180 ;  /* 0x00000096e80c723c */ /* 0x050fe600000810b4 */
[----:B------:R-:W-:Y:S04]  /*b7fa0*/  LDS R236, [R2+UR7+0x1c600] ;  /* 0x01c6000702ec7984 */ /* 0x000fe80008000800 */
[----:B------:R-:W-:Y:S01]  /*b7fb0*/  LDS R238, [R2+UR7+0x1e600] ;  /* 0x01e6000702ee7984 */ /* 0x000fe20008000800 */
[C---:B-1----:R-:W-:Y:S03]  /*b7fc0*/  HMMA.1688.F32.TF32 R8, R232.reuse, R146, R176 ;  /* 0x00000092e808723c */ /* 0x042fe600000810b0 */
[----:B------:R-:W-:Y:S04]  /*b7fd0*/  LDS R237, [R101+UR7+0x1c600] ;  /* 0x01c6000765ed7984 */ /* 0x000fe80008000800 */
[----:B------:R-:W1:Y:S04]  /*b7fe0*/  LDS R239, [R101+UR7+0x1e600] ;  /* 0x01e6000765ef7984 */ /* 0x000e680008000800 */
[----:B------:R-:W-:Y:S04]  /*b7ff0*/  STL.64 [R1+0x960], R16 ;  /* 0x0009601001007387 */ /* 0x000fe80000100a00 */
[----:B------:R4:W-:Y:S04]  /*b8000*/  STL.64 [R1+0x968], R18 ;  /* 0x0009681201007387 */ /* 0x0009e80000100a00 */
[----:B------:R-:W-:Y:S04]  /*b8010*/  STL.64 [R1+0x950], R12 ;  /* 0x0009500c01007387 */ /* 0x000fe80000100a00 */
[----:B------:R4:W-:Y:S02]  /*b8020*/  STL.64 [R1+0x958], R14 ;  /* 0x0009580e01007387 */ /* 0x0009e40000100a00 */
[C---:B----4-:R-:W-:Y:S02]  /*b8030*/  HMMA.1688.F32.TF32 R16, R232.reuse, R142, R172 ;  /* 0x0000008ee810723c */ /* 0x050fe400000810ac */
[----:B------:R-:W-:Y:S04]  /*b8040*/  STL.64 [R1+0x940], R8 ;  /* 0x0009400801007387 */ /* 0x000fe80000100a00 */
[----:B------:R4:W-:Y:S01]  /*b8050*/  STL.64 [R1+0x948], R10 ;  /* 0x0009480a01007387 */ /* 0x0009e20000100a00 */
[C---:B------:R-:W-:Y:S06]  /*b8060*/  HMMA.1688.F32.TF32 R12, R232.reuse, R138, R168 ;  /* 0x0000008ae80c723c */ /* 0x040fec00000810a8 */
[C---:B----4-:R-:W-:Y:S10]  /*b8070*/  HMMA.1688.F32.TF32 R8, R232.reuse, R134, R164 ;  /* 0x00000086e808723c */ /* 0x050ff400000810a4 */
[----:B------:R-:W-:Y:S04]  /*b8080*/  STL.64 [R1+0x930], R16 ;  /* 0x0009301001007387 */ /* 0x000fe80000100a00 */
[----:B------:R4:W-:Y:S04]  /*b8090*/  STL.64 [R1+0x938], R18 ;  /* 0x0009381201007387 */ /* 0x0009e80000100a00 */
[----:B------:R-:W-:Y:S04]  /*b80a0*/  STL.64 [R1+0x920], R12 ;  /* 0x0009200c01007387 */ /* 0x000fe80000100a00 */
[----:B------:R1:W-:Y:S01]  /*b80b0*/  STL.64 [R1+0x928], R14 ;  /* 0x0009280e01007387 */ /* 0x0003e20000100a00 */
[C---:B----4-:R-:W-:Y:S03]  /*b80c0*/  HMMA.1688.F32.TF32 R16, R232.reuse, R130, R160 ;  /* 0x00000082e810723c */ /* 0x050fe600000810a0 */
[----:B------:R-:W-:Y:S04]  /*b80d0*/  STL.64 [R1+0x910], R8 ;  /* 0x0009100801007387 */ /* 0x000fe80000100a00 */
[----:B------:R4:W-:Y:S01]  /*b80e0*/  STL.64 [R1+0x918], R10 ;  /* 0x0009180a01007387 */ /* 0x0009e20000100a00 */
[C---:B-1----:R-:W-:Y:S06]  /*b80f0*/  HMMA.1688.F32.TF32 R12, R232.reuse, R126, R156 ;  /* 0x0000007ee80c723c */ /* 0x042fec000008109c */
[C---:B----4-:R-:W-:Y:S09]  /*b8100*/  HMMA.1688.F32.TF32 R8, R232.reuse, R122, R152 ;  /* 0x0000007ae808723c */ /* 0x050ff20000081098 */
        /* <DEDUP_REMOVED lines=8> */
[----:B-1----:R-:W-:Y:S06]  /*b8190*/  HMMA.1688.F32.TF32 R8, R232, R118, R248 ;  /* 0x00000076e808723c */ /* 0x002fec00000810f8 */
[----:B------:R-:W-:Y:S04]  /*b81a0*/  STL.64 [R1+0x51b0], R118 ;  /* 0x0051b07601007387 */ /* 0x000fe80000100a00 */
[----:B------:R-:W-:-:S13]  /*b81b0*/  STL.64 [R1+0x51a8], R116 ;  /* 0x0051a87401007387 */ /* 0x000fda0000100a00 */
[----:B------:R-:W-:Y:S04]  /*b81c0*/  STL.64 [R1+0x8d0], R8 ;  /* 0x0008d00801007387 */ /* 0x000fe80000100a00 */
[----:B------:R2:W-:Y:S02]  /*b81d0*/  STL.64 [R1+0x8d8], R10 ;  /* 0x0008d80a01007387 */ /* 0x0005e40000100a00 */
[C---:B--2---:R-:W-:Y:S06]  /*b81e0*/  HMMA.1688.F32.TF32 R8, R232.reuse, R114, R244 ;  /* 0x00000072e808723c */ /* 0x044fec00000810f4 */
[----:B---3--:R-:W-:Y:S01]  /*b81f0*/  HMMA.1688.F32.TF32 R4, R232, R110, R4 ;  /* 0x0000006ee804723c */ /* 0x008fe20000081004 */
[----:B------:R-:W-:Y:S04]  /*b8200*/  STL.64 [R1+0x51a0], R114 ;  /* 0x0051a07201007387 */ /* 0x000fe80000100a00 */
[----:B------:R-:W-:-:S12]  /*b8210*/  STL.64 [R1+0x5198], R112 ;  /* 0x0051987001007387 */ /* 0x000fd80000100a00 */
[----:B------:R1:W-:Y:S04]  /*b8220*/  STL.64 [R1+0x8c0], R8 ;  /* 0x0008c00801007387 */ /* 0x0003e80000100a00 */
[----:B------:R2:W-:Y:S04]  /*b8230*/  STL.64 [R1+0x8c8], R10 ;  /* 0x0008c80a01007387 */ /* 0x0005e80000100a00 */
[----:B------:R-:W3:Y:S04]  /*b8240*/  LDL.LU R152, [R1+0x7d0] ;  /* 0x0007d00001987983 */ /* 0x000ee80000300800 */
        /* <DEDUP_REMOVED lines=109> */
[C---:B---3--:R-:W-:Y:S06]  /*b8920*/  HMMA.1688.F32.TF32 R116, R232.reuse, R102, R240 ;  /* 0x00000066e874723c */ /* 0x048fec00000810f0 */
[C---:B------:R-:W-:Y:S06]  /*b8930*/  HMMA.1688.F32.TF32 R112, R232.reuse, R106, R120 ;  /* 0x0000006ae870723c */ /* 0x040fec0000081078 */
[----:B--2---:R-:W-:-:S15]  /*b8940*/  HMMA.1688.F32.TF32 R8, R232, R98, R8 ;  /* 0x00000062e808723c */ /* 0x004fde0000081008 */
[----:B------:R-:W-:-:S02]  /*b8950*/  NOP ;  /* 0x0000000000007918 */ /* 0x000fc40000000000 */
[----:B------:R-:W-:Y:S04]  /*b8960*/  STL.64 [R1+0x980], R112 ;  /* 0x0009807001007387 */ /* 0x000fe80000100a00 */
[----:B------:R1:W-:Y:S04]  /*b8970*/  STL.64 [R1+0x988], R114 ;  /* 0x0009887201007387 */ /* 0x0003e80000100a00 */
[----:B------:R-:W-:Y:S04]  /*b8980*/  STL.64 [R1+0x970], R116 ;  /* 0x0009707401007387 */ /* 0x000fe80000100a00 */
[----:B------:R-:W-:Y:S01]  /*b8990*/  STL.64 [R1+0x978], R118 ;  /* 0x0009787601007387 */ /* 0x000fe20000100a00 */
[C---:B-1----:R-:W-:Y:S03]  /*b89a0*/  HMMA.1688.F32.TF32 R112, R232.reuse, R94, R12 ;  /* 0x0000005ee870723c */ /* 0x042fe6000008100c */
[----:B------:R-:W-:Y:S03]  /*b89b0*/  STL.64 [R1+0x8b0], R8 ;  /* 0x0008b00801007387 */ /* 0x000fe60000100a00 */
[C---:B------:R-:W-:Y:S01]  /*b89c0*/  HMMA.1688.F32.TF32 R12, R232.reuse, R90, R16 ;  /* 0x0000005ae80c723c */ /* 0x040fe20000081010 */
[----:B------:R1:W-:Y:S05]  /*b89d0*/  STL.64 [R1+0x8b8], R10 ;  /* 0x0008b80a01007387 */ /* 0x0003ea0000100a00 */
[C---:B-1----:R-:W-:Y:S11]  /*b89e0*/  HMMA.1688.F32.TF32 R8, R232.reuse, R86, R20 ;  /* 0x00000056e808723c */ /* 0x042ff60000081014 */
[----:B------:R-:W-:Y:S01]  /*b89f0*/  STL.64 [R1+0x8a0], R112 ;  /* 0x0008a07001007387 */ /* 0x000fe20000100a00 */
[C---:B------:R-:W-:Y:S03]  /*b8a00*/  HMMA.1688.F32.TF32 R16, R232.reuse, R82, R228 ;  /* 0x00000052e810723c */ /* 0x040fe600000810e4 */
[----:B------:R-:W-:Y:S04]  /*b8a10*/  STL.64 [R1+0x8a8], R114 ;  /* 0x0008a87201007387 */ /* 0x000fe80000100a00 */
[----:B------:R-:W-:Y:S04]  /*b8a20*/  STL.64 [R1+0x890], R12 ;  /* 0x0008900c01007387 */ /* 0x000fe80000100a00 */
[----:B------:R1:W-:Y:S04]  /*b8a30*/  STL.64 [R1+0x898], R14 ;  /* 0x0008980e01007387 */ /* 0x0003e80000100a00 */
        /* <DEDUP_REMOVED lines=41> */
[----:B------:R-:W-:Y:S01]  /*b8cd0*/  STL.64 [R1+0x2cd8], R18 ;  /* 0x002cd81201007387 */ /* 0x000fe20000100a00 */
[C---:B----4-:R-:W-:Y:S03]  /*b8ce0*/  HMMA.1688.F32.TF32 R4, R236.reuse, R130, R4 ;  /* 0x00000082ec04723c */ /* 0x050fe60000081004 */
[----:B------:R-:W-:Y:S04]  /*b8cf0*/  LDS R232, [R2+UR7+0x1c680] ;  /* 0x01c6800702e87984 */ /* 0x000fe80008000800 */
[----:B------:R-:W-:Y:S04]  /*b8d00*/  STL.64 [R1+0x130], R12 ;  /* 0x0001300c01007387 */ /* 0x000fe80000100a00 */
[----:B------:R1:W-:Y:S04]  /*b8d10*/  STL.64 [R1+0x138], R14 ;  /* 0x0001380e01007387 */ /* 0x0003e80000100a00 */
[----:B------:R-:W-:Y:S04]  /*b8d20*/  LDS R234, [R2+UR7+0x1e680] ;  /* 0x01e6800702ea7984 */ /* 0x000fe80008000800 */
[----:B------:R-:W-:Y:S01]  /*b8d30*/  STL.64 [R1+0x2cc0], R8 ;  /* 0x002cc00801007387 */ /* 0x000fe20000100a00 */
[C---:B-1----:R-:W-:Y:S03]  /*b8d40*/  HMMA.1688.F32.TF32 R12, R236.reuse, R150, R168 ;  /* 0x00000096ec0c723c */ /* 0x042fe600000810a8 */
[----:B------:R1:W-:Y:S04]  /*b8d50*/  STL.64 [R1+0x2cc8], R10 ;  /* 0x002cc80a01007387 */ /* 0x0003e80000100a00 */
[----:B------:R-:W-:Y:S04]  /*b8d60*/  LDS R233, [R101+UR7+0x1c680] ;  /* 0x01c6800765e97984 */ /* 0x000fe80008000800 */
[----:B------:R-:W2:Y:S01]  /*b8d70*/  LDS R235, [R101+UR7+0x1e680] ;  /* 0x01e6800765eb7984 */ /* 0x000ea20008000800 */
[C---:B-1----:R-:W-:Y:S06]  /*b8d80*/  HMMA.1688.F32.TF32 R8, R236.reuse, R146, R164 ;  /* 0x00000092ec08723c */ /* 0x042fec00000810a4 */
[C---:B------:R-:W-:Y:S05]  /*b8d90*/  HMMA.1688.F32.TF32 R16, R236.reuse, R142, R160 ;  /* 0x0000008eec10723c */ /* 0x040fea00000810a0 */
[----:B------:R-:W-:Y:S04]  /*b8da0*/  STL.64 [R1+0x2820], R12 ;  /* 0x0028200c01007387 */ /* 0x000fe80000100a00 */
[----:B------:R1:W-:Y:S08]  /*b8db0*/  STL.64 [R1+0x2828], R14 ;  /* 0x0028280e01007387 */ /* 0x0003f00000100a00 */
[----:B------:R-:W-:Y:S01]  /*b8dc0*/  STL.64 [R1+0x2800], R8 ;  /* 0x0028000801007387 */ /* 0x000fe20000100a00 */
[C---:B-1----:R-:W-:Y:S03]  /*b8dd0*/  HMMA.1688.F32.TF32 R12, R236.reuse, R138, R156 ;  /* 0x0000008aec0c723c */ /* 0x042fe6000008109c */
[----:B------:R1:W-:Y:S03]  /*b8de0*/  STL.64 [R1+0x2808], R10 ;  /* 0x0028080a01007387 */ /* 0x0003e60000100a00 */
[----:B-1----:R-:W-:Y:S01]  /*b8df0*/  HMMA.1688.F32.TF32 R8, R236, R134, R152 ;  /* 0x00000086ec08723c */ /* 0x002fe20000081098 */
[----:B------:R1:W-:Y:S04]  /*b8e00*/  STL.64 [R1+0x810], R16 ;  /* 0x0008101001007387 */ /* 0x0003e80000100a00 */
[----:B------:R3:W-:-:S12]  /*b8e10*/  STL.64 [R1+0x818], R18 ;  /* 0x0008181201007387 */ /* 0x0007d80000100a00 */
        /* <DEDUP_REMOVED lines=84> */
[----:B--2---:R-:W4:Y:S04]  /*b9360*/  LDL.LU R14, [R1+0x778] ;  /* 0x00077800010e7983 */ /* 0x004f280000300800 */
        /* <DEDUP_REMOVED lines=61> */
[----:B-1----:R-:W2:Y:S01]  /*b9740*/  LDL.LU.64 R114, [R1+0x51a0] ;  /* 0x0051a00001727983 */ /* 0x002ea20000300a00 */
[C---:B------:R-:W-:Y:S03]  /*b9750*/  HMMA.1688.F32.TF32 R12, R236.reuse, R110, R12 ;  /* 0x0000006eec0c723c */ /* 0x040fe6000008100c */
[----:B------:R-:W3:Y:S03]  /*b9760*/  LDL.LU.64 R112, [R1+0x5198] ;  /* 0x0051980001707983 */ /* 0x000ee60000300a00 */
        /* <DEDUP_REMOVED lines=14> */
[----:B-1----:R-:W5:Y:S04]  /*b9850*/  LDL.LU.64 R10, [R1+0x5190] ;  /* 0x00519000010a7983 */ /* 0x002f680000300a00 */
[----:B------:R-:W5:Y:S04]  /*b9860*/  LDL.LU.64 R8, [R1+0x5188] ;  /* 0x0051880001087983 */ /* 0x000f680000300a00 */
[----:B------:R-:W-:Y:S04]  /*b9870*/  STL.64 [R1+0x790], R12 ;  /* 0x0007900c01007387 */ /* 0x000fe80000100a00 */
[----:B------:R1:W-:Y:S04]  /*b9880*/  STL.64 [R1+0x798], R14 ;  /* 0x0007980e01007387 */ /* 0x0003e80000100a00 */
[----:B-1----:R-:W5:Y:S04]  /*b9890*/  LDL.LU.64 R14, [R1+0x5180] ;  /* 0x00518000010e7983 */ /* 0x002f680000300a00 */
[----:B------:R-:W5:Y:S04]  /*b98a0*/  LDL.LU.64 R12, [R1+0x5178] ;  /* 0x00517800010c7983 */ /* 0x000f680000300a00 */
        /* <DEDUP_REMOVED lines=49> */
[----:B-1----:R-:W-:Y:S03]  /*b9bc0*/  HMMA.1688.F32.TF32 R20, R236, R26, R168 ;  /* 0x0000001aec14723c */ /* 0x002fe600000810a8 */
        /* <DEDUP_REMOVED lines=136> */
[C---:B----4-:R-:W-:Y:S06]  /*ba450*/  HMMA.1688.F32.TF32 R20, R232.reuse, R126, R20 ;  /* 0x0000007ee814723c */ /* 0x050fec0000081014 */
[C---:B---3--:R-:W-:Y:S06]  /*ba460*/  HMMA.1688.F32.TF32 R16, R232.reuse, R130, R16 ;  /* 0x00000082e810723c */ /* 0x048fec0000081010 */
[----:B------:R-:W-:-:S15]  /*ba470*/  HMMA.1688.F32.TF32 R228, R232, R122, R228 ;  /* 0x0000007ae8e4723c */ /* 0x000fde00000810e4 */
[----:B------:R-:W-:-:S02]  /*ba480*/  NOP ;  /* 0x0000000000007918 */ /* 0x000fc40000000000 */
[----:B------:R-:W-:Y:S01]  /*ba490*/  STL.64 [R1+0x670], R16 ;  /* 0x0006701001007387 */ /* 0x000fe20000100a00 */
[C---:B------:R-:W-:Y:S03]  /*ba4a0*/  HMMA.1688.F32.TF32 R220, R232.reuse, R110, R220 ;  /* 0x0000006ee8dc723c */ /* 0x040fe600000810dc */
[----:B------:R1:W-:Y:S04]  /*ba4b0*/  STL.64 [R1+0x678], R18 ;  /* 0x0006781201007387 */ /* 0x0003e80000100a00 */
[----:B-1----:R-:W5:Y:S01]  /*ba4c0*/  LDL.LU.64 R18, [R1+0x5170] ;  /* 0x0051700001127983 */ /* 0x002f620000300a00 */
[C---:B------:R-:W-:Y:S03]  /*ba4d0*/  HMMA.1688.F32.TF32 R216, R232.reuse, R106, R216 ;  /* 0x0000006ae8d8723c */ /* 0x040fe600000810d8 */
[----:B------:R-:W5:Y:S04]  /*ba4e0*/  LDL.LU.64 R16, [R1+0x5168] ;  /* 0x0051680001107983 */ /* 0x000f680000300a00 */
[----:B------:R-:W-:Y:S04]  /*ba4f0*/  STL.64 [R1+0x660], R20 ;  /* 0x0006601401007387 */ /* 0x000fe80000100a00 */
[----:B------:R1:W-:Y:S04]  /*ba500*/  STL.64 [R1+0x668], R22 ;  /* 0x0006681601007387 */ /* 0x0003e80000100a00 */
[----:B-1----:R-:W5:Y:S04]  /*ba510*/  LDL.LU.64 R22, [R1+0x5160] ;  /* 0x0051600001167983 */ /* 0x002f680000300a00 */
[----:B------:R-:W5:Y:S04]  /*ba520*/  LDL.LU.64 R20, [R1+0x5158] ;  /* 0x0051580001147983 */ /* 0x000f680000300a00 */
[----:B------:R-:W-:Y:S04]  /*ba530*/  STL.64 [R1+0x650], R228 ;  /* 0x000650e401007387 */ /* 0x000fe80000100a00 */
[----:B------:R1:W-:Y:S04]  /*ba540*/  STL.64 [R1+0x658], R230 ;  /* 0x000658e601007387 */ /* 0x0003e80000100a00 */
[----:B-1----:R-:W2:Y:S04]  /*ba550*/  LDL.LU.64 R230, [R1+0x5150] ;  /* 0x0051500001e67983 */ /* 0x002ea80000300a00 */
[----:B------:R-:W2:Y:S04]  /*ba560*/  LDL.LU.64 R228, [R1+0x5148] ;  /* 0x0051480001e47983 */ /* 0x000ea80000300a00 */
[----:B------:R-:W-:Y:S04]  /*ba570*/  STL.64 [R1+0x640], R224 ;  /* 0x000640e001007387 */ /* 0x000fe80000100a00 */
[----:B------:R1:W-:Y:S04]  /*ba580*/  STL.64 [R1+0x648], R226 ;  /* 0x000648e201007387 */ /* 0x0003e80000100a00 */
[----:B-1----:R-:W3:Y:S04]  /*ba590*/  LDL.LU.64 R226, [R1+0x5140] ;  /* 0x0051400001e27983 */ /* 0x002ee80000300a00 */
[----:B------:R-:W3:Y:S04]  /*ba5a0*/  LDL.LU.64 R224, [R1+0x5138] ;  /* 0x0051380001e07983 */ /* 0x000ee80000300a00 */
[----:B------:R-:W-:Y:S04]  /*ba5b0*/  STL.64 [R1+0x630], R236 ;  /* 0x000630ec01007387 */ /* 0x000fe80000100a00 */
[----:B------:R-:W-:Y:S04]  /*ba5c0*/  STL.64 [R1+0x638], R238 ;  /* 0x000638ee01007387 */ /* 0x000fe80000100a00 */
[----:B------:R-:W-:Y:S04]  /*ba5d0*/  STL.64 [R1+0x27f0], R220 ;  /* 0x0027f0dc01007387 */ /* 0x000fe80000100a00 */
[----:B------:R1:W-:Y:S01]  /*ba5e0*/  STL.64 [R1+0x27f8], R222 ;  /* 0x0027f8de01007387 */ /* 0x0003e20000100a00 */
[C---:B------:R-:W-:Y:S03]  /*ba5f0*/  HMMA.1688.F32.TF32 R240, R232.reuse, R86, R240 ;  /* 0x00000056e8f0723c */ /* 0x040fe600000810f0 */
[----:B------:R-:W-:Y:S03]  /*ba600*/  LDS R236, [R2+UR7+0x1c700] ;  /* 0x01c7000702ec7984 */ /* 0x000fe60008000800 */
[C---:B------:R-:W-:Y:S01]  /*ba610*/  HMMA.1688.F32.TF32 R196, R232.reuse, R74, R196 ;  /* 0x0000004ae8c4723c */ /* 0x040fe200000810c4 */
[----:B------:R-:W-:Y:S04]  /*ba620*/  LDS R238, [R2+UR7+0x1e700] ;  /* 0x01e7000702ee7984 */ /* 0x000fe80008000800 */
[----:B-1----:R-:W4:Y:S04]  /*ba630*/  LDL.LU.64 R222, [R1+0x5130] ;  /* 0x0051300001de7983 */ /* 0x002f280000300a00 */
[----:B------:R-:W4:Y:S04]  /*ba640*/  LDL.LU.64 R220, [R1+0x5128] ;  /* 0x0051280001dc7983 */ /* 0x000f280000300a00 */
[----:B------:R-:W-:Y:S04]  /*ba650*/  STL.64 [R1+0x27e0], R216 ;  /* 0x0027e0d801007387 */ /* 0x000fe80000100a00 */
[----:B------:R1:W-:Y:S01]  /*ba660*/  STL.64 [R1+0x27e8], R218 ;  /* 0x0027e8da01007387 */ /* 0x0003e20000100a00 */
[C---:B------:R-:W-:Y:S03]  /*ba670*/  HMMA.1688.F32.TF32 R180, R232.reuse, R58, R180 ;  /* 0x0000003ae8b4723c */ /* 0x040fe600000810b4 */
[----:B------:R-:W-:Y:S03]  /*ba680*/  LDS R237, [R101+UR7+0x1c700] ;  /* 0x01c7000765ed7984 */ /* 0x000fe60008000800 */
[C---:B------:R-:W-:Y:S01]  /*ba690*/  HMMA.1688.F32.TF32 R176, R232.reuse, R54, R176 ;  /* 0x00000036e8b0723c */ /* 0x040fe200000810b0 */
[----:B------:R-:W2:Y:S04]  /*ba6a0*/  LDS R239, [R101+UR7+0x1e700] ;  /* 0x01e7000765ef7984 */ /* 0x000ea80008000800 */
        /* <DEDUP_REMOVED lines=11> */
[----:B------:R1:W-:Y:S02]  /*ba760*/  STL.64 [R1+0x608], R246 ;  /* 0x000608f601007387 */ /* 0x0003e40000100a00 */
[C---:B-1----:R-:W-:Y:S06]  /*ba770*/  HMMA.1688.F32.TF32 R244, R232.reuse, R90, R248 ;  /* 0x0000005ae8f4723c */ /* 0x042fec00000810f8 */
[C---:B------:R-:W-:Y:S06]  /*ba780*/  HMMA.1688.F32.TF32 R172, R232.reuse, R50, R172 ;  /* 0x00000032e8ac723c */ /* 0x040fec00000810ac */
[C---:B------:R-:W-:Y:S06]  /*ba790*/  HMMA.1688.F32.TF32 R168, R232.reuse, R46, R168 ;  /* 0x0000002ee8a8723c */ /* 0x040fec00000810a8 */
[C---:B------:R-:W-:Y:S05]  /*ba7a0*/  HMMA.1688.F32.TF32 R164, R232.reuse, R42, R164 ;  /* 0x0000002ae8a4723c */ /* 0x040fea00000810a4 */
[----:B------:R-:W-:Y:S01]  /*ba7b0*/  STL.64 [R1+0x5f0], R244 ;  /* 0x0005f0f401007387 */ /* 0x000fe20000100a00 */
[C---:B------:R-:W-:Y:S03]  /*ba7c0*/  HMMA.1688.F32.TF32 R160, R232.reuse, R38, R160 ;  /* 0x00000026e8a0723c */ /* 0x040fe600000810a0 */
[----:B------:R-:W-:Y:S04]  /*ba7d0*/  STL.64 [R1+0x5f8], R246 ;  /* 0x0005f8f601007387 */ /* 0x000fe80000100a00 */
[----:B------:R-:W-:Y:S01]  /*ba7e0*/  STL.64 [R1+0x5e0], R240 ;  /* 0x0005e0f001007387 */ /* 0x000fe20000100a00 */
[C---:B------:R-:W-:Y:S03]  /*ba7f0*/  HMMA.1688.F32.TF32 R156, R232.reuse, R34, R156 ;  /* 0x00000022e89c723c */ /* 0x040fe6000008109c */
[----:B------:R-:W-:Y:S04]  /*ba800*/  STL.64 [R1+0x5e8], R242 ;  /* 0x0005e8f201007387 */ /* 0x000fe80000100a00 */
[----:B------:R-:W-:Y:S01]  /*ba810*/  STL.64 [R1+0x5d0], R204 ;  /* 0x0005d0cc01007387 */ /* 0x000fe20000100a00 */
[C---:B------:R-:W-:Y:S03]  /*ba820*/  HMMA.1688.F32.TF32 R152, R232.reuse, R30, R152 ;  /* 0x0000001ee898723c */ /* 0x040fe60000081098 */
        /* <DEDUP_REMOVED lines=26> */
[----:B-1----:R-:W4:Y:S04]  /*ba9d0*/  LDL.LU R164, [R1+0x410] ;  /* 0x0004100001a47983 */ /* 0x002f280000300800 */
[----:B------:R-:W-:Y:S04]  /*ba9e0*/  STL.64 [R1+0x2bd0], R152 ;  /* 0x002bd09801007387 */ /* 0x000fe80000100a00 */
[----:B------:R-:W-:Y:S04]  /*ba9f0*/  STL.64 [R1+0x2bd8], R154 ;  /* 0x002bd89a01007387 */ /* 0x000fe80000100a00 */
[----:B------:R1:W-:Y:S04]  /*baa00*/  STL.64 [R1+0x2d40], R4 ;  /* 0x002d400401007387 */ /* 0x0003e80000100a00 */
[----:B------:R1:W-:Y:S04]  /*baa10*/  STL.64 [R1+0x2d48], R6 ;  /* 0x002d480601007387 */ /* 0x0003e80000100a00 */
        /* <DEDUP_REMOVED lines=69> */
[----:B------:R-:W-:Y:S04]  /*bae70*/  LDS R233, [R101+UR7+0x1c780] ;  /* 0x01c7800765e97984 */ /* 0x000fe80008000800 */
[----:B------:R-:W1:Y:S01]  /*bae80*/  LDS R235, [R101+UR7+0x1e780] ;  /* 0x01e7800765eb7984 */ /* 0x000e620008000800 */
        /* <DEDUP_REMOVED lines=11> */
[C---:B------:R-:W-:Y:S11]  /*baf40*/  HMMA.1688.F32.TF32 R188, R236.reuse, R126, R188 ;  /* 0x0000007eecbc723c */ /* 0x040ff600000810bc */
[----:B------:R2:W-:Y:S04]  /*baf50*/  STL.64 [R1+0x560], R244 ;  /* 0x000560f401007387 */ /* 0x0005e80000100a00 */
        /* <DEDUP_REMOVED lines=19> */
[----:B------:R-:W-:Y:S03]  /*bb090*/  STL.64 [R1+0x4e0], R180 ;  /* 0x0004e0b401007387 */ /* 0x000fe60000100a00 */
[----:B------:R-:W-:Y:S01]  /*bb0a0*/  HMMA.1688.F32.TF32 R156, R236, R94, R156 ;  /* 0x0000005eec9c723c */ /* 0x000fe2000008109c */
[----:B------:R-:W-:Y:S04]  /*bb0b0*/  STL.64 [R1+0x4e8], R182 ;  /* 0x0004e8b601007387 */ /* 0x000fe80000100a00 */
[----:B------:R-:W-:Y:S04]  /*bb0c0*/  STL.64 [R1+0x4d0], R176 ;  /* 0x0004d0b001007387 */ /* 0x000fe80000100a00 */
[----:B------:R-:W-:Y:S01]  /*bb0d0*/  STL.64 [R1+0x4d8], R178 ;  /* 0x0004d8b201007387 */ /* 0x000fe20000100a00 */
[----:B------:R-:W-:-:S03]  /*bb0e0*/  IMAD.MOV.U32 R248, RZ, RZ, R136 ;  /* 0x000000fffff87224 */ /* 0x000fc600078e0088 */
[----:B------:R-:W-:Y:S04]  /*bb0f0*/  STL.64 [R1+0x4c0], R172 ;  /* 0x0004c0ac01007387 */ /* 0x000fe80000100a00 */
[----:B------:R-:W-:Y:S04]  /*bb100*/  STL.64 [R1+0x4c8], R174 ;  /* 0x0004c8ae01007387 */ /* 0x000fe80000100a00 */
[----:B------:R3:W-:Y:S01]  /*bb110*/  STL.64 [R1+0x4b0], R168 ;  /* 0x0004b0a801007387 */ /* 0x0007e20000100a00 */
[----:B------:R-:W-:-:S03]  /*bb120*/  IMAD.MOV.U32 R249, RZ, RZ, R137 ;  /* 0x000000fffff97224 */ /* 0x000fc600078e0089 */
[----:B------:R4:W-:Y:S01]  /*bb130*/  STL.64 [R1+0x4b8], R170 ;  /* 0x0004b8aa01007387 */ /* 0x0009e20000100a00 */
[----:B------:R-:W-:-:S03]  /*bb140*/  IMAD.MOV.U32 R250, RZ, RZ, R149 ;  /* 0x000000fffffa7224 */ /* 0x000fc600078e0095 */
[----:B------:R-:W4:Y:S01]  /*bb150*/  LDL.LU R136, [R1+0x50f4] ;  /* 0x0050f40001887983 */ /* 0x000f220000300800 */
[----:B------:R-:W-:-:S03]  /*bb160*/  IMAD.MOV.U32 R251, RZ, RZ, R252 ;  /* 0x000000fffffb7224 */ /* 0x000fc600078e00fc */
[----:B------:R-:W-:Y:S01]  /*bb170*/  STL.64 [R1+0x4a0], R164 ;  /* 0x0004a0a401007387 */ /* 0x000fe20000100a00 */
[----:B--2---:R-:W-:-:S03]  /*bb180*/  IMAD.MOV.U32 R244, RZ, RZ, R0 ;  /* 0x000000fffff47224 */ /* 0x004fc600078e0000 */
[----:B------:R-:W-:Y:S01]  /*bb190*/  STL.64 [R1+0x4a8], R166 ;  /* 0x0004a8a601007387 */ /* 0x000fe20000100a00 */
[----:B------:R-:W-:-:S03]  /*bb1a0*/  IMAD.MOV.U32 R245, RZ, RZ, R3 ;  /* 0x000000fffff57224 */ /* 0x000fc600078e0003 */
[----:B------:R-:W2:Y:S04]  /*bb1b0*/  LDL.LU R137, [R1+0x50f0] ;  /* 0x0050f00001897983 */ /* 0x000ea80000300800 */
[----:B------:R-:W2:Y:S04]  /*bb1c0*/  LDL.LU R149, [R1+0x50ec] ;  /* 0x0050ec0001957983 */ /* 0x000ea80000300800 */
[----:B------:R-:W2:Y:S04]  /*bb1d0*/  LDL.LU R252, [R1+0x50e8] ;  /* 0x0050e80001fc7983 */ /* 0x000ea80000300800 */
[----:B------:R-:W2:Y:S04]  /*bb1e0*/  LDL.LU R0, [R1+0x50e4] ;  /* 0x0050e40001007983 */ /* 0x000ea80000300800 */
[----:B------:R-:W2:Y:S04]  /*bb1f0*/  LDL.LU R3, [R1+0x50e0] ;  /* 0x0050e00001037983 */ /* 0x000ea80000300800 */
[----:B------:R1:W-:Y:S04]  /*bb200*/  STL.64 [R1+0x490], R160 ;  /* 0x000490a001007387 */ /* 0x0003e80000100a00 */
[----:B------:R1:W-:Y:S04]  /*bb210*/  STL.64 [R1+0x498], R162 ;  /* 0x000498a201007387 */ /* 0x0003e80000100a00 */
[----:B------:R1:W-:Y:S04]  /*bb220*/  STL.64 [R1+0x480], R156 ;  /* 0x0004809c01007387 */ /* 0x0003e80000100a00 */
[----:B------:R1:W-:Y:S04]  /*bb230*/  STL.64 [R1+0x488], R158 ;  /* 0x0004889e01007387 */ /* 0x0003e80000100a00 */
[----:B---3--:R-:W3:Y:S04]  /*bb240*/  LDL.LU R168, [R1+0x2f0] ;  /* 0x0002f00001a87983 */ /* 0x008ee80000300800 */
        /* <DEDUP_REMOVED lines=66> */
[----:B------:R1:W-:Y:S04]  /*bb670*/  STL.64 [R1+0x450], R160 ;  /* 0x000450a001007387 */ /* 0x0003e80000100a00 */
[----:B------:R2:W-:Y:S04]  /*bb680*/  STL.64 [R1+0x458], R162 ;  /* 0x000458a201007387 */ /* 0x0005e80000100a00 */
[----:B-1----:R-:W4:Y:S04]  /*bb690*/  LDL.LU R160, [R1+0x200] ;  /* 0x0002000001a07983 */ /* 0x002f280000300800 */
[----:B------:R-:W4:Y:S04]  /*bb6a0*/  LDL.LU R161, [R1+0x204] ;  /* 0x0002040001a17983 */ /* 0x000f280000300800 */
[----:B--2---:R-:W4:Y:S04]  /*bb6b0*/  LDL.LU R162, [R1+0x208] ;  /* 0x0002080001a27983 */ /* 0x004f280000300800 */
[----:B------:R-:W4:Y:S01]  /*bb6c0*/  LDL.LU R163, [R1+0x20c] ;  /* 0x00020c0001a37983 */ /* 0x000f220000300800 */
[C---:B---3--:R-:W-:Y:S03]  /*bb6d0*/  HMMA.1688.F32.TF32 R152, R236.reuse, R74, R152 ;  /* 0x0000004aec98723c */ /* 0x048fe60000081098 */
[----:B------:R1:W-:Y:S04]  /*bb6e0*/  STL.64 [R1+0x440], R156 ;  /* 0x0004409c01007387 */ /* 0x0003e80000100a00 */
[----:B------:R2:W-:Y:S04]  /*bb6f0*/  STL.64 [R1+0x448], R158 ;  /* 0x0004489e01007387 */ /* 0x0005e80000100a00 */
[----:B-1----:R-:W3:Y:S04]  /*bb700*/  LDL.LU R156, [R1+0x1f0] ;  /* 0x0001f000019c7983 */ /* 0x002ee80000300800 */
[----:B------:R-:W3:Y:S04]  /*bb710*/  LDL.LU R157, [R1+0x1f4] ;  /* 0x0001f400019d7983 */ /* 0x000ee80000300800 */
[----:B--2---:R-:W3:Y:S04]  /*bb720*/  LDL.LU R158, [R1+0x1f8] ;  /* 0x0001f800019e7983 */ /* 0x004ee80000300800 */
[----:B------:R-:W3:Y:S04]  /*bb730*/  LDL.LU R159, [R1+0x1fc] ;  /* 0x0001fc00019f7983 */ /* 0x000ee80000300800 */
[----:B------:R1:W-:Y:S04]  /*bb740*/  STL.64 [R1+0x27d0], R152 ;  /* 0x0027d09801007387 */ /* 0x0003e80000100a00 */
[----:B------:R2:W-:Y:S04]  /*bb750*/  STL.64 [R1+0x27d8], R154 ;  /* 0x0027d89a01007387 */ /* 0x0005e80000100a00 */
[----:B-1----:R-:W3:Y:S04]  /*bb760*/  LDL.LU R152, [R1+0x1e0] ;  /* 0x0001e00001987983 */ /* 0x002ee80000300800 */
[----:B------:R-:W3:Y:S04]  /*bb770*/  LDL.LU R153, [R1+0x1e4] ;  /* 0x0001e40001997983 */ /* 0x000ee80000300800 */
[----:B--2---:R-:W2:Y:S04]  /*bb780*/  LDL.LU R154, [R1+0x1e8] ;  /* 0x0001e800019a7983 */ /* 0x004ea80000300800 */
[----:B------:R-:W2:Y:S01]  /*bb790*/  LDL.LU R155, [R1+0x1ec] ;  /* 0x0001ec00019b7983 */ /* 0x000ea20000300800 */
[C---:B------:R-:W-:Y:S06]  /*bb7a0*/  HMMA.1688.F32.TF32 R4, R236.reuse, R70, R4 ;  /* 0x00000046ec04723c */ /* 0x040fec0000081004 */
[C---:B------:R-:W-:Y:S06]  /*bb7b0*/  HMMA.1688.F32.TF32 R204, R236.reuse, R66, R204 ;  /* 0x00000042eccc723c */ /* 0x040fec00000810cc */
[C---:B------:R-:W-:Y:S06]  /*bb7c0*/  HMMA.1688.F32.TF32 R200, R236.reuse, R62, R200 ;  /* 0x0000003eecc8723c */ /* 0x040fec00000810c8 */
[C---:B------:R-:W-:Y:S06]  /*bb7d0*/  HMMA.1688.F32.TF32 R196, R236.reuse, R58, R196 ;  /* 0x0000003aecc4723c */ /* 0x040fec00000810c4 */
[C---:B------:R-:W-:Y:S01]  /*bb7e0*/  HMMA.1688.F32.TF32 R192, R236.reuse, R54, R192 ;  /* 0x00000036ecc0723c */ /* 0x040fe200000810c0 */
[----:B------:R1:W-:Y:S05]  /*bb7f0*/  STL.64 [R1+0x27c0], R4 ;  /* 0x0027c00401007387 */ /* 0x0003ea0000100a00 */
[C---:B------:R-:W-:Y:S01]  /*bb800*/  HMMA.1688.F32.TF32 R188, R236.reuse, R50, R188 ;  /* 0x00000032ecbc723c */ /* 0x040fe200000810bc */
[----:B------:R-:W-:Y:S05]  /*bb810*/  STL.64 [R1+0x27c8], R6 ;  /* 0x0027c80601007387 */ /* 0x000fea0000100a00 */
[----:B------:R-:W-:Y:S01]  /*bb820*/  HMMA.1688.F32.TF32 R184, R236, R46, R184 ;  /* 0x0000002eecb8723c */ /* 0x000fe200000810b8 */
[----:B-1----:R-:W-:-:S02]  /*bb830*/  IMAD.MOV.U32 R4, RZ, RZ, R3 ;  /* 0x000000ffff047224 */ /* 0x002fc400078e0003 */
[----:B------:R-:W2:Y:S01]  /*bb840*/  LDL.LU R3, [R1+0x50dc] ;  /* 0x0050dc0001037983 */ /* 0x000ea20000300800 */
[----:B------:R-:W-:-:S03]  /*bb850*/  IMAD.MOV.U32 R5, RZ, RZ, R0 ;  /* 0x000000ffff057224 */ /* 0x000fc600078e0000 */
[----:B------:R-:W5:Y:S01]  /*bb860*/  LDL.LU R0, [R1+0x50d8] ;  /* 0x0050d80001007983 */ /* 0x000f620000300800 */
[C---:B------:R-:W-:Y:S03]  /*bb870*/  HMMA.1688.F32.TF32 R180, R236.reuse, R42, R180 ;  /* 0x0000002aecb4723c */ /* 0x040fe600000810b4 */
[----:B------:R-:W-:Y:S04]  /*bb880*/  STL.64 [R1+0x27b0], R204 ;  /* 0x0027b0cc01007387 */ /* 0x000fe80000100a00 */
[----:B------:R1:W-:Y:S01]  /*bb890*/  STL.64 [R1+0x27b8], R206 ;  /* 0x0027b8ce01007387 */ /* 0x0003e20000100a00 */
[C---:B------:R-:W-:Y:S03]  /*bb8a0*/  HMMA.1688.F32.TF32 R176, R236.reuse, R38, R176 ;  /* 0x00000026ecb0723c */ /* 0x040fe600000810b0 */
[----:B-1----:R-:W2:Y:S04]  /*bb8b0*/  LDL.LU.64 R206, [R1+0x50d0] ;  /* 0x0050d00001ce7983 */ /* 0x002ea80000300a00 */
[----:B------:R-:W2:Y:S04]  /*bb8c0*/  LDL.LU.64 R204, [R1+0x50c8] ;  /* 0x0050c80001cc7983 */ /* 0x000ea80000300a00 */
        /* <DEDUP_REMOVED lines=12> */
[----:B------:R-:W-:Y:S03]  /*bb990*/  HMMA.1688.F32.TF32 R236, R236, R26, R164 ;  /* 0x0000001aecec723c */ /* 0x000fe600000810a4 */
[----:B-1----:R-:W2:Y:S04]  /*bb9a0*/  LDL.LU.64 R194, [R1+0x50a0] ;  /* 0x0050a00001c27983 */ /* 0x002ea80000300a00 */
[----:B------:R-:W2:Y:S04]  /*bb9b0*/  LDL.LU.64 R192, [R1+0x5098] ;  /* 0x0050980001c07983 */ /* 0x000ea80000300a00 */
[----:B------:R-:W-:Y:S04]  /*bb9c0*/  STL.64 [R1+0x2bb0], R188 ;  /* 0x002bb0bc01007387 */ /* 0x000fe80000100a00 */
[----:B------:R1:W-:Y:S04]  /*bb9d0*/  STL.64 [R1+0x2bb8], R190 ;  /* 0x002bb8be01007387 */ /* 0x0003e80000100a00 */
        /* <DEDUP_REMOVED lines=15> */
[----:B------:R1:W-:Y:S01]  /*bbad0*/  STL.64 [R1+0x2b78], R174 ;  /* 0x002b78ae01007387 */ /* 0x0003e20000100a00 */
[----:B------:R-:W-:-:S03]  /*bbae0*/  IMAD.MOV.U32 R7, RZ, RZ, R149 ;  /* 0x000000ffff077224 */ /* 0x000fc600078e0095 */
[----:B-1----:R-:W2:Y:S04]  /*bbaf0*/  LDL.LU.64 R174, [R1+0x5050] ;  /* 0x0050500001ae7983 */ /* 0x002ea80000300a00 */
[----:B------:R-:W2:Y:S04]  /*bbb00*/  LDL.LU.64 R172, [R1+0x5048] ;  /* 0x0050480001ac7983 */ /* 0x000ea80000300a00 */
[----:B------:R-:W-:Y:S04]  /*bbb10*/  STL.64 [R1+0x2b60], R168 ;  /* 0x002b60a801007387 */ /* 0x000fe80000100a00 */
[----:B------:R1:W-:Y:S04]  /*bbb20*/  STL.64 [R1+0x2b68], R170 ;  /* 0x002b68aa01007387 */ /* 0x0003e80000100a00 */
[----:B-1----:R-:W2:Y:S04]  /*bbb30*/  LDL.LU.64 R170, [R1+0x5040] ;  /* 0x0050400001aa7983 */ /* 0x002ea80000300a00 */
[----:B------:R-:W2:Y:S04]  /*bbb40*/  LDL.LU.64 R168, [R1+0x5038] ;  /* 0x0050380001a87983 */ /* 0x000ea80000300a00 */
[----:B------:R-:W2:Y:S04]  /*bbb50*/  LDL.LU.64 R166, [R1+0x5030] ;  /* 0x0050300001a67983 */ /* 0x000ea80000300a00 */
[----:B------:R-:W2:Y:S04]  /*bbb60*/  LDL.LU.64 R164, [R1+0x5028] ;  /* 0x0050280001a47983 */ /* 0x000ea80000300a00 */
[----:B------:R1:W-:Y:S02]  /*bbb70*/  STL.64 [R1+0x2d50], R236 ;  /* 0x002d50ec01007387 */ /* 0x0003e40000100a00 */
[----:B-1----:R-:W-:-:S02]  /*bbb80*/  IMAD.MOV.U32 R236, RZ, RZ, R148 ;  /* 0x000000ffffec7224 */ /* 0x002fc400078e0094 */
[----:B----4-:R-:W-:Y:S01]  /*bbb90*/  HMMA.1688.F32.TF32 R148, R232, R150, R160 ;  /* 0x00000096e894723c */ /* 0x010fe200000810a0 */
[----:B------:R-:W-:Y:S04]  /*bbba0*/  STL.64 [R1+0x2d58], R238 ;  /* 0x002d58ee01007387 */ /* 0x000fe80000100a00 */
[----:B------:R-:W4:Y:S04]  /*bbbb0*/  LDL.LU.64 R162, [R1+0x5020] ;  /* 0x0050200001a27983 */ /* 0x000f280000300a00 */
[----:B------:R-:W4:-:S14]  /*bbbc0*/  LDL.LU.64 R160, [R1+0x5018] ;  /* 0x0050180001a07983 */ /* 0x000f1c0000300a00 */
[----:B------:R1:W-:Y:S02]  /*bbbd0*/  STL.64 [R1+0x20a0], R148 ;  /* 0x0020a09401007387 */ /* 0x0003e40000100a00 */
[----:B-1----:R-:W-:Y:S02]  /*bbbe0*/  IMAD.MOV.U32 R148, RZ, RZ, R145 ;  /* 0x000000ffff947224 */ /* 0x002fe400078e0091 */
[----:B------:R-:W-:Y:S02]  /*bbbf0*/  IMAD.MOV.U32 R149, RZ, RZ, R144 ;  /* 0x000000ffff957224 */ /* 0x000fe400078e0090 */
[----:B---3--:R-:W-:Y:S01]  /*bbc00*/  HMMA.1688.F32.TF32 R144, R232, R146, R156 ;  /* 0x00000092e890723c */ /* 0x008fe2000008109c */
[----:B------:R-:W-:Y:S04]  /*bbc10*/  STL.64 [R1+0x20a8], R150 ;  /* 0x0020a89601007387 */ /* 0x000fe80000100a00 */
[----:B------:R-:W3:Y:S04]  /*bbc20*/  LDL.LU.64 R158, [R1+0x5010] ;  /* 0x00501000019e7983 */ /* 0x000ee80000300a00 */
[----:B------:R-:W3:-:S14]  /*bbc30*/  LDL.LU.64 R156, [R1+0x5008] ;  /* 0x00500800019c7983 */ /* 0x000edc0000300a00 */
[----:B------:R1:W-:Y:S02]  /*bbc40*/  STL.64 [R1+0x2090], R144 ;  /* 0x0020909001007387 */ /* 0x0003e40000100a00 */
[----:B-1----:R-:W-:Y:S02]  /*bbc50*/  IMAD.MOV.U32 R144, RZ, RZ, R141 ;  /* 0x000000ffff907224 */ /* 0x002fe400078e008d */
[----:B------:R-:W-:Y:S02]  /*bbc60*/  IMAD.MOV.U32 R145, RZ, RZ, R140 ;  /* 0x000000ffff917224 */ /* 0x000fe400078e008c */
[----:B--2---:R-:W-:Y:S01]  /*bbc70*/  HMMA.1688.F32.TF32 R140, R232, R142, R152 ;  /* 0x0000008ee88c723c */ /* 0x004fe20000081098 */
[----:B------:R-:W-:Y:S01]  /*bbc80*/  IMAD.MOV.U32 R6, RZ, RZ, R252 ;  /* 0x000000ffff067224 */ /* 0x000fe200078e00fc */
[----:B------:R-:W-:Y:S01]  /*bbc90*/  STL.64 [R1+0x2098], R146 ;  /* 0x0020989201007387 */ /* 0x000fe20000100a00 */
[----:B------:R-:W-:Y:S01]  /*bbca0*/  IMAD.MOV.U32 R237, RZ, RZ, R121 ;  /* 0x000000ffffed7224 */ /* 0x000fe200078e0079 */
[----:B------:R-:W1:Y:S02]  /*bbcb0*/  LDC R252, c[0x0][0x238] ;  /* 0x00008e00fffc7b82 */ /* 0x000e640000000800 */
[----:B------:R-:W2:Y:S04]  /*bbcc0*/  LDL.LU.64 R154, [R1+0x5000] ;  /* 0x00500000019a7983 */ /* 0x000ea80000300a00 */
[----:B------:R-:W2:-:S13]  /*bbcd0*/  LDL.LU.64 R152, [R1+0x4ff8] ;  /* 0x004ff80001987983 */ /* 0x000e9a0000300a00 */
[----:B------:R1:W-:Y:S04]  /*bbce0*/  STL.64 [R1+0x2080], R140 ;  /* 0x0020808c01007387 */ /* 0x0003e80000100a00 */
[----:B------:R1:W-:Y:S02]  /*bbcf0*/  STL.64 [R1+0x2088], R142 ;  /* 0x0020888e01007387 */ /* 0x0003e40000100a00 */
[----:B-1----:R-:W-:Y:S02]  /*bbd00*/  IMAD.MOV.U32 R140, RZ, RZ, R137 ;  /* 0x000000ffff8c7224 */ /* 0x002fe400078e0089 */
[----:B------:R-:W-:Y:S02]  /*bbd10*/  IMAD.MOV.U32 R141, RZ, RZ, R136 ;  /* 0x000000ffff8d7224 */ /* 0x000fe400078e0088 */
[----:B------:R-:W-:Y:S01]  /*bbd20*/  HMMA.1688.F32.TF32 R136, R232, R138, R4 ;  /* 0x0000008ae888723c */ /* 0x000fe20000081004 */
[----:B------:R-:W2:Y:S04]  /*bbd30*/  LDL.LU.64 R6, [R1+0x4ff0] ;  /* 0x004ff00001067983 */ /* 0x000ea80000300a00 */
[----:B------:R-:W2:Y:S01]  /*bbd40*/  LDL.LU.64 R4, [R1+0x4fe8] ;  /* 0x004fe80001047983 */ /* 0x000ea20000300a00 */
[----:B------:R-:W-:-:S02]  /*bbd50*/  IMAD.MOV.U32 R142, RZ, RZ, R133 ;  /* 0x000000ffff8e7224 */ /* 0x000fc400078e0085 */
[----:B------:R-:W-:Y:S02]  /*bbd60*/  IMAD.MOV.U32 R143, RZ, RZ, R132 ;  /* 0x000000ffff8f7224 */ /* 0x000fe400078e0084 */
[----:B------:R-:W-:Y:S02]  /*bbd70*/  IMAD.MOV.U32 R132, RZ, RZ, R120 ;  /* 0x000000ffff847224 */ /* 0x000fe400078e0078 */
[----:B------:R-:W-:-:S03]  /*bbd80*/  IMAD.MOV.U32 R238, RZ, RZ, R117 ;  /* 0x000000ffffee7224 */ /* 0x000fc600078e0075 */
[C---:B------:R-:W-:Y:S01]  /*bbd90*/  HMMA.1688.F32.TF32 R140, R232.reuse, R134, R140 ;  /* 0x00000086e88c723c */ /* 0x040fe2000008108c */
[----:B------:R-:W-:Y:S02]  /*bbda0*/  IMAD.MOV.U32 R239, RZ, RZ, R116 ;  /* 0x000000ffffef7224 */ /* 0x000fe400078e0074 */
[----:B------:R-:W-:Y:S02]  /*bbdb0*/  IMAD.MOV.U32 R246, RZ, RZ, R113 ;  /* 0x000000fffff67224 */ /* 0x000fe400078e0071 */
[----:B------:R-:W-:Y:S02]  /*bbdc0*/  IMAD.MOV.U32 R247, RZ, RZ, R112 ;  /* 0x000000fffff77224 */ /* 0x000fe400078e0070 */
[----:B------:R-:W-:Y:S01]  /*bbdd0*/  IMAD.MOV.U32 R240, RZ, RZ, R109 ;  /* 0x000000fffff07224 */ /* 0x000fe200078e006d */
[----:B------:R-:W-:Y:S01]  /*bbde0*/  HMMA.1688.F32.TF32 R116, R232, R118, R236 ;  /* 0x00000076e874723c */ /* 0x000fe200000810ec */
[----:B------:R-:W-:Y:S02]  /*bbdf0*/  IMAD.MOV.U32 R241, RZ, RZ, R108 ;  /* 0x000000fffff17224 */ /* 0x000fe400078e006c */
[----:B------:R-:W-:-:S02]  /*bbe00*/  IMAD.MOV.U32 R242, RZ, RZ, R105 ;  /* 0x000000fffff27224 */ /* 0x000fc400078e0069 */
[----:B------:R-:W-:Y:S01]  /*bbe10*/  IMAD.MOV.U32 R243, RZ, RZ, R104 ;  /* 0x000000fffff37224 */ /* 0x000fe200078e0068 */
[C---:B------:R-:W-:Y:S06]  /*bbe20*/  HMMA.1688.F32.TF32 R112, R232.reuse, R114, R244 ;  /* 0x00000072e870723c */ /* 0x040fec00000810f4 */
[C---:B------:R-:W-:Y:S06]  /*bbe30*/  HMMA.1688.F32.TF32 R108, R232.reuse, R110, R248 ;  /* 0x0000006ee86c723c */ /* 0x040fec00000810f8 */
[C---:B------:R-:W-:Y:S06]  /*bbe40*/  HMMA.1688.F32.TF32 R104, R232.reuse, R106, R240 ;  /* 0x0000006ae868723c */ /* 0x040fec00000810f0 */
[C---:B------:R-:W-:Y:S06]  /*bbe50*/  HMMA.1688.F32.TF32 R32, R232.reuse, R34, R220 ;  /* 0x00000022e820723c */ /* 0x040fec00000810dc */
[C---:B------:R-:W-:Y:S06]  /*bbe60*/  HMMA.1688.F32.TF32 R88, R232.reuse, R90, R164 ;  /* 0x0000005ae858723c */ /* 0x040fec00000810a4 */
[C---:B----4-:R-:W-:Y:S06]  /*bbe70*/  HMMA.1688.F32.TF32 R236, R232.reuse, R94, R160 ;  /* 0x0000005ee8ec723c */ /* 0x050fec00000810a0 */
[C---:B------:R-:W-:Y:S06]  /*bbe80*/  HMMA.1688.F32.TF32 R92, R232.reuse, R86, R168 ;  /* 0x00000056e85c723c */ /* 0x040fec00000810a8 */
[C---:B---3--:R-:W-:Y:S01]  /*bbe90*/  HMMA.1688.F32.TF32 R96, R232.reuse, R98, R156 ;  /* 0x00000062e860723c */ /* 0x048fe2000008109c */
[----:B------:R-:W-:Y:S01]  /*bbea0*/  IMAD.SHL.U32 R252, R252, 0x40, RZ ;  /* 0x00000040fcfc7824 */ /* 0x000fe200078e00ff */
[----:B------:R-:W-:Y:S01]  /*bbeb0*/  UIADD3 UR5, UR5, 0x1, URZ ;  /* 0x0000000105057890 */ /* 0x000fe2000fffe03f */
[----:B------:R-:W1:Y:S03]  /*bbec0*/  LDC R87, c[0x0][0x23c] ;  /* 0x00008f00ff577b82 */ /* 0x000e660000000800 */
[----:B--2---:R-:W-:Y:S01]  /*bbed0*/  HMMA.1688.F32.TF32 R100, R232, R102, R152 ;  /* 0x00000066e864723c */ /* 0x004fe20000081098 */
[----:B------:R-:W-:-:S02]  /*bbee0*/  IMAD.MOV.U32 R133, RZ, RZ, R7 ;  /* 0x000000ffff857224 */ /* 0x000fc400078e0007 */
[----:B------:R-:W-:Y:S02]  /*bbef0*/  IMAD.MOV.U32 R134, RZ, RZ, R6 ;  /* 0x000000ffff867224 */ /* 0x000fe400078e0006 */
[----:B------:R-:W-:Y:S02]  /*bbf00*/  IMAD.MOV.U32 R135, RZ, RZ, R5 ;  /* 0x000000ffff877224 */ /* 0x000fe400078e0005 */
[----:B------:R-:W2:Y:S05]  /*bbf10*/  LDC R5, c[0x0][0x230] ;  /* 0x00008c00ff057b82 */ /* 0x000eaa0000000800 */
[----:B------:R-:W-:-:S15]  /*bbf20*/  HMMA.1688.F32.TF32 R120, R232, R122, R132 ;  /* 0x0000007ae878723c */ /* 0x000fde0000081084 */
        /* <DEDUP_REMOVED lines=49> */
[----:B------:R-:W-:Y:S04]  /*bc240*/  STL.64 [R1+0x1eb0], R52 ;  /* 0x001eb03401007387 */ /* 0x000fe80000100a00 */
[----:B------:R-:W-:Y:S04]  /*bc250*/  STL.64 [R1+0x1eb8], R54 ;  /* 0x001eb83601007387 */ /* 0x000fe80000100a00 */
[----:B------:R-:W-:Y:S04]  /*bc260*/  STL.64 [R1+0x1ea0], R48 ;  /* 0x001ea03001007387 */ /* 0x000fe80000100a00 */
[----:B------:R-:W-:Y:S04]  /*bc270*/  STL.64 [R1+0x1ea8], R50 ;  /* 0x001ea83201007387 */ /* 0x000fe80000100a00 */
[----:B------:R-:W4:Y:S04]  /*bc280*/  LDL.LU R25, [R1+0x4b38] ;  /* 0x004b380001197983 */ /* 0x000f280000300800 */
[----:B------:R-:W-:Y:S04]  /*bc290*/  STL.64 [R1+0x1e90], R44 ;  /* 0x001e902c01007387 */ /* 0x000fe80000100a00 */
[----:B------:R1:W-:Y:S04]  /*bc2a0*/  STL.64 [R1+0x1e98], R46 ;  /* 0x001e982e01007387 */ /* 0x0003e80000100a00 */
[----:B------:R-:W4:Y:S04]  /*bc2b0*/  LDL.LU R36, [R1+0x4b44] ;  /* 0x004b440001247983 */ /* 0x000f280000300800 */
[----:B------:R-:W-:Y:S01]  /*bc2c0*/  STL.64 [R1+0x1e70], R40 ;  /* 0x001e702801007387 */ /* 0x000fe20000100a00 */
[C---:B-1----:R-:W-:Y:S03]  /*bc2d0*/  HMMA.1688.F32.TF32 R44, R232.reuse, R30, R224 ;  /* 0x0000001ee82c723c */ /* 0x042fe600000810e0 */
[----:B------:R1:W-:Y:S04]  /*bc2e0*/  STL.64 [R1+0x1e78], R42 ;  /* 0x001e782a01007387 */ /* 0x0003e80000100a00 */
[----:B------:R-:W4:Y:S01]  /*bc2f0*/  LDL.LU R29, [R1+0x4b4c] ;  /* 0x004b4c00011d7983 */ /* 0x000f220000300800 */
[----:B-1----:R-:W-:Y:S03]  /*bc300*/  HMMA.1688.F32.TF32 R40, R232, R26, R228 ;  /* 0x0000001ae828723c */ /* 0x002fe600000810e4 */
[----:B------:R-:W-:Y:S04]  /*bc310*/  STL.64 [R1+0x1e50], R32 ;  /* 0x001e502001007387 */ /* 0x000fe80000100a00 */
[----:B------:R1:W-:Y:S04]  /*bc320*/  STL.64 [R1+0x1e58], R34 ;  /* 0x001e582201007387 */ /* 0x0003e80000100a00 */
[----:B-1----:R-:W4:Y:S04]  /*bc330*/  LDL.LU R35, [R1+0x4b40] ;  /* 0x004b400001237983 */ /* 0x002f280000300800 */
[----:B------:R-:W-:Y:S04]  /*bc340*/  STL.64 [R1+0x1e40], R44 ;  /* 0x001e402c01007387 */ /* 0x000fe80000100a00 */
[----:B------:R-:W-:Y:S04]  /*bc350*/  STL.64 [R1+0x1e48], R46 ;  /* 0x001e482e01007387 */ /* 0x000fe80000100a00 */
[----:B------:R-:W-:Y:S04]  /*bc360*/  STL.64 [R1+0x1e00], R40 ;  /* 0x001e002801007387 */ /* 0x000fe80000100a00 */
[----:B------:R-:W-:Y:S04]  /*bc370*/  STL.64 [R1+0x1e08], R42 ;  /* 0x001e082a01007387 */ /* 0x000fe80000100a00 */
[----:B------:R-:W4:Y:S04]  /*bc380*/  LDL.LU R34, [R1+0x4b48] ;  /* 0x004b480001227983 */ /* 0x000f280000300800 */
[----:B------:R-:W4:Y:S04]  /*bc390*/  LDL.LU R32, [R1+0x4b54] ;  /* 0x004b540001207983 */ /* 0x000f280000300800 */
[----:B------:R-:W4:Y:S04]  /*bc3a0*/  LDL.LU R28, [R1+0x4b5c] ;  /* 0x004b5c00011c7983 */ /* 0x000f280000300800 */
[----:B------:R-:W4:Y:S04]  /*bc3b0*/  LDL.LU R33, [R1+0x4b50] ;  /* 0x004b500001217983 */ /* 0x000f280000300800 */
[----:B------:R-:W4:Y:S01]  /*bc3c0*/  LDL.LU R31, [R1+0x4b58] ;  /* 0x004b5800011f7983 */ /* 0x000f220000300800 */
[----:B--2---:R-:W-:Y:S01]  /*bc3d0*/  VIADD R5, R5, 0x3f ;  /* 0x0000003f05057836 */ /* 0x004fe20000000000 */
[----:B------:R-:W1:Y:S04]  /*bc3e0*/  S2R R7, SR_TID.X ;  /* 0x0000000000077919 */ /* 0x000e680000002100 */
[----:B------:R-:W-:Y:S01]  /*bc3f0*/  SHF.R.S32.HI R6, RZ, 0x1f, R5 ;  /* 0x0000001fff067819 */ /* 0x000fe20000011405 */
[----:B------:R-:W-:Y:S01]  /*bc400*/  IMAD.SHL.U32 R252, R252, 0x4, RZ ;  /* 0x00000004fcfc7824 */ /* 0x000fe200078e00ff */
[----:B------:R-:W-:Y:S01]  /*bc410*/  UISETP.GT.AND UP0, UPT, UR5, 0x1, UPT ;  /* 0x000000010500788c */ /* 0x000fe2000bf04270 */
[----:B------:R-:W2:Y:S01]  /*bc420*/  LDL.LU R30, [R1+0x4b60] ;  /* 0x004b6000011e7983 */ /* 0x000ea20000300800 */
[----:B------:R-:W-:-:S02]  /*bc430*/  LEA.HI R6, R6, R5, RZ, 0x6 ;  /* 0x0000000506067211 */ /* 0x000fc400078f30ff */
[----:B------:R-:W1:Y:S01]  /*bc440*/  LDC R5, c[0x0][0x230] ;  /* 0x00008c00ff057b82 */ /* 0x000e620000000800 */
[----:B------:R-:W2:Y:S01]  /*bc450*/  LDL.LU R27, [R1+0x4b64] ;  /* 0x004b6400011b7983 */ /* 0x000ea20000300800 */
[----:B------:R-:W-:Y:S01]  /*bc460*/  SHF.R.S32.HI R6, RZ, 0x6, R6 ;  /* 0x00000006ff067819 */ /* 0x000fe20000011406 */
[----:B------:R-:W-:Y:S02]  /*bc470*/  USEL UR5, UR5, URZ, !UP0 ;  /* 0x0000003f05057287 */ /* 0x000fe4000c000000 */
[----:B------:R-:W2:Y:S02]  /*bc480*/  LDL.LU R26, [R1+0x4b68] ;  /* 0x004b6800011a7983 */ /* 0x000ea40000300800 */
[----:B------:R-:W-:Y:S02]  /*bc490*/  VIADD R6, R6, 0xfffffffe ;  /* 0xfffffffe06067836 */ /* 0x000fe40000000000 */
[----:B-1----:R-:W-:Y:S01]  /*bc4a0*/  VIADD R5, R5, 0xffffff80 ;  /* 0xffffff8005057836 */ /* 0x002fe20000000000 */
[----:B------:R-:W-:-:S02]  /*bc4b0*/  LOP3.LUT R133, R7, 0x3f, RZ, 0xc0, !PT ;  /* 0x0000003f07857812 */ /* 0x000fc400078ec0ff */
[----:B------:R-:W2:Y:S01]  /*bc4c0*/  LDL.LU R7, [R1+0x4b6c] ;  /* 0x004b6c0001077983 */ /* 0x000ea20000300800 */
[C---:B---3--:R-:W-:Y:S01]  /*bc4d0*/  IMAD R5, R85.reuse, -0x40, R5 ;  /* 0xffffffc055057824 */ /* 0x048fe200078e0205 */
[----:B------:R-:W-:-:S04]  /*bc4e0*/  ISETP.GE.AND P0, PT, R85, R6, PT ;  /* 0x000000065500720c */ /* 0x000fc80003f06270 */
[----:B------:R-:W-:-:S04]  /*bc4f0*/  ISETP.GT.AND P1, PT, R5, RZ, PT ;  /* 0x000000ff0500720c */ /* 0x000fc80003f24270 */
[----:B------:R-:W-:-:S04]  /*bc500*/  SEL R6, RZ, 0x4, !P1 ;  /* 0x00000004ff067807 */ /* 0x000fc80004800000 */
[----:B------:R-:W-:Y:S01]  /*bc510*/  SEL R6, R6, RZ, !P0 ;  /* 0x000000ff06067207 */ /* 0x000fe20004000000 */
[----:B------:R-:W-:-:S03]  /*bc520*/  ULEA UR7, UR5, UR4, 0x11 ;  /* 0x0000000405077291 */ /* 0x000fc6000f8e883f */
[----:B------:R-:W-:Y:S01]  /*bc530*/  ISETP.NE.U32.AND P1, PT, R6, RZ, PT ;  /* 0x000000ff0600720c */ /* 0x000fe20003f25070 */
[----:B------:R-:W-:-:S04]  /*bc540*/  IMAD.SHL.U32 R86, R133, 0x4, RZ ;  /* 0x0000000485567824 */ /* 0x000fc800078e00ff */
[----:B------:R-:W-:Y:S01]  /*bc550*/  VIADD R6, R86, UR7 ;  /* 0x0000000756067c36 */ /* 0x000fe20008000000 */
[----:B----4-:R-:W-:-:S05]  /*bc560*/  IADD3 R24, P2, R24, R252, RZ ;  /* 0x000000fc18187210 */ /* 0x010fca0007f5e0ff */
[----:B------:R1:W-:Y:S01]  /*bc570*/  STL [R1+0x4b3c], R24 ;  /* 0x004b3c1801007387 */ /* 0x0003e20000100800 */
[----:B------:R-:W-:Y:S01]  /*bc580*/  IMAD.X R25, R25, 0x1, R3, P2 ;  /* 0x0000000119197824 */ /* 0x000fe200010e0603 */
[----:B------:R-:W-:Y:S01]  /*bc590*/  BAR.SYNC.DEFER_BLOCKING 0x0 ;  /* 0x0000000000007b1d */ /* 0x000fe20000010000 */
[----:B------:R-:W-:-:S05]  /*bc5a0*/  IADD3 R36, P2, R36, R252, RZ ;  /* 0x000000fc24247210 */ /* 0x000fca0007f5e0ff */
[----:B------:R3:W-:Y:S04]  /*bc5b0*/  STL [R1+0x4b38], R25 ;  /* 0x004b381901007387 */ /* 0x0007e80000100800 */
[----:B------:R-:W-:Y:S01]  /*bc5c0*/  STL [R1+0x4b44], R36 ;  /* 0x004b442401007387 */ /* 0x000fe20000100800 */
[----:B------:R-:W-:-:S03]  /*bc5d0*/  IADD3 R29, P3, R29, R252, RZ ;  /* 0x000000fc1d1d7210 */ /* 0x000fc60007f7e0ff */
[----:B------:R-:W-:Y:S01]  /*bc5e0*/  @!PT LDS RZ, [RZ] ;  /* 0x00000000fffff984 */ /* 0x000fe20000000800 */
[----:B------:R-:W-:Y:S01]  /*bc5f0*/  @!PT LDS RZ, [RZ] ;  /* 0x00000000fffff984 */ /* 0x000fe20000000800 */
[----:B------:R-:W-:Y:S01]  /*bc600*/  @!PT LDS RZ, [RZ] ;  /* 0x00000000fffff984 */ /* 0x000fe20000000800 */
[----:B------:R1:W-:Y:S02]  /*bc610*/  LDGSTS.E [R6], desc[UR32][R24.64], P1 ;  /* 0x0000000018067fae */ /* 0x0003e40008921860 */
[----:B-1----:R-:W-:Y:S02]  /*bc620*/  IMAD.MOV.U32 R24, RZ, RZ, R36 ;  /* 0x000000ffff187224 */ /* 0x002fe400078e0024 */
[----:B------:R-:W-:-:S04]  /*bc630*/  IMAD.X R35, R35, 0x1, R3, P2 ;  /* 0x0000000123237824 */ /* 0x000fc800010e0603 */
[----:B---3--:R-:W-:Y:S01]  /*bc640*/  IMAD.MOV.U32 R25, RZ, RZ, R35 ;  /* 0x000000ffff197224 */ /* 0x008fe200078e0023 */
[----:B------:R-:W-:Y:S04]  /*bc650*/  STL [R1+0x4b40], R35 ;  /* 0x004b402301007387 */ /* 0x000fe80000100800 */
[----:B------:R1:W-:Y:S04]  /*bc660*/  STL [R1+0x4b4c], R29 ;  /* 0x004b4c1d01007387 */ /* 0x0003e80000100800 */
[----:B------:R3:W-:Y:S01]  /*bc670*/  LDGSTS.E [R6+0x100], desc[UR32][R24.64], P1 ;  /* 0x0010000018067fae */ /* 0x0007e20008921860 */
[----:B------:R-:W-:-:S05]  /*bc680*/  IMAD.X R34, R34, 0x1, R3, P3 ;  /* 0x0000000122227824 */ /* 0x000fca00018e0603 */
[----:B------:R4:W-:Y:S01]  /*bc690*/  STL [R1+0x4b48], R34 ;  /* 0x004b482201007387 */ /* 0x0009e20000100800 */
[----:B---3--:R-:W-:-:S03]  /*bc6a0*/  IMAD.MOV.U32 R24, RZ, RZ, R29 ;  /* 0x000000ffff187224 */ /* 0x008fc600078e001d */
[----:B------:R-:W3:Y:S01]  /*bc6b0*/  LDL.LU R39, [R1+0x4b70] ;  /* 0x004b700001277983 */ /* 0x000ee20000300800 */
[----:B------:R-:W-:-:S03]  /*bc6c0*/  IADD3 R32, P2, R32, R252, RZ ;  /* 0x000000fc20207210 */ /* 0x000fc60007f5e0ff */
[----:B-1----:R-:W3:Y:S01]  /*bc6d0*/  LDL.LU R29, [R1+0x4b74] ;  /* 0x004b7400011d7983 */ /* 0x002ee20000300800 */
[----:B------:R-:W-:-:S03]  /*bc6e0*/  IADD3 R28, P3, R28, R252, RZ ;  /* 0x000000fc1c1c7210 */ /* 0x000fc60007f7e0ff */
[----:B------:R-:W3:Y:S04]  /*bc6f0*/  LDL.LU R38, [R1+0x49fc] ;  /* 0x0049fc0001267983 */ /* 0x000ee80000300800 */
[----:B------:R-:W3:Y:S01]  /*bc700*/  LDL.LU R37, [R1+0x4a00] ;  /* 0x004a000001257983 */ /* 0x000ee20000300800 */
[----:B------:R-:W-:Y:S02]  /*bc710*/  IMAD.MOV.U32 R25, RZ, RZ, R34 ;  /* 0x000000ffff197224 */ /* 0x000fe400078e0022 */
[--C-:B------:R-:W-:Y:S02]  /*bc720*/  IMAD.X R33, R33, 0x1, R3.reuse, P2 ;  /* 0x0000000121217824 */ /* 0x100fe400010e0603 */
[----:B------:R-:W-:Y:S01]  /*bc730*/  IMAD.X R31, R31, 0x1, R3, P3 ;  /* 0x000000011f1f7824 */ /* 0x000fe200018e0603 */
[----:B------:R-:W-:Y:S04]  /*bc740*/  STL [R1+0x4b54], R32 ;  /* 0x004b542001007387 */ /* 0x000fe80000100800 */
[----:B------:R1:W-:Y:S04]  /*bc750*/  LDGSTS.E [R6+0x200], desc[UR32][R24.64], P1 ;  /* 0x0020000018067fae */ /* 0x0003e80008921860 */
[----:B------:R-:W-:Y:S04]  /*bc760*/  STL [R1+0x4b50], R33 ;  /* 0x004b502101007387 */ /* 0x000fe80000100800 */
[----:B------:R4:W-:Y:S01]  /*bc770*/  STL [R1+0x4b5c], R28 ;  /* 0x004b5c1c01007387 */ /* 0x0009e20000100800 */
[----:B-1----:R-:W-:-:S03]  /*bc780*/  IMAD.MOV.U32 R24, RZ, RZ, R32 ;  /* 0x000000ffff187224 */ /* 0x002fc600078e0020 */
[----:B------:R1:W-:Y:S01]  /*bc790*/  STL [R1+0x4b58], R31 ;  /* 0x004b581f01007387 */ /* 0x0003e20000100800 */
[----:B------:R-:W-:-:S03]  /*bc7a0*/  IMAD.MOV.U32 R25, RZ, RZ, R33 ;  /* 0x000000ffff197224 */ /* 0x000fc600078e0021 */
[----:B------:R-:W3:Y:S04]  /*bc7b0*/  LDL.LU R36, [R1+0x4a04] ;  /* 0x004a040001247983 */ /* 0x000ee80000300800 */
[----:B------:R-:W3:Y:S04]  /*bc7c0*/  LDL.LU R35, [R1+0x4a08] ;  /* 0x004a080001237983 */ /* 0x000ee80000300800 */
[----:B------:R1:W-:Y:S04]  /*bc7d0*/  LDGSTS.E [R6+0x300], desc[UR32][R24.64], P1 ;  /* 0x0030000018067fae */ /* 0x0003e80008921860 */
[----:B----4-:R-:W4:Y:S01]  /*bc7e0*/  LDL.LU R34, [R1+0x4a0c] ;  /* 0x004a0c0001227983 */ /* 0x010f220000300800 */
[----:B-1----:R-:W-:-:S03]  /*bc7f0*/  IMAD.MOV.U32 R24, RZ, RZ, R28 ;  /* 0x000000ffff187224 */ /* 0x002fc600078e001c */
[----:B------:R-:W4:Y:S01]  /*bc800*/  LDL.LU R28, [R1+0x4a10] ;  /* 0x004a1000011c7983 */ /* 0x000f220000300800 */
[-C--:B--2---:R-:W-:Y:S02]  /*bc810*/  IADD3 R27, P2, R27, R252.reuse, RZ ;  /* 0x000000fc1b1b7210 */ /* 0x084fe40007f5e0ff */
[----:B------:R-:W-:-:S03]  /*bc820*/  IADD3 R7, P3, R7, R252, RZ ;  /* 0x000000fc07077210 */ /* 0x000fc60007f7e0ff */
[--C-:B------:R-:W-:Y:S02]  /*bc830*/  IMAD.X R30, R30, 0x1, R3.reuse, P2 ;  /* 0x000000011e1e7824 */ /* 0x100fe400010e0603 */
[----:B------:R-:W-:Y:S01]  /*bc840*/  IMAD.X R26, R26, 0x1, R3, P3 ;  /* 0x000000011a1a7824 */ /* 0x000fe200018e0603 */
[----:B------:R-:W-:Y:S01]  /*bc850*/  STL [R1+0x4b64], R27 ;  /* 0x004b641b01007387 */ /* 0x000fe20000100800 */
[----:B------:R-:W-:-:S03]  /*bc860*/  IMAD.MOV.U32 R25, RZ, RZ, R31 ;  /* 0x000000ffff197224 */ /* 0x000fc600078e001f */
[----:B------:R1:W-:Y:S04]  /*bc870*/  STL [R1+0x4b60], R30 ;  /* 0x004b601e01007387 */ /* 0x0003e80000100800 */
[----:B------:R2:W-:Y:S04]  /*bc880*/  STL [R1+0x4b6c], R7 ;  /* 0x004b6c0701007387 */ /* 0x0005e80000100800 */
[----:B------:R2:W-:Y:S04]  /*bc890*/  STL [R1+0x4b68], R26 ;  /* 0x004b681a01007387 */ /* 0x0005e80000100800 */
[----:B------:R-:W4:Y:S04]  /*bc8a0*/  LDL.LU R33, [R1+0x4a14] ;  /* 0x004a140001217983 */ /* 0x000f280000300800 */
[----:B------:R1:W-:Y:S04]  /*bc8b0*/  LDGSTS.E [R6+0x400], desc[UR32][R24.64], P1 ;  /* 0x0040000018067fae */ /* 0x0003e80008921860 */
[----:B------:R-:W4:Y:S04]  /*bc8c0*/  LDL.LU R32, [R1+0x4a18] ;  /* 0x004a180001207983 */ /* 0x000f280000300800 */
[----:B------:R-:W4:Y:S01]  /*bc8d0*/  LDL.LU R31, [R1+0x4a1c] ;  /* 0x004a1c00011f7983 */ /* 0x000f220000300800 */
[----:B-1----:R-:W-:-:S03]  /*bc8e0*/  IMAD.MOV.U32 R25, RZ, RZ, R30 ;  /* 0x000000ffff197224 */ /* 0x002fc600078e001e */
[----:B------:R-:W4:Y:S01]  /*bc8f0*/  LDL.LU R30, [R1+0x4a20] ;  /* 0x004a2000011e7983 */ /* 0x000f220000300800 */
[----:B------:R-:W-:Y:S01]  /*bc900*/  IMAD.MOV.U32 R24, RZ, RZ, R27 ;  /* 0x000000ffff187224 */ /* 0x000fe200078e001b */
[----:B------:R-:W-:Y:S02]  /*bc910*/  ISETP.GT.AND P2, PT, R5, 0x4, PT ;  /* 0x000000040500780c */ /* 0x000fe40003f44270 */
[----:B------:R-:W4:Y:S04]  /*bc920*/  LDL.LU R27, [R1+0x4a28] ;  /* 0x004a2800011b7983 */ /* 0x000f280000300800 */
[----:B------:R1:W-:Y:S02]  /*bc930*/  LDGSTS.E [R6+0x500], desc[UR32][R24.64], P1 ;  /* 0x0050000018067fae */ /* 0x0003e40008921860 */
[----:B-1----:R-:W-:Y:S01]  /*bc940*/  IMAD.MOV.U32 R24, RZ, RZ, R7 ;  /* 0x000000ffff187224 */ /* 0x002fe200078e0007 */
[----:B--2---:R-:W-:Y:S01]  /*bc950*/  SEL R7, RZ, 0x4, !P2 ;  /* 0x00000004ff077807 */ /* 0x004fe20005000000 */
[----:B------:R-:W-:-:S02]  /*bc960*/  IMAD.MOV.U32 R25, RZ, RZ, R26 ;  /* 0x000000ffff197224 */ /* 0x000fc400078e001a */
[----:B------:R-:W2:Y:S01]  /*bc970*/  LDL.LU R26, [R1+0x4a30] ;  /* 0x004a3000011a7983 */ /* 0x000ea20000300800 */
[----:B------:R-:W-:-:S03]  /*bc980*/  SEL R7, R7, RZ, !P0 ;  /* 0x000000ff07077207 */ /* 0x000fc60004000000 */
[----:B------:R1:W-:Y:S01]  /*bc990*/  LDGSTS.E [R6+0x600], desc[UR32][R24.64], P1 ;  /* 0x0060000018067fae */ /* 0x0003e20008921860 */
[----:B------:R-:W-:Y:S02]  /*bc9a0*/  ISETP.NE.U32.AND P2, PT, R7, RZ, PT ;  /* 0x000000ff0700720c */ /* 0x000fe40003f45070 */
[----:B---3--:R-:W-:-:S05]  /*bc9b0*/  IADD3 R29, P3, R29, R252, RZ ;  /* 0x000000fc1d1d7210 */ /* 0x008fca0007f7e0ff */
[----:B------:R-:W-:Y:S01]  /*bc9c0*/  IMAD.X R39, R39, 0x1, R3, P3 ;  /* 0x0000000127277824 */ /* 0x000fe200018e0603 */
[----:B------:R-:W-:Y:S01]  /*bc9d0*/  IADD3 R37, P4, R37, R252, RZ ;  /* 0x000000fc25257210 */ /* 0x000fe20007f9e0ff */
[----:B------:R3:W-:Y:S01]  /*bc9e0*/  STL [R1+0x4b74], R29 ;  /* 0x004b741d01007387 */ /* 0x0007e20000100800 */
[----:B-1----:R-:W-:-:S03]  /*bc9f0*/  IMAD.MOV.U32 R24, RZ, RZ, R29 ;  /* 0x000000ffff187224 */ /* 0x002fc600078e001d */
[----:B------:R-:W-:Y:S01]  /*bca00*/  IMAD.X R38, R38, 0x1, R3, P4 ;  /* 0x0000000126267824 */ /* 0x000fe200020e0603 */
[----:B------:R1:W-:Y:S01]  /*bca10*/  STL [R1+0x4b70], R39 ;  /* 0x004b702701007387 */ /* 0x0003e20000100800 */
[----:B------:R-:W-:-:S03]  /*bca20*/  IMAD.MOV.U32 R25, RZ, RZ, R39 ;  /* 0x000000ffff197224 */ /* 0x000fc600078e0027 */
[----:B------:R-:W-:Y:S04]  /*bca30*/  STL [R1+0x4a00], R37 ;  /* 0x004a002501007387 */ /* 0x000fe80000100800 */
[----:B---3--:R-:W3:Y:S04]  /*bca40*/  LDL.LU R29, [R1+0x4a24] ;  /* 0x004a2400011d7983 */ /* 0x008ee80000300800 */
[----:B------:R-:W-:Y:S04]  /*bca50*/  STL [R1+0x49fc], R38 ;  /* 0x0049fc2601007387 */ /* 0x000fe80000100800 */
[----:B------:R-:W3:Y:S04]  /*bca60*/  LDL.LU R7, [R1+0x4a2c] ;  /* 0x004a2c0001077983 */ /* 0x000ee80000300800 */
[----:B------:R1:W-:Y:S01]  /*bca70*/  LDGSTS.E [R6+0x700], desc[UR32][R24.64], P1 ;  /* 0x0070000018067fae */ /* 0x0003e20008921860 */
[----:B------:R-:W-:-:S05]  /*bca80*/  IADD3 R35, P1, R35, R252, RZ ;  /* 0x000000fc23237210 */ /* 0x000fca0007f3e0ff */
[----:B------:R-:W-:Y:S02]  /*bca90*/  IMAD.X R36, R36, 0x1, R3, P1 ;  /* 0x0000000124247824 */ /* 0x000fe400008e0603 */
[----:B-1----:R-:W-:Y:S02]  /*bcaa0*/  IMAD.MOV.U32 R24, RZ, RZ, R37 ;  /* 0x000000ffff187224 */ /* 0x002fe400078e0025 */
[----:B------:R-:W-:Y:S01]  /*bcab0*/  IMAD.MOV.U32 R25, RZ, RZ, R38 ;  /* 0x000000ffff197224 */ /* 0x000fe200078e0026 */
[----:B------:R-:W-:Y:S04]  /*bcac0*/  STL [R1+0x4a08], R35 ;  /* 0x004a082301007387 */ /* 0x000fe80000100800 */
[----:B------:R1:W-:Y:S01]  /*bcad0*/  LDGSTS.E [R6+0x2000], desc[UR32][R24.64], P2 ;  /* 0x0200000018067fae */ /* 0x0003e20009121860 */
[----:B----4-:R-:W-:-:S03]  /*bcae0*/  IADD3 R28, P3, R28, R252, RZ ;  /* 0x000000fc1c1c7210 */ /* 0x010fc60007f7e0ff */
[----:B------:R-:W-:Y:S02]  /*bcaf0*/  STL [R1+0x4a04], R36 ;  /* 0x004a042401007387 */ /* 0x000fe40000100800 */
[----:B------:R-:W-:Y:S02]  /*bcb00*/  IMAD.X R34, R34, 0x1, R3, P3 ;  /* 0x0000000122227824 */ /* 0x000fe400018e0603 */
[----:B-1----:R-:W-:Y:S02]  /*bcb10*/  IMAD.MOV.U32 R24, RZ, RZ, R35 ;  /* 0x000000ffff187224 */ /* 0x002fe400078e0023 */
[----:B------:R-:W-:Y:S01]  /*bcb20*/  IMAD.MOV.U32 R25, RZ, RZ, R36 ;  /* 0x000000ffff197224 */ /* 0x000fe200078e0024 */
[----:B------:R1:W-:Y:S04]  /*bcb30*/  STL [R1+0x4a10], R28 ;  /* 0x004a101c01007387 */ /* 0x0003e80000100800 */
[----:B------:R4:W-:Y:S04]  /*bcb40*/  LDGSTS.E [R6+0x2100], desc[UR32][R24.64], P2 ;  /* 0x0210000018067fae */ /* 0x0009e80009121860 */
[----:B------:R2:W-:Y:S04]  /*bcb50*/  STL [R1+0x4a0c], R34 ;  /* 0x004a0c2201007387 */ /* 0x0005e80000100800 */
[----:B------:R-:W3:Y:S01]  /*bcb60*/  LDL.LU R39, [R1+0x4a34] ;  /* 0x004a340001277983 */ /* 0x000ee20000300800 */
[----:B----4-:R-:W-:-:S03]  /*bcb70*/  IMAD.MOV.U32 R24, RZ, RZ, R28 ;  /* 0x000000ffff187224 */ /* 0x010fc600078e001c */
[----:B-1----:R-:W4:Y:S04]  /*bcb80*/  LDL.LU R28, [R1+0x4a38] ;  /* 0x004a3800011c7983 */ /* 0x002f280000300800 */
[----:B------:R-:W4:Y:S04]  /*bcb90*/  LDL.LU R38, [R1+0x48fc] ;  /* 0x0048fc0001267983 */ /* 0x000f280000300800 */
[----:B------:R-:W4:Y:S01]  /*bcba0*/  LDL.LU R37, [R1+0x4900] ;  /* 0x0049000001257983 */ /* 0x000f220000300800 */
[-C--:B------:R-:W-:Y:S01]  /*bcbb0*/  IADD3 R32, P1, R32, R252.reuse, RZ ;  /* 0x000000fc20207210 */ /* 0x080fe20007f3e0ff */
[----:B------:R-:W-:Y:S01]  /*bcbc0*/  IMAD.MOV.U32 R25, RZ, RZ, R34 ;  /* 0x000000ffff197224 */ /* 0x000fe200078e0022 */
[----:B------:R-:W-:-:S03]  /*bcbd0*/  IADD3 R30, P3, R30, R252, RZ ;  /* 0x000000fc1e1e7210 */ /* 0x000fc60007f7e0ff */
[--C-:B------:R-:W-:Y:S01]  /*bcbe0*/  IMAD.X R33, R33, 0x1, R3.reuse, P1 ;  /* 0x0000000121217824 */ /* 0x100fe200008e0603 */
[----:B------:R-:W-:Y:S01]  /*bcbf0*/  STL [R1+0x4a18], R32 ;  /* 0x004a182001007387 */ /* 0x000fe20000100800 */
[----:B------:R-:W-:-:S03]  /*bcc00*/  IMAD.X R31, R31, 0x1, R3, P3 ;  /* 0x000000011f1f7824 */ /* 0x000fc600018e0603 */
[----:B------:R1:W-:Y:S04]  /*bcc10*/  LDGSTS.E [R6+0x2200], desc[UR32][R24.64], P2 ;  /* 0x0220000018067fae */ /* 0x0003e80009121860 */
[----:B------:R-:W-:Y:S04]  /*bcc20*/  STL [R1+0x4a14], R33 ;  /* 0x004a142101007387 */ /* 0x000fe80000100800 */
[----:B------:R2:W-:Y:S01]  /*bcc30*/  STL [R1+0x4a20], R30 ;  /* 0x004a201e01007387 */ /* 0x0005e20000100800 */
[----:B-1----:R-:W-:-:S03]  /*bcc40*/  IMAD.MOV.U32 R24, RZ, RZ, R32 ;  /* 0x000000ffff187224 */ /* 0x002fc600078e0020 */
[----:B------:R1:W-:Y:S01]  /*bcc50*/  STL [R1+0x4a1c], R31 ;  /* 0x004a1c1f01007387 */ /* 0x0003e20000100800 */
[----:B------:R-:W-:-:S03]  /*bcc60*/  IMAD.MOV.U32 R25, RZ, RZ, R33 ;  /* 0x000000ffff197224 */ /* 0x000fc600078e0021 */
[----:B------:R-:W4:Y:S01]  /*bcc70*/  LDL.LU R36, [R1+0x4904] ;  /* 0x0049040001247983 */ /* 0x000f220000300800 */
[----:B------:R-:W-:-:S03]  /*bcc80*/  IADD3 R27, P1, R27, R252, RZ ;  /* 0x000000fc1b1b7210 */ /* 0x000fc60007f3e0ff */
[----:B------:R-:W4:Y:S01]  /*bcc90*/  LDL.LU R35, [R1+0x4908] ;  /* 0x0049080001237983 */ /* 0x000f220000300800 */
[----:B--2---:R-:W-:-:S03]  /*bcca0*/  IADD3 R26, P3, R26, R252, RZ ;  /* 0x000000fc1a1a7210 */ /* 0x004fc60007f7e0ff */
[----:B------:R2:W-:Y:S04]  /*bccb0*/  LDGSTS.E [R6+0x2300], desc[UR32][R24.64], P2 ;  /* 0x0230000018067fae */ /* 0x0005e80009121860 */
[----:B------:R-:W4:Y:S01]  /*bccc0*/  LDL.LU R34, [R1+0x490c] ;  /* 0x00490c0001227983 */ /* 0x000f220000300800 */
[----:B--2---:R-:W-:-:S03]  /*bccd0*/  IMAD.MOV.U32 R24, RZ, RZ, R30 ;  /* 0x000000ffff187224 */ /* 0x004fc600078e001e */
[----:B------:R-:W2:Y:S01]  /*bcce0*/  LDL.LU R30, [R1+0x4910] ;  /* 0x00491000011e7983 */ /* 0x000ea20000300800 */
[----:B------:R-:W-:-:S03]  /*bccf0*/  IMAD.MOV.U32 R25, RZ, RZ, R31 ;  /* 0x000000ffff197224 */ /* 0x000fc600078e001f */
[----:B------:R-:W-:Y:S04]  /*bcd00*/  STL [R1+0x4a28], R27 ;  /* 0x004a281b01007387 */ /* 0x000fe80000100800 */
[----:B------:R1:W-:Y:S02]  /*bcd10*/  LDGSTS.E [R6+0x2400], desc[UR32][R24.64], P2 ;  /* 0x0240000018067fae */ /* 0x0003e40009121860 */
[----:B-1----:R-:W-:Y:S02]  /*bcd20*/  IMAD.MOV.U32 R24, RZ, RZ, R27 ;  /* 0x000000ffff187224 */ /* 0x002fe400078e001b */
[----:B---3--:R-:W-:-:S05]  /*bcd30*/  IMAD.X R29, R29, 0x1, R3, P1 ;  /* 0x000000011d1d7824 */ /* 0x008fca00008e0603 */
[----:B------:R1:W-:Y:S01]  /*bcd40*/  STL [R1+0x4a24], R29 ;  /* 0x004a241d01007387 */ /* 0x0003e20000100800 */
[----:B------:R-:W-:-:S03]  /*bcd50*/  IMAD.X R7, R7, 0x1, R3, P3 ;  /* 0x0000000107077824 */ /* 0x000fc600018e0603 */
[----:B------:R-:W-:Y:S01]  /*bcd60*/  STL [R1+0x4a30], R26 ;  /* 0x004a301a01007387 */ /* 0x000fe20000100800 */
[----:B------:R-:W-:-:S03]  /*bcd70*/  IMAD.MOV.U32 R25, RZ, RZ, R29 ;  /* 0x000000ffff197224 */ /* 0x000fc600078e001d */
[----:B------:R3:W-:Y:S04]  /*bcd80*/  STL [R1+0x4a2c], R7 ;  /* 0x004a2c0701007387 */ /* 0x0007e80000100800 */
[----:B------:R-:W2:Y:S04]  /*bcd90*/  LDL.LU R33, [R1+0x4914] ;  /* 0x0049140001217983 */ /* 0x000ea80000300800 */
[----:B------:R-:W2:Y:S04]  /*bcda0*/  LDL.LU R32, [R1+0x4918] ;  /* 0x0049180001207983 */ /* 0x000ea80000300800 */
[----:B------:R-:W2:Y:S04]  /*bcdb0*/  LDL.LU R31, [R1+0x491c] ;  /* 0x00491c00011f7983 */ /* 0x000ea80000300800 */
[----:B-1----:R-:W2:Y:S01]  /*bcdc0*/  LDL.LU R29, [R1+0x4920] ;  /* 0x00492000011d7983 */ /* 0x002ea20000300800 */
[----:B------:R-:W-:-:S03]  /*bcdd0*/  ISETP.GT.AND P1, PT, R5, 0x8, PT ;  /* 0x000000080500780c */ /* 0x000fc60003f24270 */
[----:B------:R1:W-:Y:S04]  /*bcde0*/  LDGSTS.E [R6+0x2500], desc[UR32][R24.64], P2 ;  /* 0x0250000018067fae */ /* 0x0003e80009121860 */
[----:B------:R-:W2:Y:S01]  /*bcdf0*/  LDL.LU R27, [R1+0x4928] ;  /* 0x00492800011b7983 */ /* 0x000ea20000300800 */
[----:B-1----:R-:W-:Y:S01]  /*bce00*/  IMAD.MOV.U32 R25, RZ, RZ, R7 ;  /* 0x000000ffff197224 */ /* 0x002fe200078e0007 */
[----:B---3--:R-:W-:Y:S01]  /*bce10*/  SEL R7, RZ, 0x4, !P1 ;  /* 0x00000004ff077807 */ /* 0x008fe20004800000 */
[----:B------:R-:W-:Y:S02]  /*bce20*/  IMAD.MOV.U32 R24, RZ, RZ, R26 ;  /* 0x000000ffff187224 */ /* 0x000fe400078e001a */
[----:B------:R-:W3:Y:S01]  /*bce30*/  LDL.LU R26, [R1+0x4930] ;  /* 0x00493000011a7983 */ /* 0x000ee20000300800 */
[----:B------:R-:W-:-:S03]  /*bce40*/  SEL R7, R7, RZ, !P0 ;  /* 0x000000ff07077207 */ /* 0x000fc60004000000 */
[----:B------:R1:W-:Y:S01]  /*bce50*/  LDGSTS.E [R6+0x2600], desc[UR32][R24.64], P2 ;  /* 0x0260000018067fae */ /* 0x0003e20009121860 */
[----:B----4-:R-:W-:-:S05]  /*bce60*/  IADD3 R28, P3, R28, R252, RZ ;  /* 0x000000fc1c1c7210 */ /* 0x010fca0007f7e0ff */
[----:B------:R-:W-:Y:S01]  /*bce70*/  IMAD.X R39, R39, 0x1, R3, P3 ;  /* 0x0000000127277824 */ /* 0x000fe200018e0603 */
[----:B------:R-:W-:Y:S01]  /*bce80*/  IADD3 R37, P4, R37, R252, RZ ;  /* 0x000000fc25257210 */ /* 0x000fe20007f9e0ff */
[----:B------:R4:W-:Y:S01]  /*bce90*/  STL [R1+0x4a38], R28 ;  /* 0x004a381c01007387 */ /* 0x0009e20000100800 */
[----:B-1----:R-:W-:-:S03]  /*bcea0*/  IMAD.MOV.U32 R24, RZ, RZ, R28 ;  /* 0x000000ffff187224 */ /* 0x002fc600078e001c */
[----:B------:R-:W-:Y:S01]  /*bceb0*/  IMAD.X R38, R38, 0x1, R3, P4 ;  /* 0x0000000126267824 */ /* 0x000fe200020e0603 */
[----:B------:R1:W-:Y:S01]  /*bcec0*/  STL [R1+0x4a34], R39 ;  /* 0x004a342701007387 */ /* 0x0003e20000100800 */
[----:B------:R-:W-:-:S03]  /*bced0*/  ISETP.NE.U32.AND P1, PT, R7, RZ, PT ;  /* 0x000000ff0700720c */ /* 0x000fc60003f25070 */
[----:B------:R-:W-:Y:S04]  /*bcee0*/  STL [R1+0x4900], R37 ;  /* 0x0049002501007387 */ /* 0x000fe80000100800 */
[----:B----4-:R-:W4:Y:S04]  /*bcef0*/  LDL.LU R28, [R1+0x4924] ;  /* 0x00492400011c7983 */ /* 0x010f280000300800 */
[----:B------:R-:W-:Y:S04]  /*bcf00*/  STL [R1+0x48fc], R38 ;  /* 0x0048fc2601007387 */ /* 0x000fe80000100800 */
[----:B------:R-:W4:Y:S01]  /*bcf10*/  LDL.LU R7, [R1+0x492c] ;  /* 0x00492c0001077983 */ /* 0x000f220000300800 */
[----:B------:R-:W-:-:S05]  /*bcf20*/  IMAD.MOV.U32 R25, RZ, RZ, R39 ;  /* 0x000000ffff197224 */ /* 0x000fca00078e0027 */
[----:B------:R1:W-:Y:S01]  /*bcf30*/  LDGSTS.E [R6+0x2700], desc[UR32][R24.64], P2 ;  /* 0x0270000018067fae */ /* 0x0003e20009121860 */
[----:B------:R-:W-:-:S05]  /*bcf40*/  IADD3 R35, P2, R35, R252, RZ ;  /* 0x000000fc23237210 */ /* 0x000fca0007f5e0ff */
[----:B------:R-:W-:Y:S02]  /*bcf50*/  IMAD.X R36, R36, 0x1, R3, P2 ;  /* 0x0000000124247824 */ /* 0x000fe400010e0603 */
[----:B-1----:R-:W-:Y:S02]  /*bcf60*/  IMAD.MOV.U32 R24, RZ, RZ, R37 ;  /* 0x000000ffff187224 */ /* 0x002fe400078e0025 */
[----:B------:R-:W-:Y:S01]  /*bcf70*/  IMAD.MOV.U32 R25, RZ, RZ, R38 ;  /* 0x000000ffff197224 */ /* 0x000fe200078e0026 */
[----:B------:R-:W-:Y:S04]  /*bcf80*/  STL [R1+0x4908], R35 ;  /* 0x0049082301007387 */ /* 0x000fe80000100800 */
[----:B------:R1:W-:Y:S01]  /*bcf90*/  LDGSTS.E [R6+0x4000], desc[UR32][R24.64], P1 ;  /* 0x0400000018067fae */ /* 0x0003e20008921860 */
[----:B--2---:R-:W-:-:S03]  /*bcfa0*/  IADD3 R30, P3, R30, R252, RZ ;  /* 0x000000fc1e1e7210 */ /* 0x004fc60007f7e0ff */
[----:B------:R-:W-:Y:S02]  /*bcfb0*/  STL [R1+0x4904], R36 ;  /* 0x0049042401007387 */ /* 0x000fe40000100800 */
[----:B------:R-:W-:Y:S02]  /*bcfc0*/  IMAD.X R34, R34, 0x1, R3, P3 ;  /* 0x0000000122227824 */ /* 0x000fe400018e0603 */
[----:B-1----:R-:W-:Y:S02]  /*bcfd0*/  IMAD.MOV.U32 R24, RZ, RZ, R35 ;  /* 0x000000ffff187224 */ /* 0x002fe400078e0023 */
[----:B------:R-:W-:Y:S01]  /*bcfe0*/  IMAD.MOV.U32 R25, RZ, RZ, R36 ;  /* 0x000000ffff197224 */ /* 0x000fe200078e0024 */
[----:B------:R1:W-:Y:S04]  /*bcff0*/  STL [R1+0x4910], R30 ;  /* 0x0049101e01007387 */ /* 0x0003e80000100800 */
[----:B------:R2:W-:Y:S04]  /*bd000*/  LDGSTS.E [R6+0x4100], desc[UR32][R24.64], P1 ;  /* 0x0410000018067fae */ /* 0x0005e80008921860 */
[----:B------:R3:W-:Y:S04]  /*bd010*/  STL [R1+0x490c], R34 ;  /* 0x00490c2201007387 */ /* 0x0007e80000100800 */
[----:B------:R-:W4:Y:S01]  /*bd020*/  LDL.LU R39, [R1+0x4934] ;  /* 0x0049340001277983 */ /* 0x000f220000300800 */
[----:B--2---:R-:W-:-:S03]  /*bd030*/  IMAD.MOV.U32 R24, RZ, RZ, R30 ;  /* 0x000000ffff187224 */ /* 0x004fc600078e001e */
[----:B-1----:R-:W2:Y:S04]  /*bd040*/  LDL.LU R30, [R1+0x4938] ;  /* 0x00493800011e7983 */ /* 0x002ea80000300800 */
[----:B------:R-:W2:Y:S01]  /*bd050*/  LDL.LU R38, [R1+0x3db8] ;  /* 0x003db80001267983 */ /* 0x000ea20000300800 */
[----:B------:R-:W-:-:S03]  /*bd060*/  IMAD.MOV.U32 R25, RZ, RZ, R34 ;  /* 0x000000ffff197224 */ /* 0x000fc600078e0022 */
[----:B------:R-:W2:Y:S04]  /*bd070*/  LDL.LU R37, [R1+0x3dbc] ;  /* 0x003dbc0001257983 */ /* 0x000ea80000300800 */
[----:B------:R1:W-:Y:S01]  /*bd080*/  LDGSTS.E [R6+0x4200], desc[UR32][R24.64], P1 ;  /* 0x0420000018067fae */ /* 0x0003e20008921860 */
[----:B------:R-:W-:-:S05]  /*bd090*/  IADD3 R32, P2, R32, R252, RZ ;  /* 0x000000fc20207210 */ /* 0x000fca0007f5e0ff */
[--C-:B------:R-:W-:Y:S01]  /*bd0a0*/  IMAD.X R33, R33, 0x1, R3.reuse, P2 ;  /* 0x0000000121217824 */ /* 0x100fe200010e0603 */
[-C--:B------:R-:W-:Y:S01]  /*bd0b0*/  IADD3 R29, P3, R29, R252.reuse, RZ ;  /* 0x000000fc1d1d7210 */ /* 0x080fe20007f7e0ff */
[----:B------:R-:W-:Y:S04]  /*bd0c0*/  STL [R1+0x4918], R32 ;  /* 0x0049182001007387 */ /* 0x000fe80000100800 */
[----:B------:R-:W-:Y:S01]  /*bd0d0*/  IMAD.X R31, R31, 0x1, R3, P3 ;  /* 0x000000011f1f7824 */ /* 0x000fe200018e0603 */
[----:B------:R-:W-:Y:S01]  /*bd0e0*/  STL [R1+0x4914], R33 ;  /* 0x0049142101007387 */ /* 0x000fe20000100800 */
[----:B-1----:R-:W-:Y:S02]  /*bd0f0*/  IMAD.MOV.U32 R24, RZ, RZ, R32 ;  /* 0x000000ffff187224 */ /* 0x002fe400078e0020 */
[----:B------:R-:W-:Y:S01]  /*bd100*/  IMAD.MOV.U32 R25, RZ, RZ, R33 ;  /* 0x000000ffff197224 */ /* 0x000fe200078e0021 */
[----:B------:R1:W-:Y:S04]  /*bd110*/  STL [R1+0x4920], R29 ;  /* 0x0049201d01007387 */ /* 0x0003e80000100800 */
[----:B------:R4:W-:Y:S04]  /*bd120*/  STL [R1+0x491c], R31 ;  /* 0x00491c1f01007387 */ /* 0x0009e80000100800 */
[----:B------:R-:W2:Y:S04]  /*bd130*/  LDL.LU R36, [R1+0x3dc0] ;  /* 0x003dc00001247983 */ /* 0x000ea80000300800 */
[----:B------:R-:W2:Y:S01]  /*bd140*/  LDL.LU R35, [R1+0x3dc4] ;  /* 0x003dc40001237983 */ /* 0x000ea20000300800 */
[----:B------:R-:W-:-:S03]  /*bd150*/  IADD3 R27, P2, R27, R252, RZ ;  /* 0x000000fc1b1b7210 */ /* 0x000fc60007f5e0ff */
[----:B------:R1:W-:Y:S01]  /*bd160*/  LDGSTS.E [R6+0x4300], desc[UR32][R24.64], P1 ;  /* 0x0430000018067fae */ /* 0x0003e20008921860 */
[----:B---3--:R-:W-:-:S03]  /*bd170*/  IADD3 R26, P3, R26, R252, RZ ;  /* 0x000000fc1a1a7210 */ /* 0x008fc60007f7e0ff */
[----:B------:R-:W3:Y:S01]  /*bd180*/  LDL.LU R34, [R1+0x3dc8] ;  /* 0x003dc80001227983 */ /* 0x000ee20000300800 */
[----:B-1----:R-:W-:-:S03]  /*bd190*/  IMAD.MOV.U32 R24, RZ, RZ, R29 ;  /* 0x000000ffff187224 */ /* 0x002fc600078e001d */
[----:B------:R-:W3:Y:S01]  /*bd1a0*/  LDL.LU R29, [R1+0x3dcc] ;  /* 0x003dcc00011d7983 */ /* 0x000ee20000300800 */
[----:B------:R-:W-:-:S03]  /*bd1b0*/  IMAD.MOV.U32 R25, RZ, RZ, R31 ;  /* 0x000000ffff197224 */ /* 0x000fc600078e001f */
[----:B------:R-:W-:Y:S04]  /*bd1c0*/  STL [R1+0x4928], R27 ;  /* 0x0049281b01007387 */ /* 0x000fe80000100800 */
[----:B------:R1:W-:Y:S01]  /*bd1d0*/  LDGSTS.E [R6+0x4400], desc[UR32][R24.64], P1 ;  /* 0x0440000018067fae */ /* 0x0003e20008921860 */
[----:B----4-:R-:W-:-:S05]  /*bd1e0*/  IMAD.X R28, R28, 0x1, R3, P2 ;  /* 0x000000011c1c7824 */ /* 0x010fca00010e0603 */
[----:B------:R4:W-:Y:S01]  /*bd1f0*/  STL [R1+0x4924], R28 ;  /* 0x0049241c01007387 */ /* 0x0009e20000100800 */
[----:B------:R-:W-:-:S03]  /*bd200*/  IMAD.X R7, R7, 0x1, R3, P3 ;  /* 0x0000000107077824 */ /* 0x000fc600018e0603 */
[----:B------:R-:W-:Y:S01]  /*bd210*/  STL [R1+0x4930], R26 ;  /* 0x0049301a01007387 */ /* 0x000fe20000100800 */
[----:B-1----:R-:W-:-:S03]  /*bd220*/  IMAD.MOV.U32 R25, RZ, RZ, R28 ;  /* 0x000000ffff197224 */ /* 0x002fc600078e001c */
[----:B------:R1:W-:Y:S04]  /*bd230*/  STL [R1+0x492c], R7 ;  /* 0x00492c0701007387 */ /* 0x0003e80000100800 */
[----:B------:R-:W3:Y:S04]  /*bd240*/  LDL.LU R33, [R1+0x3dd0] ;  /* 0x003dd00001217983 */ /* 0x000ee80000300800 */
[----:B------:R-:W3:Y:S04]  /*bd250*/  LDL.LU R32, [R1+0x3dd4] ;  /* 0x003dd40001207983 */ /* 0x000ee80000300800 */
[----:B------:R-:W3:Y:S04]  /*bd260*/  LDL.LU R31, [R1+0x3dd8] ;  /* 0x003dd800011f7983 */ /* 0x000ee80000300800 */
[----:B----4-:R-:W4:Y:S01]  /*bd270*/  LDL.LU R28, [R1+0x3ddc] ;  /* 0x003ddc00011c7983 */ /* 0x010f220000300800 */
[----:B------:R-:W-:Y:S01]  /*bd280*/  IMAD.MOV.U32 R24, RZ, RZ, R27 ;  /* 0x000000ffff187224 */ /* 0x000fe200078e001b */
[----:B------:R-:W-:-:S02]  /*bd290*/  ISETP.GT.AND P2, PT, R5, 0xc, PT ;  /* 0x0000000c0500780c */ /* 0x000fc40003f44270 */
[----:B------:R-:W4:Y:S04]  /*bd2a0*/  LDL.LU R27, [R1+0x3de4] ;  /* 0x003de400011b7983 */ /* 0x000f280000300800 */
[----:B------:R1:W-:Y:S02]  /*bd2b0*/  LDGSTS.E [R6+0x4500], desc[UR32][R24.64], P1 ;  /* 0x0450000018067fae */ /* 0x0003e40008921860 */
[----:B-1----:R-:W-:Y:S01]  /*bd2c0*/  IMAD.MOV.U32 R25, RZ, RZ, R7 ;  /* 0x000000ffff197224 */ /* 0x002fe200078e0007 */
[----:B------:R-:W-:Y:S01]  /*bd2d0*/  SEL R7, RZ, 0x4, !P2 ;  /* 0x00000004ff077807 */ /* 0x000fe20005000000 */
[----:B------:R-:W-:Y:S02]  /*bd2e0*/  IMAD.MOV.U32 R24, RZ, RZ, R26 ;  /* 0x000000ffff187224 */ /* 0x000fe400078e001a */
[----:B------:R-:W4:Y:S01]  /*bd2f0*/  LDL.LU R26, [R1+0x3dec] ;  /* 0x003dec00011a7983 */ /* 0x000f220000300800 */
[----:B------:R-:W-:-:S03]  /*bd300*/  SEL R7, R7, RZ, !P0 ;  /* 0x000000ff07077207 */ /* 0x000fc60004000000 */
[----:B------:R1:W-:Y:S01]  /*bd310*/  LDGSTS.E [R6+0x4600], desc[UR32][R24.64], P1 ;  /* 0x0460000018067fae */ /* 0x0003e20008921860 */
[----:B--2---:R-:W-:-:S05]  /*bd320*/  IADD3 R30, P3, R30, R252, RZ ;  /* 0x000000fc1e1e7210 */ /* 0x004fca0007f7e0ff */
[----:B------:R-:W-:Y:S01]  /*bd330*/  IMAD.X R39, R39, 0x1, R3, P3 ;  /* 0x0000000127277824 */ /* 0x000fe200018e0603 */
[----:B------:R-:W-:Y:S01]  /*bd340*/  IADD3 R37, P4, R37, R252, RZ ;  /* 0x000000fc25257210 */ /* 0x000fe20007f9e0ff */
[----:B------:R2:W-:Y:S01]  /*bd350*/  STL [R1+0x4938], R30 ;  /* 0x0049381e01007387 */ /* 0x0005e20000100800 */
[----:B-1----:R-:W-:Y:S01]  /*bd360*/  IMAD.MOV.U32 R24, RZ, RZ, R30 ;  /* 0x000000ffff187224 */ /* 0x002fe200078e001e */
[----:B------:R-:W-:Y:S01]  /*bd370*/  ISETP.NE.U32.AND P2, PT, R7, RZ, PT ;  /* 0x000000ff0700720c */ /* 0x000fe20003f45070 */
[----:B------:R-:W-:Y:S02]  /*bd380*/  IMAD.MOV.U32 R25, RZ, RZ, R39 ;  /* 0x000000ffff197224 */ /* 0x000fe400078e0027 */
[----:B------:R-:W-:Y:S01]  /*bd390*/  IMAD.X R38, R38, 0x1, R3, P4 ;  /* 0x0000000126267824 */ /* 0x000fe200020e0603 */
[----:B------:R1:W-:Y:S04]  /*bd3a0*/  STL [R1+0x4934], R39 ;  /* 0x0049342701007387 */ /* 0x0003e80000100800 */
[----:B------:R-:W-:Y:S04]  /*bd3b0*/  STL [R1+0x3dbc], R37 ;  /* 0x003dbc2501007387 */ /* 0x000fe80000100800 */
[----:B--2---:R-:W2:Y:S04]  /*bd3c0*/  LDL.LU R30, [R1+0x3de0] ;  /* 0x003de000011e7983 */ /* 0x004ea80000300800 */
[----:B------:R-:W-:Y:S04]  /*bd3d0*/  STL [R1+0x3db8], R38 ;  /* 0x003db82601007387 */ /* 0x000fe80000100800 */
[----:B------:R-:W2:Y:S04]  /*bd3e0*/  LDL.LU R7, [R1+0x3de8] ;  /* 0x003de80001077983 */ /* 0x000ea80000300800 */
[----:B------:R1:W-:Y:S02]  /*bd3f0*/  LDGSTS.E [R6+0x4700], desc[UR32][R24.64], P1 ;  /* 0x0470000018067fae */ /* 0x0003e40008921860 */
[----:B-1----:R-:W-:-:S02]  /*bd400*/  IMAD.MOV.U32 R24, RZ, RZ, R37 ;  /* 0x000000ffff187224 */ /* 0x002fc400078e0025 */
[----:B------:R-:W-:-:S05]  /*bd410*/  IMAD.MOV.U32 R25, RZ, RZ, R38 ;  /* 0x000000ffff197224 */ /* 0x000fca00078e0026 */
[----:B------:R1:W-:Y:S01]  /*bd420*/  LDGSTS.E [R6+0x6000], desc[UR32][R24.64], P2 ;  /* 0x0600000018067fae */ /* 0x0003e20009121860 */
[----:B------:R-:W-:-:S05]  /*bd430*/  IADD3 R35, P1, R35, R252, RZ ;  /* 0x000000fc23237210 */ /* 0x000fca0007f3e0ff */
[----:B------:R-:W-:Y:S02]  /*bd440*/  IMAD.X R36, R36, 0x1, R3, P1 ;  /* 0x0000000124247824 */ /* 0x000fe400008e0603 */
[----:B-1----:R-:W-:Y:S02]  /*bd450*/  IMAD.MOV.U32 R24, RZ, RZ, R35 ;  /* 0x000000ffff187224 */ /* 0x002fe400078e0023 */
[----:B------:R-:W-:Y:S01]  /*bd460*/  IMAD.MOV.U32 R25, RZ, RZ, R36 ;  /* 0x000000ffff197224 */ /* 0x000fe200078e0024 */
[----:B------:R-:W-:Y:S01]  /*bd470*/  STL [R1+0x3dc4], R35 ;  /* 0x003dc42301007387 */ /* 0x000fe20000100800 */
[----:B---3--:R-:W-:-:S03]  /*bd480*/  IADD3 R29, P3, R29, R252, RZ ;  /* 0x000000fc1d1d7210 */ /* 0x008fc60007f7e0ff */
[----:B------:R-:W-:Y:S02]  /*bd490*/  STL [R1+0x3dc0], R36 ;  /* 0x003dc02401007387 */ /* 0x000fe40000100800 */
[----:B------:R-:W-:Y:S02]  /*bd4a0*/  IMAD.X R34, R34, 0x1, R3, P3 ;  /* 0x0000000122227824 */ /* 0x000fe400018e0603 */
[----:B------:R1:W-:Y:S04]  /*bd4b0*/  STL [R1+0x3dcc], R29 ;  /* 0x003dcc1d01007387 */ /* 0x0003e80000100800 */
[----:B------:R3:W-:Y:S04]  /*bd4c0*/  LDGSTS.E [R6+0x6100], desc[UR32][R24.64], P2 ;  /* 0x0610000018067fae */ /* 0x0007e80009121860 */
[----:B------:R4:W-:Y:S04]  /*bd4d0*/  STL [R1+0x3dc8], R34 ;  /* 0x003dc82201007387 */ /* 0x0009e80000100800 */
[----:B------:R-:W2:Y:S01]  /*bd4e0*/  LDL.LU R39, [R1+0x3df0] ;  /* 0x003df00001277983 */ /* 0x000ea20000300800 */
[----:B---3--:R-:W-:-:S03]  /*bd4f0*/  IMAD.MOV.U32 R24, RZ, RZ, R29 ;  /* 0x000000ffff187224 */ /* 0x008fc600078e001d */
[----:B-1----:R-:W3:Y:S04]  /*bd500*/  LDL.LU R29, [R1+0x3df4] ;  /* 0x003df400011d7983 */ /* 0x002ee80000300800 */
[----:B------:R-:W3:Y:S04]  /*bd510*/  LDL.LU R38, [R1+0x3eb8] ;  /* 0x003eb80001267983 */ /* 0x000ee80000300800 */
[----:B------:R-:W3:Y:S01]  /*bd520*/  LDL.LU R37, [R1+0x3ebc] ;  /* 0x003ebc0001257983 */ /* 0x000ee20000300800 */
[----:B------:R-:W-:Y:S01]  /*bd530*/  IMAD.MOV.U32 R25, RZ, RZ, R34 ;  /* 0x000000ffff197224 */ /* 0x000fe200078e0022 */
[----:B------:R-:W-:-:S04]  /*bd540*/  IADD3 R32, P1, R32, R252, RZ ;  /* 0x000000fc20207210 */ /* 0x000fc80007f3e0ff */
[----:B------:R1:W-:Y:S01]  /*bd550*/  LDGSTS.E [R6+0x6200], desc[UR32][R24.64], P2 ;  /* 0x0620000018067fae */ /* 0x0003e20009121860 */
[--C-:B------:R-:W-:Y:S01]  /*bd560*/  IMAD.X R33, R33, 0x1, R3.reuse, P1 ;  /* 0x0000000121217824 */ /* 0x100fe200008e0603 */
[----:B----4-:R-:W-:Y:S02]  /*bd570*/  IADD3 R28, P3, R28, R252, RZ ;  /* 0x000000fc1c1c7210 */ /* 0x010fe40007f7e0ff */
[----:B------:R-:W-:Y:S03]  /*bd580*/  STL [R1+0x3dd4], R32 ;  /* 0x003dd42001007387 */ /* 0x000fe60000100800 */
[----:B------:R-:W-:Y:S01]  /*bd590*/  IMAD.X R31, R31, 0x1, R3, P3 ;  /* 0x000000011f1f7824 */ /* 0x000fe200018e0603 */
[----:B------:R-:W-:Y:S01]  /*bd5a0*/  STL [R1+0x3dd0], R33 ;  /* 0x003dd02101007387 */ /* 0x000fe20000100800 */
[----:B-1----:R-:W-:Y:S02]  /*bd5b0*/  IMAD.MOV.U32 R24, RZ, RZ, R32 ;  /* 0x000000ffff187224 */ /* 0x002fe400078e0020 */
[----:B------:R-:W-:Y:S01]  /*bd5c0*/  IMAD.MOV.U32 R25, RZ, RZ, R33 ;  /* 0x000000ffff197224 */ /* 0x000fe200078e0021 */
[----:B------:R1:W-:Y:S04]  /*bd5d0*/  STL [R1+0x3ddc], R28 ;  /* 0x003ddc1c01007387 */ /* 0x0003e80000100800 */
[----:B------:R4:W-:Y:S04]  /*bd5e0*/  STL [R1+0x3dd8], R31 ;  /* 0x003dd81f01007387 */ /* 0x0009e80000100800 */
[----:B------:R-:W3:Y:S04]  /*bd5f0*/  LDL.LU R36, [R1+0x3ec0] ;  /* 0x003ec00001247983 */ /* 0x000ee80000300800 */
[----:B------:R-:W3:Y:S04]  /*bd600*/  LDL.LU R35, [R1+0x3ec4] ;  /* 0x003ec40001237983 */ /* 0x000ee80000300800 */
[----:B------:R1:W-:Y:S04]  /*bd610*/  LDGSTS.E [R6+0x6300], desc[UR32][R24.64], P2 ;  /* 0x0630000018067fae */ /* 0x0003e80009121860 */
[----:B------:R-:W3:Y:S01]  /*bd620*/  LDL.LU R34, [R1+0x3ec8] ;  /* 0x003ec80001227983 */ /* 0x000ee20000300800 */
[----:B-1----:R-:W-:-:S03]  /*bd630*/  IMAD.MOV.U32 R24, RZ, RZ, R28 ;  /* 0x000000ffff187224 */ /* 0x002fc600078e001c */
[----:B------:R-:W3:Y:S01]  /*bd640*/  LDL.LU R28, [R1+0x3ecc] ;  /* 0x003ecc00011c7983 */ /* 0x000ee20000300800 */
[-C--:B------:R-:W-:Y:S02]  /*bd650*/  IADD3 R27, P1, R27, R252.reuse, RZ ;  /* 0x000000fc1b1b7210 */ /* 0x080fe40007f3e0ff */
[----:B------:R-:W-:Y:S01]  /*bd660*/  IADD3 R26, P3, R26, R252, RZ ;  /* 0x000000fc1a1a7210 */ /* 0x000fe20007f7e0ff */
[----:B------:R-:W-:Y:S02]  /*bd670*/  IMAD.MOV.U32 R25, RZ, RZ, R31 ;  /* 0x000000ffff197224 */ /* 0x000fe400078e001f */
[----:B------:R-:W-:Y:S04]  /*bd680*/  STL [R1+0x3de4], R27 ;  /* 0x003de41b01007387 */ /* 0x000fe80000100800 */
[----:B------:R1:W-:Y:S01]  /*bd690*/  LDGSTS.E [R6+0x6400], desc[UR32][R24.64], P2 ;  /* 0x0640000018067fae */ /* 0x0003e20009121860 */
[----:B--2---:R-:W-:-:S05]  /*bd6a0*/  IMAD.X R30, R30, 0x1, R3, P1 ;  /* 0x000000011e1e7824 */ /* 0x004fca00008e0603 */
[----:B------:R2:W-:Y:S01]  /*bd6b0*/  STL [R1+0x3de0], R30 ;  /* 0x003de01e01007387 */ /* 0x0005e20000100800 */
[----:B------:R-:W-:-:S03]  /*bd6c0*/  IMAD.X R7, R7, 0x1, R3, P3 ;  /* 0x0000000107077824 */ /* 0x000fc600018e0603 */
[----:B------:R-:W-:Y:S01]  /*bd6d0*/  STL [R1+0x3dec], R26 ;  /* 0x003dec1a01007387 */ /* 0x000fe20000100800 */
[----:B-1----:R-:W-:-:S03]  /*bd6e0*/  IMAD.MOV.U32 R25, RZ, RZ, R30 ;  /* 0x000000ffff197224 */ /* 0x002fc600078e001e */
[----:B------:R1:W-:Y:S04]  /*bd6f0*/  STL [R1+0x3de8], R7 ;  /* 0x003de80701007387 */ /* 0x0003e80000100800 */
[----:B------:R-:W3:Y:S04]  /*bd700*/  LDL.LU R33, [R1+0x3ed0] ;  /* 0x003ed00001217983 */ /* 0x000ee80000300800 */
[----:B------:R-:W3:Y:S04]  /*bd710*/  LDL.LU R32, [R1+0x3ed4] ;  /* 0x003ed40001207983 */ /* 0x000ee80000300800 */
[----:B----4-:R-:W4:Y:S04]  /*bd720*/  LDL.LU R31, [R1+0x3ed8] ;  /* 0x003ed800011f7983 */ /* 0x010f280000300800 */
[----:B--2---:R-:W2:Y:S01]  /*bd730*/  LDL.LU R30, [R1+0x3edc] ;  /* 0x003edc00011e7983 */ /* 0x004ea20000300800 */
        /* <DEDUP_REMOVED lines=24> */
[----:B------:R-:W-:Y:S01]  /*bd8c0*/  IADD3 R35, P2, R35, R252, RZ ;  /* 0x000000fc23237210 */ /* 0x000fe20007f5e0ff */
[----:B-1----:R-:W-:-:S02]  /*bd8d0*/  IMAD.MOV.U32 R24, RZ, RZ, R37 ;  /* 0x000000ffff187224 */ /* 0x002fc400078e0025 */
[----:B------:R-:W-:Y:S02]  /*bd8e0*/  IMAD.MOV.U32 R25, RZ, RZ, R38 ;  /* 0x000000ffff197224 */ /* 0x000fe400078e0026 */
[----:B------:R-:W-:-:S03]  /*bd8f0*/  IMAD.X R36, R36, 0x1, R3, P2 ;  /* 0x0000000124247824 */ /* 0x000fc600010e0603 */
[----:B------:R1:W-:Y:S01]  /*bd900*/  LDGSTS.E [R6+0x8000], desc[UR32][R24.64], P1 ;  /* 0x0800000018067fae */ /* 0x0003e20008921860 */
[----:B------:R-:W-:-:S03]  /*bd910*/  IADD3 R28, P3, R28, R252, RZ ;  /* 0x000000fc1c1c7210 */ /* 0x000fc60007f7e0ff */
[----:B------:R-:W-:Y:S01]  /*bd920*/  STL [R1+0x3ec4], R35 ;  /* 0x003ec42301007387 */ /* 0x000fe20000100800 */
[----:B-1----:R-:W-:Y:S02]  /*bd930*/  IMAD.MOV.U32 R24, RZ, RZ, R35 ;  /* 0x000000ffff187224 */ /* 0x002fe400078e0023 */
[----:B------:R-:W-:Y:S02]  /*bd940*/  IMAD.X R34, R34, 0x1, R3, P3 ;  /* 0x0000000122227824 */ /* 0x000fe400018e0603 */
[----:B------:R-:W-:Y:S01]  /*bd950*/  IMAD.MOV.U32 R25, RZ, RZ, R36 ;  /* 0x000000ffff197224 */ /* 0x000fe200078e0024 */
[----:B------:R-:W-:Y:S04]  /*bd960*/  STL [R1+0x3ec0], R36 ;  /* 0x003ec02401007387 */ /* 0x000fe80000100800 */
[----:B------:R1:W-:Y:S04]  /*bd970*/  STL [R1+0x3ecc], R28 ;  /* 0x003ecc1c01007387 */ /* 0x0003e80000100800 */
[----:B------:R1:W-:Y:S04]  /*bd980*/  LDGSTS.E [R6+0x8100], desc[UR32][R24.64], P1 ;  /* 0x0810000018067fae */ /* 0x0003e80008921860 */
[----:B------:R4:W-:Y:S04]  /*bd990*/  STL [R1+0x3ec8], R34 ;  /* 0x003ec82201007387 */ /* 0x0009e80000100800 */
[----:B------:R-:W3:Y:S01]  /*bd9a0*/  LDL.LU R39, [R1+0x3ef0] ;  /* 0x003ef00001277983 */ /* 0x000ee20000300800 */
[----:B-1----:R-:W-:-:S03]  /*bd9b0*/  IMAD.MOV.U32 R24, RZ, RZ, R28 ;  /* 0x000000ffff187224 */ /* 0x002fc600078e001c */
[----:B------:R-:W3:Y:S04]  /*bd9c0*/  LDL.LU R28, [R1+0x3ef4] ;  /* 0x003ef400011c7983 */ /* 0x000ee80000300800 */
[----:B------:R-:W3:Y:S04]  /*bd9d0*/  LDL.LU R38, [R1+0x3fb8] ;  /* 0x003fb80001267983 */ /* 0x000ee80000300800 */
[----:B------:R-:W3:Y:S01]  /*bd9e0*/  LDL.LU R37, [R1+0x3fbc] ;  /* 0x003fbc0001257983 */ /* 0x000ee20000300800 */
[----:B------:R-:W-:Y:S01]  /*bd9f0*/  IADD3 R32, P2, R32, R252, RZ ;  /* 0x000000fc20207210 */ /* 0x000fe20007f5e0ff */
[----:B------:R-:W-:-:S04]  /*bda00*/  IMAD.MOV.U32 R25, RZ, RZ, R34 ;  /* 0x000000ffff197224 */ /* 0x000fc800078e0022 */
[--C-:B------:R-:W-:Y:S01]  /*bda10*/  IMAD.X R33, R33, 0x1, R3.reuse, P2 ;  /* 0x0000000121217824 */ /* 0x100fe200010e0603 */
[----:B--2---:R-:W-:Y:S01]  /*bda20*/  IADD3 R30, P3, R30, R252, RZ ;  /* 0x000000fc1e1e7210 */ /* 0x004fe20007f7e0ff */
[----:B------:R-:W-:Y:S04]  /*bda30*/  STL [R1+0x3ed4], R32 ;  /* 0x003ed42001007387 */ /* 0x000fe80000100800 */
[----:B----4-:R-:W-:Y:S01]  /*bda40*/  IMAD.X R31, R31, 0x1, R3, P3 ;  /* 0x000000011f1f7824 */ /* 0x010fe200018e0603 */
        /* <DEDUP_REMOVED lines=9> */
[----:B------:R-:W-:-:S03]  /*bdae0*/  IADD3 R26, P3, R26, R252, RZ ;  /* 0x000000fc1a1a7210 */ /* 0x000fc60007f7e0ff */
        /* <DEDUP_REMOVED lines=27> */
[----:B------:R-:W-:Y:S02]  /*bdca0*/  ISETP.NE.U32.AND P2, PT, R7, RZ, PT ;  /* 0x000000ff0700720c */ /* 0x000fe40003f45070 */
[----:B------:R-:W-:-:S05]  /*bdcb0*/  IADD3 R28, P3, R28, R252, RZ ;  /* 0x000000fc1c1c7210 */ /* 0x000fca0007f7e0ff */
[--C-:B------:R-:W-:Y:S01]  /*bdcc0*/  IMAD.X R39, R39, 0x1, R3.reuse, P3 ;  /* 0x0000000127277824 */ /* 0x100fe200018e0603 */
[----:B------:R-:W-:Y:S01]  /*bdcd0*/  IADD3 R37, P4, R37, R252, RZ ;  /* 0x000000fc25257210 */ /* 0x000fe20007f9e0ff */
[----:B------:R1:W-:Y:S02]  /*bdce0*/  STL [R1+0x3ef4], R28 ;  /* 0x003ef41c01007387 */ /* 0x0003e40000100800 */
[----:B-1----:R-:W-:Y:S02]  /*bdcf0*/  IMAD.MOV.U32 R24, RZ, RZ, R28 ;  /* 0x000000ffff187224 */ /* 0x002fe400078e001c */
[----:B------:R-:W-:Y:S01]  /*bdd00*/  IMAD.X R38, R38, 0x1, R3, P4 ;  /* 0x0000000126267824 */ /* 0x000fe200020e0603 */
[----:B------:R1:W-:Y:S04]  /*bdd10*/  STL [R1+0x3ef0], R39 ;  /* 0x003ef02701007387 */ /* 0x0003e80000100800 */
[----:B------:R-:W-:Y:S04]  /*bdd20*/  STL [R1+0x3fbc], R37 ;  /* 0x003fbc2501007387 */ /* 0x000fe80000100800 */
[----:B------:R-:W3:Y:S04]  /*bdd30*/  LDL.LU R28, [R1+0x3fe0] ;  /* 0x003fe000011c7983 */ /* 0x000ee80000300800 */
[----:B------:R-:W-:Y:S04]  /*bdd40*/  STL [R1+0x3fb8], R38 ;  /* 0x003fb82601007387 */ /* 0x000fe80000100800 */
[----:B------:R-:W3:Y:S01]  /*bdd50*/  LDL.LU R7, [R1+0x3fe8] ;  /* 0x003fe80001077983 */ /* 0x000ee20000300800 */
[----:B------:R-:W-:-:S05]  /*bdd60*/  IMAD.MOV.U32 R25, RZ, RZ, R39 ;  /* 0x000000ffff197224 */ /* 0x000fca00078e0027 */
[----:B------:R1:W-:Y:S01]  /*bdd70*/  LDGSTS.E [R6+0x8700], desc[UR32][R24.64], P1 ;  /* 0x0870000018067fae */ /* 0x0003e20008921860 */
[----:B----4-:R-:W-:Y:S01]  /*bdd80*/  IADD3 R35, P1, R35, R252, RZ ;  /* 0x000000fc23237210 */ /* 0x010fe20007f3e0ff */
[----:B-1----:R-:W-:Y:S02]  /*bdd90*/  IMAD.MOV.U32 R24, RZ, RZ, R37 ;  /* 0x000000ffff187224 */ /* 0x002fe400078e0025 */
[----:B------:R-:W-:Y:S02]  /*bdda0*/  IMAD.MOV.U32 R25, RZ, RZ, R38 ;  /* 0x000000ffff197224 */ /* 0x000fe400078e0026 */
[----:B------:R-:W-:-:S03]  /*bddb0*/  IMAD.X R36, R36, 0x1, R3, P1 ;  /* 0x0000000124247824 */ /* 0x000fc600008e0603 */
[----:B------:R1:W-:Y:S01]  /*bddc0*/  LDGSTS.E [R6+0xa000], desc[UR32][R24.64], P2 ;  /* 0x0a00000018067fae */ /* 0x0003e20009121860 */
[----:B--2---:R-:W-:-:S03]  /*bddd0*/  IADD3 R30, P3, R30, R252, RZ ;  /* 0x000000fc1e1e7210 */ /* 0x004fc60007f7e0ff */
        /* <DEDUP_REMOVED lines=30> */
[----:B----4-:R-:W3:Y:S01]  /*bdfc0*/  LDL.LU R34, [R1+0x40c8] ;  /* 0x0040c80001227983 */ /* 0x010ee20000300800 */
[----:B-1----:R-:W-:-:S03]  /*bdfd0*/  IMAD.MOV.U32 R24, RZ, RZ, R29 ;  /* 0x000000ffff187224 */ /* 0x002fc600078e001d */
[----:B------:R-:W4:Y:S01]  /*bdfe0*/  LDL.LU R29, [R1+0x40cc] ;  /* 0x0040cc00011d7983 */ /* 0x000f220000300800 */
[----:B------:R-:W-:-:S03]  /*bdff0*/  IMAD.MOV.U32 R25, RZ, RZ, R31 ;  /* 0x000000ffff197224 */ /* 0x000fc600078e001f */
[----:B------:R-:W-:Y:S04]  /*be000*/  STL [R1+0x3fe4], R27 ;  /* 0x003fe41b01007387 */ /* 0x000fe80000100800 */
[----:B------:R1:W-:Y:S01]  /*be010*/  LDGSTS.E [R6+0xa400], desc[UR32][R24.64], P2 ;  /* 0x0a40000018067fae */ /* 0x0003e20009121860 */
[----:B------:R-:W-:-:S05]  /*be020*/  IMAD.X R28, R28, 0x1, R3, P1 ;  /* 0x000000011c1c7824 */ /* 0x000fca00008e0603 */
        /* <DEDUP_REMOVED lines=8> */
[----:B------:R-:W3:Y:S01]  /*be0b0*/  LDL.LU R28, [R1+0x40dc] ;  /* 0x0040dc00011c7983 */ /* 0x000ee20000300800 */
[----:B------:R-:W-:Y:S01]  /*be0c0*/  IMAD.MOV.U32 R24, RZ, RZ, R27 ;  /* 0x000000ffff187224 */ /* 0x000fe200078e001b */
[----:B------:R-:W-:-:S02]  /*be0d0*/  ISETP.GT.AND P1, PT, R5, 0x18, PT ;  /* 0x000000180500780c */ /* 0x000fc40003f24270 */
[----:B------:R-:W3:Y:S04]  /*be0e0*/  LDL.LU R27, [R1+0x40e4] ;  /* 0x0040e400011b7983 */ /* 0x000ee80000300800 */
[----:B------:R1:W-:Y:S02]  /*be0f0*/  LDGSTS.E [R6+0xa500], desc[UR32][R24.64], P2 ;  /* 0x0a50000018067fae */ /* 0x0003e40009121860 */
[----:B-1----:R-:W-:Y:S01]  /*be100*/  IMAD.MOV.U32 R25, RZ, RZ, R7 ;  /* 0x000000ffff197224 */ /* 0x002fe200078e0007 */
[----:B------:R-:W-:Y:S01]  /*be110*/  SEL R7, RZ, 0x4, !P1 ;  /* 0x00000004ff077807 */ /* 0x000fe20004800000 */
[----:B------:R-:W-:Y:S02]  /*be120*/  IMAD.MOV.U32 R24, RZ, RZ, R26 ;  /* 0x000000ffff187224 */ /* 0x000fe400078e001a */
[----:B------:R-:W3:Y:S01]  /*be130*/  LDL.LU R26, [R1+0x40ec] ;  /* 0x0040ec00011a7983 */ /* 0x000ee20000300800 */
[----:B------:R-:W-:-:S03]  /*be140*/  SEL R7, R7, RZ, !P0 ;  /* 0x000000ff07077207 */ /* 0x000fc60004000000 */
[----:B------:R1:W-:Y:S01]  /*be150*/  LDGSTS.E [R6+0xa600], desc[UR32][R24.64], P2 ;  /* 0x0a60000018067fae */ /* 0x0003e20009121860 */
[----:B------:R-:W-:Y:S02]  /*be160*/  ISETP.NE.U32.AND P1, PT, R7, RZ, PT ;  /* 0x000000ff0700720c */ /* 0x000fe40003f25070 */
[----:B--2---:R-:W-:-:S05]  /*be170*/  IADD3 R30, P3, R30, R252, RZ ;  /* 0x000000fc1e1e7210 */ /* 0x004fca0007f7e0ff */
[----:B------:R-:W-:Y:S01]  /*be180*/  IMAD.X R39, R39, 0x1, R3, P3 ;  /* 0x0000000127277824 */ /* 0x000fe200018e0603 */
[----:B------:R-:W-:Y:S01]  /*be190*/  IADD3 R37, P4, R37, R252, RZ ;  /* 0x000000fc25257210 */ /* 0x000fe20007f9e0ff */
[----:B------:R2:W-:Y:S01]  /*be1a0*/  STL [R1+0x3ff4], R30 ;  /* 0x003ff41e01007387 */ /* 0x0005e20000100800 */
[----:B-1----:R-:W-:Y:S02]  /*be1b0*/  IMAD.MOV.U32 R24, RZ, RZ, R30 ;  /* 0x000000ffff187224 */ /* 0x002fe400078e001e */
        /* <DEDUP_REMOVED lines=16> */
[----:B----4-:R-:W-:-:S03]  /*be2c0*/  IADD3 R29, P3, R29, R252, RZ ;  /* 0x000000fc1d1d7210 */ /* 0x010fc60007f7e0ff */
[----:B------:R-:W-:Y:S02]  /*be2d0*/  STL [R1+0x40c0], R36 ;  /* 0x0040c02401007387 */ /* 0x000fe40000100800 */
[----:B---3--:R-:W-:Y:S02]  /*be2e0*/  IMAD.X R34, R34, 0x1, R3, P3 ;  /* 0x0000000122227824 */ /* 0x008fe400018e0603 */
        /* <DEDUP_REMOVED lines=8> */
[----:B------:R-:W-:-:S05]  /*be370*/  IMAD.MOV.U32 R25, RZ, RZ, R34 ;  /* 0x000000ffff197224 */ /* 0x000fca00078e0022 */
[----:B------:R1:W-:Y:S01]  /*be380*/  LDGSTS.E [R6+0xc200], desc[UR32][R24.64], P1 ;  /* 0x0c20000018067fae */ /* 0x0003e20008921860 */
[----:B------:R-:W-:-:S05]  /*be390*/  IADD3 R32, P2, R32, R252, RZ ;  /* 0x000000fc20207210 */ /* 0x000fca0007f5e0ff */
[--C-:B------:R-:W-:Y:S01]  /*be3a0*/  IMAD.X R33, R33, 0x1, R3.reuse, P2 ;  /* 0x0000000121217824 */ /* 0x100fe200010e0603 */
[----:B------:R-:W-:Y:S01]  /*be3b0*/  IADD3 R28, P3, R28, R252, RZ ;  /* 0x000000fc1c1c7210 */ /* 0x000fe20007f7e0ff */
[----:B------:R-:W-:Y:S04]  /*be3c0*/  STL [R1+0x40d4], R32 ;  /* 0x0040d42001007387 */ /* 0x000fe80000100800 */
        /* <DEDUP_REMOVED lines=9> */
[----:B----4-:R-:W4:Y:S01]  /*be460*/  LDL.LU R34, [R1+0x41c8] ;  /* 0x0041c80001227983 */ /* 0x010f220000300800 */
[----:B-1----:R-:W-:-:S03]  /*be470*/  IMAD.MOV.U32 R24, RZ, RZ, R28 ;  /* 0x000000ffff187224 */ /* 0x002fc600078e001c */
[----:B------:R-:W4:Y:S01]  /*be480*/  LDL.LU R28, [R1+0x41cc] ;  /* 0x0041cc00011c7983 */ /* 0x000f220000300800 */
        /* <DEDUP_REMOVED lines=11> */
[----:B------:R-:W4:Y:S04]  /*be540*/  LDL.LU R33, [R1+0x41d0] ;  /* 0x0041d00001217983 */ /* 0x000f280000300800 */
[----:B------:R-:W4:Y:S04]  /*be550*/  LDL.LU R32, [R1+0x41d4] ;  /* 0x0041d40001207983 */ /* 0x000f280000300800 */
[----:B------:R-:W4:Y:S04]  /*be560*/  LDL.LU R31, [R1+0x41d8] ;  /* 0x0041d800011f7983 */ /* 0x000f280000300800 */
[----:B--2---:R-:W2:Y:S01]  /*be570*/  LDL.LU R30, [R1+0x41dc] ;  /* 0x0041dc00011e7983 */ /* 0x004ea20000300800 */
[----:B------:R-:W-:Y:S01]  /*be580*/  IMAD.MOV.U32 R24, RZ, RZ, R27 ;  /* 0x000000ffff187224 */ /* 0x000fe200078e001b */
[----:B------:R-:W-:-:S02]  /*be590*/  ISETP.GT.AND P2, PT, R5, 0x1c, PT ;  /* 0x0000001c0500780c */ /* 0x000fc40003f44270 */
[----:B------:R-:W2:Y:S04]  /*be5a0*/  LDL.LU R27, [R1+0x41e4] ;  /* 0x0041e400011b7983 */ /* 0x000ea80000300800 */
[----:B------:R1:W-:Y:S02]  /*be5b0*/  LDGSTS.E [R6+0xc500], desc[UR32][R24.64], P1 ;  /* 0x0c50000018067fae */ /* 0x0003e40008921860 */
[----:B-1----:R-:W-:Y:S01]  /*be5c0*/  IMAD.MOV.U32 R25, RZ, RZ, R7 ;  /* 0x000000ffff197224 */ /* 0x002fe200078e0007 */
[----:B------:R-:W-:Y:S01]  /*be5d0*/  SEL R7, RZ, 0x4, !P2 ;  /* 0x00000004ff077807 */ /* 0x000fe20005000000 */
[----:B------:R-:W-:Y:S02]  /*be5e0*/  IMAD.MOV.U32 R24, RZ, RZ, R26 ;  /* 0x000000ffff187224 */ /* 0x000fe400078e001a */
        /* <DEDUP_REMOVED lines=16> */
[----:B------:R1:W-:Y:S02]  /*be6f0*/  LDGSTS.E [R6+0xc700], desc[UR32][R24.64], P1 ;  /* 0x0c70000018067fae */ /* 0x0003e40008921860 */
[----:B-1----:R-:W-:Y:S01]  /*be700*/  IMAD.MOV.U32 R24, RZ, RZ, R37 ;  /* 0x000000ffff187224 */ /* 0x002fe200078e0025 */
[----:B------:R-:W-:Y:S01]  /*be710*/  IADD3 R35, P1, R35, R252, RZ ;  /* 0x000000fc23237210 */ /* 0x000fe20007f3e0ff */
[----:B------:R-:W-:-:S04]  /*be720*/  IMAD.MOV.U32 R25, RZ, RZ, R38 ;  /* 0x000000ffff197224 */ /* 0x000fc800078e0026 */
[----:B------:R-:W-:Y:S01]  /*be730*/  IMAD.X R36, R36, 0x1, R3, P1 ;  /* 0x0000000124247824 */ /* 0x000fe200008e0603 */
[----:B------:R1:W-:Y:S04]  /*be740*/  LDGSTS.E [R6+0xe000], desc[UR32][R24.64], P2 ;  /* 0x0e00000018067fae */ /* 0x0003e80009121860 */
[----:B------:R-:W-:Y:S01]  /*be750*/  STL [R1+0x41c4], R35 ;  /* 0x0041c42301007387 */ /* 0x000fe20000100800 */
[----:B----4-:R-:W-:Y:S01]  /*be760*/  IADD3 R28, P3, R28, R252, RZ ;  /* 0x000000fc1c1c7210 */ /* 0x010fe20007f7e0ff */
[----:B-1----:R-:W-:Y:S02]  /*be770*/  IMAD.MOV.U32 R24, RZ, RZ, R35 ;  /* 0x000000ffff187224 */ /* 0x002fe400078e0023 */
[----:B------:R-:W-:Y:S02]  /*be780*/  IMAD.MOV.U32 R25, RZ, RZ, R36 ;  /* 0x000000ffff197224 */ /* 0x000fe400078e0024 */
[----:B------:R-:W-:Y:S01]  /*be790*/  IMAD.X R34, R34, 0x1, R3, P3 ;  /* 0x0000000122227824 */ /* 0x000fe200018e0603 */
[----:B------:R-:W-:Y:S04]  /*be7a0*/  STL [R1+0x41c0], R36 ;  /* 0x0041c02401007387 */ /* 0x000fe80000100800 */
        /* <DEDUP_REMOVED lines=8> */
[----:B------:R-:W-:-:S05]  /*be830*/  IMAD.MOV.U32 R25, RZ, RZ, R34 ;  /* 0x000000ffff197224 */ /* 0x000fca00078e0022 */
[----:B------:R1:W-:Y:S01]  /*be840*/  LDGSTS.E [R6+0xe200], desc[UR32][R24.64], P2 ;  /* 0x0e20000018067fae */ /* 0x0003e20009121860 */
[----:B------:R-:W-:-:S05]  /*be850*/  IADD3 R32, P1, R32, R252, RZ ;  /* 0x000000fc20207210 */ /* 0x000fca0007f3e0ff */
[--C-:B------:R-:W-:Y:S01]  /*be860*/  IMAD.X R33, R33, 0x1, R3.reuse, P1 ;  /* 0x0000000121217824 */ /* 0x100fe200008e0603 */
[-C--:B--2---:R-:W-:Y:S01]  /*be870*/  IADD3 R30, P3, R30, R252.reuse, RZ ;  /* 0x000000fc1e1e7210 */ /* 0x084fe20007f7e0ff */
[----:B------:R-:W-:Y:S04]  /*be880*/  STL [R1+0x41d4], R32 ;  /* 0x0041d42001007387 */ /* 0x000fe80000100800 */
[----:B------:R-:W-:Y:S01]  /*be890*/  IMAD.X R31, R31, 0x1, R3, P3 ;  /* 0x000000011f1f7824 */ /* 0x000fe200018e0603 */
[----:B------:R-:W-:Y:S01]  /*be8a0*/  STL [R1+0x41d0], R33 ;  /* 0x0041d02101007387 */ /* 0x000fe20000100800 */
[----:B-1----:R-:W-:Y:S02]  /*be8b0*/  IMAD.MOV.U32 R24, RZ, RZ, R32 ;  /* 0x000000ffff187224 */ /* 0x002fe400078e0020 */
[----:B------:R-:W-:Y:S01]  /*be8c0*/  IMAD.MOV.U32 R25, RZ, RZ, R33 ;  /* 0x000000ffff197224 */ /* 0x000fe200078e0021 */
[----:B------:R1:W-:Y:S04]  /*be8d0*/  STL [R1+0x41dc], R30 ;  /* 0x0041dc1e01007387 */ /* 0x0003e80000100800 */
[----:B------:R2:W-:Y:S04]  /*be8e0*/  STL [R1+0x41d8], R31 ;  /* 0x0041d81f01007387 */ /* 0x0005e80000100800 */
[----:B------:R-:W4:Y:S01]  /*be8f0*/  LDL.LU R36, [R1+0x42c0] ;  /* 0x0042c00001247983 */ /* 0x000f220000300800 */
[----:B------:R-:W-:-:S03]  /*be900*/  IADD3 R27, P1, R27, R252, RZ ;  /* 0x000000fc1b1b7210 */ /* 0x000fc60007f3e0ff */
[----:B------:R-:W4:Y:S04]  /*be910*/  LDL.LU R35, [R1+0x42c4] ;  /* 0x0042c40001237983 */ /* 0x000f280000300800 */
[----:B------:R1:W-:Y:S01]  /*be920*/  LDGSTS.E [R6+0xe300], desc[UR32][R24.64], P2 ;  /* 0x0e30000018067fae */ /* 0x0003e20009121860 */
[----:B------:R-:W-:-:S03]  /*be930*/  IADD3 R26, P3, R26, R252, RZ ;  /* 0x000000fc1a1a7210 */ /* 0x000fc60007f7e0ff */
[----:B------:R-:W4:Y:S01]  /*be940*/  LDL.LU R34, [R1+0x42c8] ;  /* 0x0042c80001227983 */ /* 0x000f220000300800 */
[----:B-1----:R-:W-:-:S03]  /*be950*/  IMAD.MOV.U32 R24, RZ, RZ, R30 ;  /* 0x000000ffff187224 */ /* 0x002fc600078e001e */
[----:B------:R-:W4:Y:S01]  /*be960*/  LDL.LU R30, [R1+0x42cc] ;  /* 0x0042cc00011e7983 */ /* 0x000f220000300800 */
        /* <DEDUP_REMOVED lines=10> */
[----:B------:R-:W4:Y:S04]  /*bea10*/  LDL.LU R33, [R1+0x42d0] ;  /* 0x0042d00001217983 */ /* 0x000f280000300800 */
[----:B------:R-:W4:Y:S04]  /*bea20*/  LDL.LU R32, [R1+0x42d4] ;  /* 0x0042d40001207983 */ /* 0x000f280000300800 */
[----:B--2---:R-:W2:Y:S04]  /*bea30*/  LDL.LU R31, [R1+0x42d8] ;  /* 0x0042d800011f7983 */ /* 0x004ea80000300800 */
        /* <DEDUP_REMOVED lines=11> */
[----:B----4-:R-:W-:-:S05]  /*beaf0*/  IADD3 R28, P3, R28, R252, RZ ;  /* 0x000000fc1c1c7210 */ /* 0x010fca0007f7e0ff */
[----:B------:R-:W-:Y:S01]  /*beb00*/  IMAD.X R39, R39, 0x1, R3, P3 ;  /* 0x0000000127277824 */ /* 0x000fe200018e0603 */
[----:B------:R-:W-:Y:S01]  /*beb10*/  IADD3 R37, P4, R37, R252, RZ ;  /* 0x000000fc25257210 */ /* 0x000fe20007f9e0ff */
[----:B------:R4:W-:Y:S01]  /*beb20*/  STL [R1+0x41f4], R28 ;  /* 0x0041f41c01007387 */ /* 0x0009e20000100800 */
[----:B-1----:R-:W-:-:S03]  /*beb30*/  IMAD.MOV.U32 R24, RZ, RZ, R28 ;  /* 0x000000ffff187224 */ /* 0x002fc600078e001c */
[----:B------:R-:W-:Y:S01]  /*beb40*/  IMAD.X R38, R38, 0x1, R3, P4 ;  /* 0x0000000126267824 */ /* 0x000fe200020e0603 */
[----:B------:R1:W-:Y:S04]  /*beb50*/  STL [R1+0x41f0], R39 ;  /* 0x0041f02701007387 */ /* 0x0003e80000100800 */
[----:B------:R-:W-:Y:S04]  /*beb60*/  STL [R1+0x42bc], R37 ;  /* 0x0042bc2501007387 */ /* 0x000fe80000100800 */
[----:B----4-:R-:W4:Y:S04]  /*beb70*/  LDL.LU R28, [R1+0x42e0] ;  /* 0x0042e000011c7983 */ /* 0x010f280000300800 */
[----:B------:R-:W-:Y:S04]  /*beb80*/  STL [R1+0x42b8], R38 ;  /* 0x0042b82601007387 */ /* 0x000fe80000100800 */
[----:B------:R-:W4:Y:S01]  /*beb90*/  LDL.LU R7, [R1+0x42e8] ;  /* 0x0042e80001077983 */ /* 0x000f220000300800 */
[----:B------:R-:W-:-:S05]  /*beba0*/  IMAD.MOV.U32 R25, RZ, RZ, R39 ;  /* 0x000000ffff197224 */ /* 0x000fca00078e0027 */
[----:B------:R1:W-:Y:S01]  /*bebb0*/  LDGSTS.E [R6+0xe700], desc[UR32][R24.64], P2 ;  /* 0x0e70000018067fae */ /* 0x0003e20009121860 */
[----:B------:R-:W-:Y:S01]  /*bebc0*/  IADD3 R35, P2, R35, R252, RZ ;  /* 0x000000fc23237210 */ /* 0x000fe20007f5e0ff */
[----:B-1----:R-:W-:Y:S02]  /*bebd0*/  IMAD.MOV.U32 R24, RZ, RZ, R37 ;  /* 0x000000ffff187224 */ /* 0x002fe400078e0025 */
[----:B------:R-:W-:Y:S02]  /*bebe0*/  IMAD.MOV.U32 R25, RZ, RZ, R38 ;  /* 0x000000ffff197224 */ /* 0x000fe400078e0026 */
[----:B------:R-:W-:-:S03]  /*bebf0*/  IMAD.X R36, R36, 0x1, R3, P2 ;  /* 0x0000000124247824 */ /* 0x000fc600010e0603 */
[----:B------:R1:W-:Y:S01]  /*bec00*/  LDGSTS.E [R6+0x10000], desc[UR32][R24.64], P1 ;  /* 0x1000000018067fae */ /* 0x0003e20008921860 */
[----:B------:R-:W-:Y:S01]  /*bec10*/  IADD3 R30, P3, R30, R252, RZ ;  /* 0x000000fc1e1e7210 */ /* 0x000fe20007f7e0ff */
[----:B-1----:R-:W-:Y:S02]  /*bec20*/  IMAD.MOV.U32 R24, RZ, RZ, R35 ;  /* 0x000000ffff187224 */ /* 0x002fe400078e0023 */
[----:B------:R-:W-:Y:S02]  /*bec30*/  IMAD.MOV.U32 R25, RZ, RZ, R36 ;  /* 0x000000ffff197224 */ /* 0x000fe400078e0024 */
[----:B------:R-:W-:Y:S01]  /*bec40*/  IMAD.X R34, R34, 0x1, R3, P3 ;  /* 0x0000000122227824 */ /* 0x000fe200018e0603 */
[----:B------:R-:W-:Y:S04]  /*bec50*/  STL [R1+0x42c4], R35 ;  /* 0x0042c42301007387 */ /* 0x000fe80000100800 */
[----:B------:R-:W-:Y:S04]  /*bec60*/  STL [R1+0x42c0], R36 ;  /* 0x0042c02401007387 */ /* 0x000fe80000100800 */
[----:B------:R1:W-:Y:S04]  /*bec70*/  STL [R1+0x42cc], R30 ;  /* 0x0042cc1e01007387 */ /* 0x0003e80000100800 */
[----:B------:R1:W-:Y:S04]  /*bec80*/  LDGSTS.E [R6+0x10100], desc[UR32][R24.64], P1 ;  /* 0x1010000018067fae */ /* 0x0003e80008921860 */
[----:B------:R3:W-:Y:S04]  /*bec90*/  STL [R1+0x42c8], R34 ;  /* 0x0042c82201007387 */ /* 0x0007e80000100800 */
[----:B------:R-:W4:Y:S01]  /*beca0*/  LDL.LU R39, [R1+0x42f0] ;  /* 0x0042f00001277983 */ /* 0x000f220000300800 */
[----:B-1----:R-:W-:-:S03]  /*becb0*/  IMAD.MOV.U32 R24, RZ, RZ, R30 ;  /* 0x000000ffff187224 */ /* 0x002fc600078e001e */
[----:B------:R-:W4:Y:S01]  /*becc0*/  LDL.LU R30, [R1+0x42f4] ;  /* 0x0042f400011e7983 */ /* 0x000f220000300800 */
[----:B------:R-:W-:-:S03]  /*becd0*/  IMAD.MOV.U32 R25, RZ, RZ, R34 ;  /* 0x000000ffff197224 */ /* 0x000fc600078e0022 */
[----:B------:R-:W4:Y:S04]  /*bece0*/  LDL.LU R38, [R1+0x43b8] ;  /* 0x0043b80001267983 */ /* 0x000f280000300800 */
[----:B------:R-:W4:Y:S04]  /*becf0*/  LDL.LU R37, [R1+0x43bc] ;  /* 0x0043bc0001257983 */ /* 0x000f280000300800 */
        /* <DEDUP_REMOVED lines=30> */
[----:B--2---:R-:W2:Y:S04]  /*beee0*/  LDL.LU R31, [R1+0x43d8] ;  /* 0x0043d800011f7983 */ /* 0x004ea80000300800 */
[----:B----4-:R-:W4:Y:S01]  /*beef0*/  LDL.LU R28, [R1+0x43dc] ;  /* 0x0043dc00011c7983 */ /* 0x010f220000300800 */
        /* <DEDUP_REMOVED lines=11> */
[----:B------:R-:W-:-:S05]  /*befb0*/  IADD3 R30, P3, R30, R252, RZ ;  /* 0x000000fc1e1e7210 */ /* 0x000fca0007f7e0ff */
[----:B------:R-:W-:Y:S02]  /*befc0*/  IMAD.X R39, R39, 0x1, R3, P3 ;  /* 0x0000000127277824 */ /* 0x000fe400018e0603 */
[----:B-1----:R-:W-:Y:S01]  /*befd0*/  IMAD.MOV.U32 R24, RZ, RZ, R30 ;  /* 0x000000ffff187224 */ /* 0x002fe200078e001e */
[----:B------:R-:W-:Y:S01]  /*befe0*/  IADD3 R37, P4, R37, R252, RZ ;  /* 0x000000fc25257210 */ /* 0x000fe20007f9e0ff */
[----:B------:R-:W-:-:S04]  /*beff0*/  IMAD.MOV.U32 R25, RZ, RZ, R39 ;  /* 0x000000ffff197224 */ /* 0x000fc800078e0027 */
[----:B------:R-:W-:Y:S01]  /*bf000*/  IMAD.X R38, R38, 0x1, R3, P4 ;  /* 0x0000000126267824 */ /* 0x000fe200020e0603 */
[----:B------:R1:W-:Y:S04]  /*bf010*/  LDGSTS.E [R6+0x10700], desc[UR32][R24.64], P1 ;  /* 0x1070000018067fae */ /* 0x0003e80008921860 */
[----:B------:R1:W-:Y:S04]  /*bf020*/  STL [R1+0x42f4], R30 ;  /* 0x0042f41e01007387 */ /* 0x0003e80000100800 */
[----:B------:R3:W-:Y:S01]  /*bf030*/  STL [R1+0x42f0], R39 ;  /* 0x0042f02701007387 */ /* 0x0007e20000100800 */
[----:B-1----:R-:W-:-:S02]  /*bf040*/  IMAD.MOV.U32 R24, RZ, RZ, R37 ;  /* 0x000000ffff187224 */ /* 0x002fc400078e0025 */
[----:B------:R-:W-:Y:S01]  /*bf050*/  IMAD.MOV.U32 R25, RZ, RZ, R38 ;  /* 0x000000ffff197224 */ /* 0x000fe200078e0026 */
[----:B------:R-:W-:Y:S04]  /*bf060*/  STL [R1+0x43bc], R37 ;  /* 0x0043bc2501007387 */ /* 0x000fe80000100800 */
[----:B------:R-:W2:Y:S04]  /*bf070*/  LDL.LU R30, [R1+0x43e0] ;  /* 0x0043e000011e7983 */ /* 0x000ea80000300800 */
[----:B------:R-:W-:Y:S04]  /*bf080*/  STL [R1+0x43b8], R38 ;  /* 0x0043b82601007387 */ /* 0x000fe80000100800 */
[----:B------:R-:W2:Y:S04]  /*bf090*/  LDL.LU R7, [R1+0x43e8] ;  /* 0x0043e80001077983 */ /* 0x000ea80000300800 */
        /* <DEDUP_REMOVED lines=14> */
[----:B-1----:R-:W3:Y:S01]  /*bf180*/  LDL.LU R29, [R1+0x43f4] ;  /* 0x0043f400011d7983 */ /* 0x002ee20000300800 */
[----:B------:R-:W-:-:S03]  /*bf190*/  IMAD.MOV.U32 R25, RZ, RZ, R34 ;  /* 0x000000ffff197224 */ /* 0x000fc600078e0022 */
[----:B------:R-:W3:Y:S04]  /*bf1a0*/  LDL.LU R38, [R1+0x44b8] ;  /* 0x0044b80001267983 */ /* 0x000ee80000300800 */
[----:B------:R-:W3:Y:S04]  /*bf1b0*/  LDL.LU R37, [R1+0x44bc] ;  /* 0x0044bc0001257983 */ /* 0x000ee80000300800 */
[----:B------:R1:W-:Y:S01]  /*bf1c0*/  LDGSTS.E [R6+0x12200], desc[UR32][R24.64], P2 ;  /* 0x1220000018067fae */ /* 0x0003e20009121860 */
[----:B------:R-:W-:-:S05]  /*bf1d0*/  IADD3 R32, P1, R32, R252, RZ ;  /* 0x000000fc20207210 */ /* 0x000fca0007f3e0ff */
[--C-:B------:R-:W-:Y:S01]  /*bf1e0*/  IMAD.X R33, R33, 0x1, R3.reuse, P1 ;  /* 0x0000000121217824 */ /* 0x100fe200008e0603 */
[----:B----4-:R-:W-:Y:S01]  /*bf1f0*/  IADD3 R28, P3, R28, R252, RZ ;  /* 0x000000fc1c1c7210 */ /* 0x010fe20007f7e0ff */
[----:B------:R-:W-:Y:S04]  /*bf200*/  STL [R1+0x43d4], R32 ;  /* 0x0043d42001007387 */ /* 0x000fe80000100800 */
[----:B--2---:R-:W-:Y:S01]  /*bf210*/  IMAD.X R31, R31, 0x1, R3, P3 ;  /* 0x000000011f1f7824 */ /* 0x004fe200018e0603 */
[----:B------:R-:W-:Y:S01]  /*bf220*/  STL [R1+0x43d0], R33 ;  /* 0x0043d02101007387 */ /* 0x000fe20000100800 */
[----:B-1----:R-:W-:Y:S02]  /*bf230*/  IMAD.MOV.U32 R24, RZ, RZ, R32 ;  /* 0x000000ffff187224 */ /* 0x002fe400078e0020 */
[----:B------:R-:W-:Y:S01]  /*bf240*/  IMAD.MOV.U32 R25, RZ, RZ, R33 ;  /* 0x000000ffff197224 */ /* 0x000fe200078e0021 */
[----:B------:R1:W-:Y:S04]  /*bf250*/  STL [R1+0x43dc], R28 ;  /* 0x0043dc1c01007387 */ /* 0x0003e80000100800 */
[----:B------:R2:W-:Y:S04]  /*bf260*/  STL [R1+0x43d8], R31 ;  /* 0x0043d81f01007387 */ /* 0x0005e80000100800 */
[----:B------:R-:W4:Y:S04]  /*bf270*/  LDL.LU R36, [R1+0x44c0] ;  /* 0x0044c00001247983 */ /* 0x000f280000300800 */
[----:B------:R-:W4:Y:S04]  /*bf280*/  LDL.LU R35, [R1+0x44c4] ;  /* 0x0044c40001237983 */ /* 0x000f280000300800 */
[----:B------:R1:W-:Y:S04]  /*bf290*/  LDGSTS.E [R6+0x12300], desc[UR32][R24.64], P2 ;  /* 0x1230000018067fae */ /* 0x0003e80009121860 */
[----:B------:R-:W4:Y:S01]  /*bf2a0*/  LDL.LU R34, [R1+0x44c8] ;  /* 0x0044c80001227983 */ /* 0x000f220000300800 */
[----:B-1----:R-:W-:-:S03]  /*bf2b0*/  IMAD.MOV.U32 R24, RZ, RZ, R28 ;  /* 0x000000ffff187224 */ /* 0x002fc600078e001c */
[----:B------:R-:W4:Y:S01]  /*bf2c0*/  LDL.LU R28, [R1+0x44cc] ;  /* 0x0044cc00011c7983 */ /* 0x000f220000300800 */
[-C--:B------:R-:W-:Y:S02]  /*bf2d0*/  IADD3 R27, P1, R27, R252.reuse, RZ ;  /* 0x000000fc1b1b7210 */ /* 0x080fe40007f3e0ff */
[----:B------:R-:W-:Y:S01]  /*bf2e0*/  IADD3 R26, P3, R26, R252, RZ ;  /* 0x000000fc1a1a7210 */ /* 0x000fe20007f7e0ff */
[----:B------:R-:W-:Y:S02]  /*bf2f0*/  IMAD.MOV.U32 R25, RZ, RZ, R31 ;  /* 0x000000ffff197224 */ /* 0x000fe400078e001f */
[----:B------:R-:W-:Y:S04]  /*bf300*/  STL [R1+0x43e4], R27 ;  /* 0x0043e41b01007387 */ /* 0x000fe80000100800 */
[----:B------:R1:W-:Y:S02]  /*bf310*/  LDGSTS.E [R6+0x12400], desc[UR32][R24.64], P2 ;  /* 0x1240000018067fae */ /* 0x0003e40009121860 */
[----:B-1----:R-:W-:-:S02]  /*bf320*/  IMAD.MOV.U32 R24, RZ, RZ, R27 ;  /* 0x000000ffff187224 */ /* 0x002fc400078e001b */
[----:B------:R-:W-:Y:S01]  /*bf330*/  IMAD.X R30, R30, 0x1, R3, P1 ;  /* 0x000000011e1e7824 */ /* 0x000fe200008e0603 */
[----:B------:R-:W-:-:S03]  /*bf340*/  ISETP.GT.AND P1, PT, R5, 0x28, PT ;  /* 0x000000280500780c */ /* 0x000fc60003f24270 */
[----:B------:R-:W-:Y:S01]  /*bf350*/  IMAD.MOV.U32 R25, RZ, RZ, R30 ;  /* 0x000000ffff197224 */ /* 0x000fe200078e001e */
[----:B------:R1:W-:Y:S01]  /*bf360*/  STL [R1+0x43e0], R30 ;  /* 0x0043e01e01007387 */ /* 0x0003e20000100800 */
[----:B------:R-:W-:-:S03]  /*bf370*/  IMAD.X R7, R7, 0x1, R3, P3 ;  /* 0x0000000107077824 */ /* 0x000fc600018e0603 */
[----:B------:R-:W-:Y:S04]  /*bf380*/  STL [R1+0x43ec], R26 ;  /* 0x0043ec1a01007387 */ /* 0x000fe80000100800 */
[----:B------:R1:W-:Y:S04]  /*bf390*/  STL [R1+0x43e8], R7 ;  /* 0x0043e80701007387 */ /* 0x0003e80000100800 */
[----:B------:R-:W4:Y:S04]  /*bf3a0*/  LDL.LU R33, [R1+0x44d0] ;  /* 0x0044d00001217983 */ /* 0x000f280000300800 */
[----:B------:R-:W4:Y:S04]  /*bf3b0*/  LDL.LU R32, [R1+0x44d4] ;  /* 0x0044d40001207983 */ /* 0x000f280000300800 */
[----:B--2---:R-:W2:Y:S04]  /*bf3c0*/  LDL.LU R31, [R1+0x44d8] ;  /* 0x0044d800011f7983 */ /* 0x004ea80000300800 */
[----:B------:R1:W-:Y:S04]  /*bf3d0*/  LDGSTS.E [R6+0x12500], desc[UR32][R24.64], P2 ;  /* 0x1250000018067fae */ /* 0x0003e80009121860 */
[----:B-1----:R-:W2:Y:S04]  /*bf3e0*/  LDL.LU R30, [R1+0x44dc] ;  /* 0x0044dc00011e7983 */ /* 0x002ea80000300800 */
[----:B------:R-:W2:Y:S01]  /*bf3f0*/  LDL.LU R27, [R1+0x44e4] ;  /* 0x0044e400011b7983 */ /* 0x000ea20000300800 */
[----:B------:R-:W-:Y:S01]  /*bf400*/  IMAD.MOV.U32 R25, RZ, RZ, R7 ;  /* 0x000000ffff197224 */ /* 0x000fe200078e0007 */
[----:B------:R-:W-:Y:S01]  /*bf410*/  SEL R7, RZ, 0x4, !P1 ;  /* 0x00000004ff077807 */ /* 0x000fe20004800000 */
        /* <DEDUP_REMOVED lines=9> */
[----:B-1----:R-:W-:Y:S02]  /*bf4b0*/  IMAD.MOV.U32 R24, RZ, RZ, R29 ;  /* 0x000000ffff187224 */ /* 0x002fe400078e001d */
[----:B------:R-:W-:Y:S01]  /*bf4c0*/  IMAD.MOV.U32 R25, RZ, RZ, R39 ;  /* 0x000000ffff197224 */ /* 0x000fe200078e0027 */
[----:B------:R1:W-:Y:S01]  /*bf4d0*/  STL [R1+0x43f0], R39 ;  /* 0x0043f02701007387 */ /* 0x0003e20000100800 */
[----:B------:R-:W-:-:S03]  /*bf4e0*/  IMAD.X R38, R38, 0x1, R3, P4 ;  /* 0x0000000126267824 */ /* 0x000fc600020e0603 */
[----:B------:R-:W-:Y:S04]  /*bf4f0*/  STL [R1+0x44bc], R37 ;  /* 0x0044bc2501007387 */ /* 0x000fe80000100800 */
[----:B---3--:R-:W3:Y:S04]  /*bf500*/  LDL.LU R29, [R1+0x44e0] ;  /* 0x0044e000011d7983 */ /* 0x008ee80000300800 */
[----:B------:R1:W-:Y:S04]  /*bf510*/  LDGSTS.E [R6+0x12700], desc[UR32][R24.64], P2 ;  /* 0x1270000018067fae */ /* 0x0003e80009121860 */
[----:B------:R-:W-:Y:S04]  /*bf520*/  STL [R1+0x44b8], R38 ;  /* 0x0044b82601007387 */ /* 0x000fe80000100800 */
[----:B------:R-:W3:Y:S01]  /*bf530*/  LDL.LU R7, [R1+0x44e8] ;  /* 0x0044e80001077983 */ /* 0x000ee20000300800 */
[----:B-1----:R-:W-:-:S02]  /*bf540*/  IMAD.MOV.U32 R24, RZ, RZ, R37 ;  /* 0x000000ffff187224 */ /* 0x002fc400078e0025 */
[----:B------:R-:W-:-:S05]  /*bf550*/  IMAD.MOV.U32 R25, RZ, RZ, R38 ;  /* 0x000000ffff197224 */ /* 0x000fca00078e0026 */
[----:B------:R1:W-:Y:S01]  /*bf560*/  LDGSTS.E [R6+0x14000], desc[UR32][R24.64], P1 ;  /* 0x1400000018067fae */ /* 0x0003e20008921860 */
[----:B----4-:R-:W-:-:S05]  /*bf570*/  IADD3 R35, P2, R35, R252, RZ ;  /* 0x000000fc23237210 */ /* 0x010fca0007f5e0ff */
[----:B------:R-:W-:Y:S02]  /*bf580*/  IMAD.X R36, R36, 0x1, R3, P2 ;  /* 0x0000000124247824 */ /* 0x000fe400010e0603 */
[----:B-1----:R-:W-:Y:S02]  /*bf590*/  IMAD.MOV.U32 R24, RZ, RZ, R35 ;  /* 0x000000ffff187224 */ /* 0x002fe400078e0023 */
[----:B------:R-:W-:Y:S01]  /*bf5a0*/  IMAD.MOV.U32 R25, RZ, RZ, R36 ;  /* 0x000000ffff197224 */ /* 0x000fe200078e0024 */
[----:B------:R-:W-:Y:S01]  /*bf5b0*/  STL [R1+0x44c4], R35 ;  /* 0x0044c42301007387 */ /* 0x000fe20000100800 */
[----:B------:R-:W-:-:S03]  /*bf5c0*/  IADD3 R28, P3, R28, R252, RZ ;  /* 0x000000fc1c1c7210 */ /* 0x000fc60007f7e0ff */
[----:B------:R-:W-:Y:S02]  /*bf5d0*/  STL [R1+0x44c0], R36 ;  /* 0x0044c02401007387 */ /* 0x000fe40000100800 */
[----:B------:R-:W-:Y:S02]  /*bf5e0*/  IMAD.X R34, R34, 0x1, R3, P3 ;  /* 0x0000000122227824 */ /* 0x000fe400018e0603 */
        /* <DEDUP_REMOVED lines=11> */
[----:B------:R-:W-:Y:S01]  /*bf6a0*/  IMAD.X R33, R33, 0x1, R3, P2 ;  /* 0x0000000121217824 */ /* 0x000fe200010e0603 */
[-C--:B--2---:R-:W-:Y:S01]  /*bf6b0*/  IADD3 R30, P3, R30, R252.reuse, RZ ;  /* 0x000000fc1e1e7210 */ /* 0x084fe20007f7e0ff */
[----:B------:R-:W-:Y:S01]  /*bf6c0*/  STL [R1+0x44d4], R32 ;  /* 0x0044d42001007387 */ /* 0x000fe20000100800 */
[----:B------:R-:W-:-:S03]  /*bf6d0*/  IADD3 R27, P2, R27, R252, RZ ;  /* 0x000000fc1b1b7210 */ /* 0x000fc60007f5e0ff */
[----:B------:R-:W-:Y:S01]  /*bf6e0*/  IMAD.X R31, R31, 0x1, R3, P3 ;  /* 0x000000011f1f7824 */ /* 0x000fe200018e0603 */
[----:B------:R2:W-:Y:S01]  /*bf6f0*/  STL [R1+0x44d0], R33 ;  /* 0x0044d02101007387 */ /* 0x0005e20000100800 */
[----:B-1----:R-:W-:Y:S02]  /*bf700*/  IMAD.MOV.U32 R24, RZ, RZ, R32 ;  /* 0x000000ffff187224 */ /* 0x002fe400078e0020 */
[----:B------:R-:W-:Y:S01]  /*bf710*/  IMAD.MOV.U32 R25, RZ, RZ, R33 ;  /* 0x000000ffff197224 */ /* 0x000fe200078e0021 */
[----:B------:R-:W-:Y:S01]  /*bf720*/  STL [R1+0x44dc], R30 ;  /* 0x0044dc1e01007387 */ /* 0x000fe20000100800 */
[----:B------:R-:W-:-:S03]  /*bf730*/  IADD3 R26, P3, R26, R252, RZ ;  /* 0x000000fc1a1a7210 */ /* 0x000fc60007f7e0ff */
[----:B------:R1:W-:Y:S04]  /*bf740*/  STL [R1+0x44d8], R31 ;  /* 0x0044d81f01007387 */ /* 0x0003e80000100800 */
[----:B------:R-:W4:Y:S04]  /*bf750*/  LDL.LU R36, [R1+0x45c0] ;  /* 0x0045c00001247983 */ /* 0x000f280000300800 */
[----:B------:R-:W4:Y:S04]  /*bf760*/  LDL.LU R35, [R1+0x45c4] ;  /* 0x0045c40001237983 */ /* 0x000f280000300800 */
[----:B------:R-:W4:Y:S04]  /*bf770*/  LDL.LU R34, [R1+0x45c8] ;  /* 0x0045c80001227983 */ /* 0x000f280000300800 */
[----:B------:R1:W-:Y:S04]  /*bf780*/  LDGSTS.E [R6+0x14300], desc[UR32][R24.64], P1 ;  /* 0x1430000018067fae */ /* 0x0003e80008921860 */
[----:B--2---:R-:W2:Y:S04]  /*bf790*/  LDL.LU R33, [R1+0x45cc] ;  /* 0x0045cc0001217983 */ /* 0x004ea80000300800 */
[----:B------:R-:W-:Y:S01]  /*bf7a0*/  STL [R1+0x44e4], R27 ;  /* 0x0044e41b01007387 */ /* 0x000fe20000100800 */
[----:B-1----:R-:W-:-:S02]  /*bf7b0*/  IMAD.MOV.U32 R24, RZ, RZ, R30 ;  /* 0x000000ffff187224 */ /* 0x002fc400078e001e */
[----:B------:R-:W-:-:S05]  /*bf7c0*/  IMAD.MOV.U32 R25, RZ, RZ, R31 ;  /* 0x000000ffff197224 */ /* 0x000fca00078e001f */
[----:B------:R1:W-:Y:S02]  /*bf7d0*/  LDGSTS.E [R6+0x14400], desc[UR32][R24.64], P1 ;  /* 0x1440000018067fae */ /* 0x0003e40008921860 */
[----:B-1----:R-:W-:Y:S02]  /*bf7e0*/  IMAD.MOV.U32 R24, RZ, RZ, R27 ;  /* 0x000000ffff187224 */ /* 0x002fe400078e001b */
[----:B---3--:R-:W-:-:S05]  /*bf7f0*/  IMAD.X R29, R29, 0x1, R3, P2 ;  /* 0x000000011d1d7824 */ /* 0x008fca00010e0603 */
[----:B------:R1:W-:Y:S04]  /*bf800*/  STL [R1+0x44e0], R29 ;  /* 0x0044e01d01007387 */ /* 0x0003e80000100800 */
[----:B------:R-:W-:Y:S01]  /*bf810*/  STL [R1+0x44ec], R26 ;  /* 0x0044ec1a01007387 */ /* 0x000fe20000100800 */
[----:B------:R-:W-:-:S03]  /*bf820*/  IMAD.X R7, R7, 0x1, R3, P3 ;  /* 0x0000000107077824 */ /* 0x000fc600018e0603 */
[----:B------:R-:W3:Y:S01]  /*bf830*/  LDL.LU R31, [R1+0x45d4] ;  /* 0x0045d400011f7983 */ /* 0x000ee20000300800 */
[----:B------:R-:W-:-:S03]  /*bf840*/  IMAD.MOV.U32 R25, RZ, RZ, R29 ;  /* 0x000000ffff197224 */ /* 0x000fc600078e001d */
[----:B------:R1:W-:Y:S04]  /*bf850*/  STL [R1+0x44e8], R7 ;  /* 0x0044e80701007387 */ /* 0x0003e80000100800 */
[----:B-1----:R-:W3:Y:S04]  /*bf860*/  LDL.LU R29, [R1+0x45dc] ;  /* 0x0045dc00011d7983 */ /* 0x002ee80000300800 */
[----:B------:R-:W3:Y:S01]  /*bf870*/  LDL.LU R32, [R1+0x45d0] ;  /* 0x0045d00001207983 */ /* 0x000ee20000300800 */
[----:B------:R-:W-:-:S03]  /*bf880*/  ISETP.GT.AND P2, PT, R5, 0x2c, PT ;  /* 0x0000002c0500780c */ /* 0x000fc60003f44270 */
[----:B------:R-:W3:Y:S04]  /*bf890*/  LDL.LU R30, [R1+0x45d8] ;  /* 0x0045d800011e7983 */ /* 0x000ee80000300800 */
[----:B------:R1:W-:Y:S04]  /*bf8a0*/  LDGSTS.E [R6+0x14500], desc[UR32][R24.64], P1 ;  /* 0x1450000018067fae */ /* 0x0003e80008921860 */
[----:B------:R-:W3:Y:S01]  /*bf8b0*/  LDL.LU R27, [R1+0x45e4] ;  /* 0x0045e400011b7983 */ /* 0x000ee20000300800 */
[----:B-1----:R-:W-:Y:S02]  /*bf8c0*/  IMAD.MOV.U32 R24, RZ, RZ, R26 ;  /* 0x000000ffff187224 */ /* 0x002fe400078e001a */
[----:B------:R-:W-:Y:S01]  /*bf8d0*/  IMAD.MOV.U32 R25, RZ, RZ, R7 ;  /* 0x000000ffff197224 */ /* 0x000fe200078e0007 */
[----:B------:R-:W-:Y:S01]  /*bf8e0*/  SEL R7, RZ, 0x4, !P2 ;  /* 0x00000004ff077807 */ /* 0x000fe20005000000 */
[----:B------:R-:W3:Y:S03]  /*bf8f0*/  LDL.LU R26, [R1+0x45ec] ;  /* 0x0045ec00011a7983 */ /* 0x000ee60000300800 */
[----:B------:R-:W-:Y:S01]  /*bf900*/  SEL R7, R7, RZ, !P0 ;  /* 0x000000ff07077207 */ /* 0x000fe20004000000 */
[----:B------:R1:W-:Y:S03]  /*bf910*/  LDGSTS.E [R6+0x14600], desc[UR32][R24.64], P1 ;  /* 0x1460000018067fae */ /* 0x0003e60008921860 */
[----:B------:R-:W-:-:S02]  /*bf920*/  ISETP.NE.U32.AND P2, PT, R7, RZ, PT ;  /* 0x000000ff0700720c */ /* 0x000fc40003f45070 */
[----:B----4-:R-:W-:-:S05]  /*bf930*/  IADD3 R28, P3, R28, R252, RZ ;  /* 0x000000fc1c1c7210 */ /* 0x010fca0007f7e0ff */
[----:B------:R-:W-:Y:S01]  /*bf940*/  IMAD.X R39, R39, 0x1, R3, P3 ;  /* 0x0000000127277824 */ /* 0x000fe200018e0603 */
[----:B------:R-:W-:Y:S01]  /*bf950*/  IADD3 R37, P4, R37, R252, RZ ;  /* 0x000000fc25257210 */ /* 0x000fe20007f9e0ff */
[----:B------:R4:W-:Y:S01]  /*bf960*/  STL [R1+0x44f4], R28 ;  /* 0x0044f41c01007387 */ /* 0x0009e20000100800 */
[----:B-1----:R-:W-:-:S03]  /*bf970*/  IMAD.MOV.U32 R24, RZ, RZ, R28 ;  /* 0x000000ffff187224 */ /* 0x002fc600078e001c */
[----:B------:R-:W-:Y:S01]  /*bf980*/  STL [R1+0x44f0], R39 ;  /* 0x0044f02701007387 */ /* 0x000fe20000100800 */
[----:B------:R-:W-:-:S03]  /*bf990*/  IMAD.X R38, R38, 0x1, R3, P4 ;  /* 0x0000000126267824 */ /* 0x000fc600020e0603 */
[----:B------:R-:W-:Y:S04]  /*bf9a0*/  STL [R1+0x45bc], R37 ;  /* 0x0045bc2501007387 */ /* 0x000fe80000100800 */
[----:B----4-:R-:W4:Y:S04]  /*bf9b0*/  LDL.LU R28, [R1+0x45e0] ;  /* 0x0045e000011c7983 */ /* 0x010f280000300800 */
[----:B------:R1:W-:Y:S04]  /*bf9c0*/  STL [R1+0x45b8], R38 ;  /* 0x0045b82601007387 */ /* 0x0003e80000100800 */
[----:B------:R-:W4:Y:S01]  /*bf9d0*/  LDL.LU R7, [R1+0x45e8] ;  /* 0x0045e80001077983 */ /* 0x000f220000300800 */
[----:B------:R-:W-:-:S05]  /*bf9e0*/  IMAD.MOV.U32 R25, RZ, RZ, R39 ;  /* 0x000000ffff197224 */ /* 0x000fca00078e0027 */
[----:B------:R1:W-:Y:S02]  /*bf9f0*/  LDGSTS.E [R6+0x14700], desc[UR32][R24.64], P1 ;  /* 0x1470000018067fae */ /* 0x0003e40008921860 */
[----:B-1----:R-:W-:Y:S02]  /*bfa00*/  IMAD.MOV.U32 R24, RZ, RZ, R37 ;  /* 0x000000ffff187224 */ /* 0x002fe400078e0025 */
[----:B------:R-:W-:-:S05]  /*bfa10*/  IMAD.MOV.U32 R25, RZ, RZ, R38 ;  /* 0x000000ffff197224 */ /* 0x000fca00078e0026 */
[----:B------:R1:W-:Y:S01]  /*bfa20*/  LDGSTS.E [R6+0x16000], desc[UR32][R24.64], P2 ;  /* 0x1600000018067fae */ /* 0x0003e20009121860 */
[----:B------:R-:W-:-:S05]  /*bfa30*/  IADD3 R35, P1, R35, R252, RZ ;  /* 0x000000fc23237210 */ /* 0x000fca0007f3e0ff */
[--C-:B------:R-:W-:Y:S01]  /*bfa40*/  IMAD.X R36, R36, 0x1, R3.reuse, P1 ;  /* 0x0000000124247824 */ /* 0x100fe200008e0603 */
[----:B--2---:R-:W-:Y:S01]  /*bfa50*/  IADD3 R33, P3, R33, R252, RZ ;  /* 0x000000fc21217210 */ /* 0x004fe20007f7e0ff */
[----:B------:R-:W-:Y:S04]  /*bfa60*/  STL [R1+0x45c4], R35 ;  /* 0x0045c42301007387 */ /* 0x000fe80000100800 */
[----:B------:R-:W-:Y:S01]  /*bfa70*/  IMAD.X R34, R34, 0x1, R3, P3 ;  /* 0x0000000122227824 */ /* 0x000fe200018e0603 */
[----:B------:R2:W-:Y:S04]  /*bfa80*/  STL [R1+0x45c0], R36 ;  /* 0x0045c02401007387 */ /* 0x0005e80000100800 */
[----:B------:R-:W-:Y:S01]  /*bfa90*/  STL [R1+0x45cc], R33 ;  /* 0x0045cc2101007387 */ /* 0x000fe20000100800 */
[----:B-1----:R-:W-:-:S03]  /*bfaa0*/  IMAD.MOV.U32 R24, RZ, RZ, R35 ;  /* 0x000000ffff187224 */ /* 0x002fc600078e0023 */
[----:B------:R1:W-:Y:S01]  /*bfab0*/  STL [R1+0x45c8], R34 ;  /* 0x0045c82201007387 */ /* 0x0003e20000100800 */
[----:B------:R-:W-:-:S03]  /*bfac0*/  IMAD.MOV.U32 R25, RZ, RZ, R36 ;  /* 0x000000ffff197224 */ /* 0x000fc600078e0024 */
[----:B------:R-:W4:Y:S04]  /*bfad0*/  LDL.LU R40, [R1+0x45f4] ;  /* 0x0045f40001287983 */ /* 0x000f280000300800 */
[----:B------:R-:W4:Y:S04]  /*bfae0*/  LDL.LU R38, [R1+0x46bc] ;  /* 0x0046bc0001267983 */ /* 0x000f280000300800 */
[----:B------:R2:W-:Y:S02]  /*bfaf0*/  LDGSTS.E [R6+0x16100], desc[UR32][R24.64], P2 ;  /* 0x1610000018067fae */ /* 0x0005e40009121860 */
[----:B--2---:R-:W-:-:S02]  /*bfb00*/  IMAD.MOV.U32 R24, RZ, RZ, R33 ;  /* 0x000000ffff187224 */ /* 0x004fc400078e0021 */
[----:B------:R-:W-:-:S05]  /*bfb10*/  IMAD.MOV.U32 R25, RZ, RZ, R34 ;  /* 0x000000ffff197224 */ /* 0x000fca00078e0022 */
[----:B------:R2:W-:Y:S01]  /*bfb20*/  LDGSTS.E [R6+0x16200], desc[UR32][R24.64], P2 ;  /* 0x1620000018067fae */ /* 0x0005e20009121860 */
[----:B---3--:R-:W-:-:S05]  /*bfb30*/  IADD3 R31, P1, R31, R252, RZ ;  /* 0x000000fc1f1f7210 */ /* 0x008fca0007f3e0ff */
[----:B------:R-:W-:Y:S01]  /*bfb40*/  STL [R1+0x45d4], R31 ;  /* 0x0045d41f01007387 */ /* 0x000fe20000100800 */
[----:B------:R-:W-:Y:S01]  /*bfb50*/  IADD3 R29, P3, R29, R252, RZ ;  /* 0x000000fc1d1d7210 */ /* 0x000fe20007f7e0ff */
[----:B------:R-:W-:-:S05]  /*bfb60*/  IMAD.X R32, R32, 0x1, R3, P1 ;  /* 0x0000000120207824 */ /* 0x000fca00008e0603 */
[----:B------:R-:W-:Y:S01]  /*bfb70*/  STL [R1+0x45d0], R32 ;  /* 0x0045d02001007387 */ /* 0x000fe20000100800 */
[----:B------:R-:W-:-:S03]  /*bfb80*/  IMAD.X R30, R30, 0x1, R3, P3 ;  /* 0x000000011e1e7824 */ /* 0x000fc600018e0603 */
[----:B------:R-:W-:Y:S04]  /*bfb90*/  STL [R1+0x45dc], R29 ;  /* 0x0045dc1d01007387 */ /* 0x000fe80000100800 */
[----:B------:R-:W3:Y:S01]  /*bfba0*/  LDL.LU R41, [R1+0x45f0] ;  /* 0x0045f00001297983 */ /* 0x000ee20000300800 */
[----:B------:R-:W-:Y:S01]  /*bfbb0*/  IADD3 R27, P1, R27, R252, RZ ;  /* 0x000000fc1b1b7210 */ /* 0x000fe20007f3e0ff */
[----:B--2---:R-:W-:Y:S02]  /*bfbc0*/  IMAD.MOV.U32 R24, RZ, RZ, R31 ;  /* 0x000000ffff187224 */ /* 0x004fe400078e001f */
[----:B------:R2:W-:Y:S01]  /*bfbd0*/  STL [R1+0x45d8], R30 ;  /* 0x0045d81e01007387 */ /* 0x0005e20000100800 */
[----:B------:R-:W-:-:S03]  /*bfbe0*/  IMAD.MOV.U32 R25, RZ, RZ, R32 ;  /* 0x000000ffff197224 */ /* 0x000fc600078e0020 */
[----:B------:R-:W3:Y:S04]  /*bfbf0*/  LDL.LU R39, [R1+0x46b8] ;  /* 0x0046b80001277983 */ /* 0x000ee80000300800 */
[----:B------:R-:W3:Y:S01]  /*bfc00*/  LDL.LU R37, [R1+0x46c0] ;  /* 0x0046c00001257983 */ /* 0x000ee20000300800 */
[----:B------:R-:W-:-:S03]  /*bfc10*/  IADD3 R26, P3, R26, R252, RZ ;  /* 0x000000fc1a1a7210 */ /* 0x000fc60007f7e0ff */
[----:B------:R-:W3:Y:S04]  /*bfc20*/  LDL.LU R36, [R1+0x46c4] ;  /* 0x0046c40001247983 */ /* 0x000ee80000300800 */
[----:B------:R2:W-:Y:S04]  /*bfc30*/  LDGSTS.E [R6+0x16300], desc[UR32][R24.64], P2 ;  /* 0x1630000018067fae */ /* 0x0005e80009121860 */
[----:B-1----:R-:W3:Y:S01]  /*bfc40*/  LDL.LU R34, [R1+0x46c8] ;  /* 0x0046c80001227983 */ /* 0x002ee20000300800 */
[----:B--2---:R-:W-:-:S03]  /*bfc50*/  IMAD.MOV.U32 R25, RZ, RZ, R30 ;  /* 0x000000ffff197224 */ /* 0x004fc600078e001e */
[----:B------:R-:W2:Y:S04]  /*bfc60*/  LDL.LU R30, [R1+0x46cc] ;  /* 0x0046cc00011e7983 */ /* 0x000ea80000300800 */
[----:B------:R-:W-:Y:S01]  /*bfc70*/  STL [R1+0x45e4], R27 ;  /* 0x0045e41b01007387 */ /* 0x000fe20000100800 */
[----:B----4-:R-:W-:-:S05]  /*bfc80*/  IMAD.X R28, R28, 0x1, R3, P1 ;  /* 0x000000011c1c7824 */ /* 0x010fca00008e0603 */
[----:B------:R1:W-:Y:S01]  /*bfc90*/  STL [R1+0x45e0], R28 ;  /* 0x0045e01c01007387 */ /* 0x0003e20000100800 */
[----:B------:R-:W-:-:S03]  /*bfca0*/  IMAD.X R7, R7, 0x1, R3, P3 ;  /* 0x0000000107077824 */ /* 0x000fc600018e0603 */
[----:B------:R-:W-:Y:S04]  /*bfcb0*/  STL [R1+0x45ec], R26 ;  /* 0x0045ec1a01007387 */ /* 0x000fe80000100800 */
[----:B------:R-:W4:Y:S04]  /*bfcc0*/  LDL.LU R31, [R1+0x46d4] ;  /* 0x0046d400011f7983 */ /* 0x000f280000300800 */
[----:B------:R1:W-:Y:S04]  /*bfcd0*/  STL [R1+0x45e8], R7 ;  /* 0x0045e80701007387 */ /* 0x0003e80000100800 */
[----:B------:R-:W4:Y:S04]  /*bfce0*/  LDL.LU R32, [R1+0x46dc] ;  /* 0x0046dc0001207983 */ /* 0x000f280000300800 */
[----:B------:R-:W4:Y:S04]  /*bfcf0*/  LDL.LU R35, [R1+0x46d0] ;  /* 0x0046d00001237983 */ /* 0x000f280000300800 */
[----:B------:R-:W4:Y:S01]  /*bfd00*/  LDL.LU R33, [R1+0x46d8] ;  /* 0x0046d80001217983 */ /* 0x000f220000300800 */
[----:B------:R-:W-:Y:S01]  /*bfd10*/  IMAD.MOV.U32 R24, RZ, RZ, R29 ;  /* 0x000000ffff187224 */ /* 0x000fe200078e001d */
[----:B------:R-:W-:-:S02]  /*bfd20*/  ISETP.GT.AND P1, PT, R5, 0x30, PT ;  /* 0x000000300500780c */ /* 0x000fc40003f24270 */
[----:B------:R-:W4:Y:S04]  /*bfd30*/  LDL.LU R29, [R1+0x46e0] ;  /* 0x0046e000011d7983 */ /* 0x000f280000300800 */
[----:B------:R1:W-:Y:S02]  /*bfd40*/  LDGSTS.E [R6+0x16400], desc[UR32][R24.64], P2 ;  /* 0x1640000018067fae */ /* 0x0003e40009121860 */
[----:B-1----:R-:W-:Y:S02]  /*bfd50*/  IMAD.MOV.U32 R24, RZ, RZ, R27 ;  /* 0x000000ffff187224 */ /* 0x002fe400078e001b */
[----:B------:R-:W-:Y:S02]  /*bfd60*/  IMAD.MOV.U32 R25, RZ, RZ, R28 ;  /* 0x000000ffff197224 */ /* 0x000fe400078e001c */
[----:B------:R-:W4:Y:S04]  /*bfd70*/  LDL.LU R28, [R1+0x46e4] ;  /* 0x0046e400011c7983 */ /* 0x000f280000300800 */
[----:B------:R1:W-:Y:S04]  /*bfd80*/  LDGSTS.E [R6+0x16500], desc[UR32][R24.64], P2 ;  /* 0x1650000018067fae */ /* 0x0003e80009121860 */
[----:B------:R-:W4:Y:S01]  /*bfd90*/  LDL.LU R27, [R1+0x46e8] ;  /* 0x0046e800011b7983 */ /* 0x000f220000300800 */
[----:B-1----:R-:W-:Y:S01]  /*bfda0*/  IMAD.MOV.U32 R25, RZ, RZ, R7 ;  /* 0x000000ffff197224 */ /* 0x002fe200078e0007 */
[----:B------:R-:W-:Y:S01]  /*bfdb0*/  SEL R7, RZ, 0x4, !P1 ;  /* 0x00000004ff077807 */ /* 0x000fe20004800000 */
[----:B------:R-:W-:-:S02]  /*bfdc0*/  IMAD.MOV.U32 R24, RZ, RZ, R26 ;  /* 0x000000ffff187224 */ /* 0x000fc400078e001a */
[----:B------:R-:W4:Y:S01]  /*bfdd0*/  LDL.LU R26, [R1+0x46ec] ;  /* 0x0046ec00011a7983 */ /* 0x000f220000300800 */
[----:B------:R-:W-:-:S03]  /*bfde0*/  SEL R7, R7, RZ, !P0 ;  /* 0x000000ff07077207 */ /* 0x000fc60004000000 */
[----:B------:R1:W-:Y:S01]  /*bfdf0*/  LDGSTS.E [R6+0x16600], desc[UR32][R24.64], P2 ;  /* 0x1660000018067fae */ /* 0x0003e20009121860 */
[-C--:B------:R-:W-:Y:S02]  /*bfe00*/  IADD3 R40, P3, R40, R252.reuse, RZ ;  /* 0x000000fc28287210 */ /* 0x080fe40007f7e0ff */
[----:B------:R-:W-:Y:S02]  /*bfe10*/  ISETP.NE.U32.AND P1, PT, R7, RZ, PT ;  /* 0x000000ff0700720c */ /* 0x000fe40003f25070 */
[----:B------:R-:W-:Y:S01]  /*bfe20*/  IADD3 R38, P4, R38, R252, RZ ;  /* 0x000000fc26267210 */ /* 0x000fe20007f9e0ff */
[----:B-1----:R-:W-:Y:S01]  /*bfe30*/  IMAD.MOV.U32 R24, RZ, RZ, R40 ;  /* 0x000000ffff187224 */ /* 0x002fe200078e0028 */
[----:B------:R-:W-:Y:S01]  /*bfe40*/  STL [R1+0x45f4], R40 ;  /* 0x0045f42801007387 */ /* 0x000fe20000100800 */
[----:B---3--:R-:W-:-:S04]  /*bfe50*/  IMAD.X R41, R41, 0x1, R3, P3 ;  /* 0x0000000129297824 */ /* 0x008fc800018e0603 */
[----:B------:R-:W-:Y:S02]  /*bfe60*/  IMAD.MOV.U32 R25, RZ, RZ, R41 ;  /* 0x000000ffff197224 */ /* 0x000fe400078e0029 */
[----:B------:R-:W-:-:S03]  /*bfe70*/  IMAD.X R39, R39, 0x1, R3, P4 ;  /* 0x0000000127277824 */ /* 0x000fc600020e0603 */
[----:B------:R1:W-:Y:S01]  /*bfe80*/  LDGSTS.E [R6+0x16700], desc[UR32][R24.64], P2 ;  /* 0x1670000018067fae */ /* 0x0003e20009121860 */
[-C--:B------:R-:W-:Y:S01]  /*bfe90*/  IADD3 R36, P2, R36, R252.reuse, RZ ;  /* 0x000000fc24247210 */ /* 0x080fe20007f5e0ff */
[----:B-1----:R-:W-:Y:S02]  /*bfea0*/  IMAD.MOV.U32 R24, RZ, RZ, R38 ;  /* 0x000000ffff187224 */ /* 0x002fe400078e0026 */
[----:B------:R-:W-:Y:S02]  /*bfeb0*/  IMAD.MOV.U32 R25, RZ, RZ, R39 ;  /* 0x000000ffff197224 */ /* 0x000fe400078e0027 */
[----:B------:R-:W-:Y:S01]  /*bfec0*/  IMAD.X R37, R37, 0x1, R3, P2 ;  /* 0x0000000125257824 */ /* 0x000fe200010e0603 */
[----:B------:R-:W-:Y:S04]  /*bfed0*/  STL [R1+0x45f0], R41 ;  /* 0x0045f02901007387 */ /* 0x000fe80000100800 */
[----:B------:R1:W-:Y:S01]  /*bfee0*/  LDGSTS.E [R6+0x18000], desc[UR32][R24.64], P1 ;  /* 0x1800000018067fae */ /* 0x0003e20008921860 */
[----:B--2---:R-:W-:-:S03]  /*bfef0*/  IADD3 R30, P3, R30, R252, RZ ;  /* 0x000000fc1e1e7210 */ /* 0x004fc60007f7e0ff */
[----:B------:R-:W-:Y:S02]  /*bff00*/  STL [R1+0x46bc], R38 ;  /* 0x0046bc2601007387 */ /* 0x000fe40000100800 */
[----:B------:R-:W-:Y:S02]  /*bff10*/  IMAD.X R34, R34, 0x1, R3, P3 ;  /* 0x0000000122227824 */ /* 0x000fe400018e0603 */
[----:B-1----:R-:W-:Y:S02]  /*bff20*/  IMAD.MOV.U32 R24, RZ, RZ, R36 ;  /* 0x000000ffff187224 */ /* 0x002fe400078e0024 */
[----:B------:R-:W-:Y:S01]  /*bff30*/  IMAD.MOV.U32 R25, RZ, RZ, R37 ;  /* 0x000000ffff197224 */ /* 0x000fe200078e0025 */
[----:B------:R-:W-:Y:S04]  /*bff40*/  STL [R1+0x46b8], R39 ;  /* 0x0046b82701007387 */ /* 0x000fe80000100800 */
[----:B------:R-:W-:Y:S04]  /*bff50*/  STL [R1+0x46c4], R36 ;  /* 0x0046c42401007387 */ /* 0x000fe80000100800 */
[----:B------:R-:W-:Y:S04]  /*bff60*/  STL [R1+0x46c0], R37 ;  /* 0x0046c02501007387 */ /* 0x000fe80000100800 */
[----:B------:R1:W-:Y:S04]  /*bff70*/  LDGSTS.E [R6+0x18100], desc[UR32][R24.64], P1 ;  /* 0x1810000018067fae */ /* 0x0003e80008921860 */
[----:B------:R-:W-:Y:S04]  /*bff80*/  STL [R1+0x46cc], R30 ;  /* 0x0046cc1e01007387 */ /* 0x000fe80000100800 */
[----:B------:R2:W-:Y:S01]  /*bff90*/  STL [R1+0x46c8], R34 ;  /* 0x0046c82201007387 */ /* 0x0005e20000100800 */
[----:B----4-:R-:W-:Y:S01]  /*bffa0*/  IADD3 R31, P2, R31, R252, RZ ;  /* 0x000000fc1f1f7210 */ /* 0x010fe20007f5e0ff */
[----:B-1----:R-:W-:-:S02]  /*bffb0*/  IMAD.MOV.U32 R24, RZ, RZ, R30 ;  /* 0x000000ffff187224 */ /* 0x002fc400078e001e */
[----:B------:R-:W-:Y:S02]  /*bffc0*/  IMAD.MOV.U32 R25, RZ, RZ, R34 ;  /* 0x000000ffff197224 */ /* 0x000fe400078e0022 */
[----:B--2---:R-:W2:Y:S01]  /*bffd0*/  LDL.LU R34, [R1+0x46f4] ;  /* 0x0046f40001227983 */ /* 0x004ea20000300800 */
[----:B------:R-:W-:-:S03]  /*bffe0*/  IADD3 R32, P3, R32, R252, RZ ;  /* 0x000000fc20207210 */ /* 0x000fc60007f7e0ff */
[----:B------:R-:W3:Y:S01]  /*bfff0*/  LDL.LU R30, [R1+0x47bc] ;  /* 0x0047bc00011e7983 */ /* 0x000ee20000300800 */
[----:B------:R-:W-:-:S03]  /*c0000*/  IMAD.X R35, R35, 0x1, R3, P2 ;  /* 0x0000000123237824 */ /* 0x000fc600010e0603 */
[----:B------:R-:W-:Y:S01]  /*c0010*/  STL [R1+0x46d4], R31 ;  /* 0x0046d41f01007387 */ /* 0x000fe20000100800 */
[----:B------:R-:W-:-:S03]  /*c0020*/  IMAD.X R33, R33, 0x1, R3, P3 ;  /* 0x0000000121217824 */ /* 0x000fc600018e0603 */
[----:B------:R1:W-:Y:S04]  /*c0030*/  LDGSTS.E [R6+0x18200], desc[UR32][R24.64], P1 ;  /* 0x1820000018067fae */ /* 0x0003e80008921860 */
[----:B------:R4:W-:Y:S04]  /*c0040*/  STL [R1+0x46d0], R35 ;  /* 0x0046d02301007387 */ /* 0x0009e80000100800 */
[----:B------:R-:W-:Y:S01]  /*c0050*/  STL [R1+0x46dc], R32 ;  /* 0x0046dc2001007387 */ /* 0x000fe20000100800 */
[----:B-1----:R-:W-:-:S03]  /*c0060*/  IMAD.MOV.U32 R25, RZ, RZ, R35 ;  /* 0x000000ffff197224 */ /* 0x002fc600078e0023 */
[----:B----4-:R-:W4:Y:S01]  /*c0070*/  LDL.LU R35, [R1+0x46f0] ;  /* 0x0046f00001237983 */ /* 0x010f220000300800 */
[----:B------:R-:W-:-:S03]  /*c0080*/  IMAD.MOV.U32 R24, RZ, RZ, R31 ;  /* 0x000000ffff187224 */ /* 0x000fc600078e001f */
[----:B------:R1:W-:Y:S04]  /*c0090*/  STL [R1+0x46d8], R33 ;  /* 0x0046d82101007387 */ /* 0x0003e80000100800 */
[----:B------:R-:W4:Y:S01]  /*c00a0*/  LDL.LU R31, [R1+0x47b8] ;  /* 0x0047b800011f7983 */ /* 0x000f220000300800 */
[----:B------:R-:W-:-:S03]  /*c00b0*/  IADD3 R28, P2, R28, R252, RZ ;  /* 0x000000fc1c1c7210 */ /* 0x000fc60007f5e0ff */
[----:B------:R-:W4:Y:S02]  /*c00c0*/  LDL.LU R40, [R1+0x47c4] ;  /* 0x0047c40001287983 */ /* 0x000f240000300800 */
[----:B------:R-:W-:Y:S02]  /*c00d0*/  IMAD.X R29, R29, 0x1, R3, P2 ;  /* 0x000000011d1d7824 */ /* 0x000fe400010e0603 */
[----:B------:R-:W4:Y:S04]  /*c00e0*/  LDL.LU R38, [R1+0x47cc] ;  /* 0x0047cc0001267983 */ /* 0x000f280000300800 */
[----:B------:R-:W-:Y:S04]  /*c00f0*/  STL [R1+0x46e4], R28 ;  /* 0x0046e41c01007387 */ /* 0x000fe80000100800 */
[----:B------:R1:W-:Y:S04]  /*c0100*/  STL [R1+0x46e0], R29 ;  /* 0x0046e01d01007387 */ /* 0x0003e80000100800 */
[----:B------:R1:W-:Y:S01]  /*c0110*/  LDGSTS.E [R6+0x18300], desc[UR32][R24.64], P1 ;  /* 0x1830000018067fae */ /* 0x0003e20008921860 */
[----:B------:R-:W-:-:S05]  /*c0120*/  IADD3 R26, P3, R26, R252, RZ ;  /* 0x000000fc1a1a7210 */ /* 0x000fca0007f7e0ff */
[----:B------:R-:W-:Y:S01]  /*c0130*/  IMAD.X R27, R27, 0x1, R3, P3 ;  /* 0x000000011b1b7824 */ /* 0x000fe200018e0603 */
[----:B------:R-:W-:Y:S04]  /*c0140*/  STL [R1+0x46ec], R26 ;  /* 0x0046ec1a01007387 */ /* 0x000fe80000100800 */
[----:B------:R-:W4:Y:S04]  /*c0150*/  LDL.LU R41, [R1+0x47c0] ;  /* 0x0047c00001297983 */ /* 0x000f280000300800 */
[----:B------:R1:W-:Y:S04]  /*c0160*/  STL [R1+0x46e8], R27 ;  /* 0x0046e81b01007387 */ /* 0x0003e80000100800 */
[----:B------:R-:W4:Y:S01]  /*c0170*/  LDL.LU R39, [R1+0x47c8] ;  /* 0x0047c80001277983 */ /* 0x000f220000300800 */
[----:B-1----:R-:W-:-:S03]  /*c0180*/  IMAD.MOV.U32 R24, RZ, RZ, R32 ;  /* 0x000000ffff187224 */ /* 0x002fc600078e0020 */
[----:B------:R-:W4:Y:S01]  /*c0190*/  LDL.LU R37, [R1+0x47d0] ;  /* 0x0047d00001257983 */ /* 0x000f220000300800 */
[----:B------:R-:W-:-:S03]  /*c01a0*/  IMAD.MOV.U32 R25, RZ, RZ, R33 ;  /* 0x000000ffff197224 */ /* 0x000fc600078e0021 */
[----:B------:R-:W4:Y:S04]  /*c01b0*/  LDL.LU R36, [R1+0x47d4] ;  /* 0x0047d40001247983 */ /* 0x000f280000300800 */
[----:B------:R-:W4:Y:S04]  /*c01c0*/  LDL.LU R33, [R1+0x47d8] ;  /* 0x0047d80001217983 */ /* 0x000f280000300800 */
[----:B------:R-:W4:Y:S04]  /*c01d0*/  LDL.LU R32, [R1+0x47dc] ;  /* 0x0047dc0001207983 */ /* 0x000f280000300800 */
[----:B------:R1:W-:Y:S02]  /*c01e0*/  LDGSTS.E [R6+0x18400], desc[UR32][R24.64], P1 ;  /* 0x1840000018067fae */ /* 0x0003e40008921860 */
[----:B-1----:R-:W-:-:S02]  /*c01f0*/  IMAD.MOV.U32 R24, RZ, RZ, R28 ;  /* 0x000000ffff187224 */ /* 0x002fc400078e001c */
[----:B------:R-:W-:Y:S02]  /*c0200*/  IMAD.MOV.U32 R25, RZ, RZ, R29 ;  /* 0x000000ffff197224 */ /* 0x000fe400078e001d */
[----:B------:R-:W4:Y:S04]  /*c0210*/  LDL.LU R29, [R1+0x47e0] ;  /* 0x0047e000011d7983 */ /* 0x000f280000300800 */
[----:B------:R-:W4:Y:S04]  /*c0220*/  LDL.LU R28, [R1+0x47e4] ;  /* 0x0047e400011c7983 */ /* 0x000f280000300800 */
[----:B------:R1:W-:Y:S02]  /*c0230*/  LDGSTS.E [R6+0x18500], desc[UR32][R24.64], P1 ;  /* 0x1850000018067fae */ /* 0x0003e40008921860 */
[----:B-1----:R-:W-:-:S02]  /*c0240*/  IMAD.MOV.U32 R24, RZ, RZ, R26 ;  /* 0x000000ffff187224 */ /* 0x002fc400078e001a */
[----:B------:R-:W-:Y:S02]  /*c0250*/  IMAD.MOV.U32 R25, RZ, RZ, R27 ;  /* 0x000000ffff197224 */ /* 0x000fe400078e001b */
[----:B------:R-:W4:Y:S04]  /*c0260*/  LDL.LU R27, [R1+0x47e8] ;  /* 0x0047e800011b7983 */ /* 0x000f280000300800 */
[----:B------:R-:W4:Y:S04]  /*c0270*/  LDL.LU R26, [R1+0x47ec] ;  /* 0x0047ec00011a7983 */ /* 0x000f280000300800 */
[----:B------:R1:W-:Y:S01]  /*c0280*/  LDGSTS.E [R6+0x18600], desc[UR32][R24.64], P1 ;  /* 0x1860000018067fae */ /* 0x0003e20008921860 */
[----:B--2---:R-:W-:-:S02]  /*c0290*/  IADD3 R34, P3, R34, R252, RZ ;  /* 0x000000fc22227210 */ /* 0x004fc40007f7e0ff */
[----:B---3--:R-:W-:-:S03]  /*c02a0*/  IADD3 R30, P4, R30, R252, RZ ;  /* 0x000000fc1e1e7210 */ /* 0x008fc60007f9e0ff */
[----:B-1----:R-:W-:Y:S01]  /*c02b0*/  IMAD.MOV.U32 R24, RZ, RZ, R34 ;  /* 0x000000ffff187224 */ /* 0x002fe200078e0022 */
[----:B------:R-:W-:Y:S01]  /*c02c0*/  STL [R1+0x46f4], R34 ;  /* 0x0046f42201007387 */ /* 0x000fe20000100800 */
[----:B----4-:R-:W-:-:S04]  /*c02d0*/  IMAD.X R35, R35, 0x1, R3, P3 ;  /* 0x0000000123237824 */ /* 0x010fc800018e0603 */
[----:B------:R-:W-:Y:S01]  /*c02e0*/  IMAD.MOV.U32 R25, RZ, RZ, R35 ;  /* 0x000000ffff197224 */ /* 0x000fe200078e0023 */
[----:B------:R-:W-:Y:S01]  /*c02f0*/  STL [R1+0x46f0], R35 ;  /* 0x0046f02301007387 */ /* 0x000fe20000100800 */
[----:B------:R-:W-:-:S03]  /*c0300*/  IMAD.X R31, R31, 0x1, R3, P4 ;  /* 0x000000011f1f7824 */ /* 0x000fc600020e0603 */
[----:B------:R-:W-:Y:S04]  /*c0310*/  STL [R1+0x47bc], R30 ;  /* 0x0047bc1e01007387 */ /* 0x000fe80000100800 */
[----:B------:R1:W-:Y:S04]  /*c0320*/  LDGSTS.E [R6+0x18700], desc[UR32][R24.64], P1 ;  /* 0x1870000018067fae */ /* 0x0003e80008921860 */
[----:B------:R2:W-:Y:S01]  /*c0330*/  STL [R1+0x47b8], R31 ;  /* 0x0047b81f01007387 */ /* 0x0005e20000100800 */
[----:B-1----:R-:W-:Y:S02]  /*c0340*/  IMAD.MOV.U32 R25, RZ, RZ, R31 ;  /* 0x000000ffff197224 */ /* 0x002fe400078e001f */
[----:B------:R-:W-:Y:S01]  /*c0350*/  IMAD.MOV.U32 R24, RZ, RZ, R30 ;  /* 0x000000ffff187224 */ /* 0x000fe200078e001e */
[----:B--2---:R-:W2:Y:S04]  /*c0360*/  LDL.LU R31, [R1+0x47f0] ;  /* 0x0047f000011f7983 */ /* 0x004ea80000300800 */
[----:B------:R-:W3:Y:S04]  /*c0370*/  LDL.LU R30, [R1+0x47f4] ;  /* 0x0047f400011e7983 */ /* 0x000ee80000300800 */
[----:B------:R-:W4:Y:S04]  /*c0380*/  LDL.LU R35, [R1+0x48b8] ;  /* 0x0048b80001237983 */ /* 0x000f280000300800 */
[----:B------:R-:W4:Y:S01]  /*c0390*/  LDL.LU R34, [R1+0x48bc] ;  /* 0x0048bc0001227983 */ /* 0x000f220000300800 */
[----:B------:R-:W-:-:S04]  /*c03a0*/  ISETP.GT.AND P2, PT, R5, 0x34, PT ;  /* 0x000000340500780c */ /* 0x000fc80003f44270 */
[----:B------:R-:W-:-:S04]  /*c03b0*/  SEL R7, RZ, 0x4, !P2 ;  /* 0x00000004ff077807 */ /* 0x000fc80005000000 */
[----:B------:R-:W-:-:S04]  /*c03c0*/  SEL R7, R7, RZ, !P0 ;  /* 0x000000ff07077207 */ /* 0x000fc80004000000 */
[----:B------:R-:W-:Y:S02]  /*c03d0*/  ISETP.NE.U32.AND P2, PT, R7, RZ, PT ;  /* 0x000000ff0700720c */ /* 0x000fe40003f45070 */
[-C--:B------:R-:W-:Y:S02]  /*c03e0*/  IADD3 R40, P1, R40, R252.reuse, RZ ;  /* 0x000000fc28287210 */ /* 0x080fe40007f3e0ff */
[----:B------:R-:W-:-:S03]  /*c03f0*/  IADD3 R38, P3, R38, R252, RZ ;  /* 0x000000fc26267210 */ /* 0x000fc60007f7e0ff */
[--C-:B------:R-:W-:Y:S01]  /*c0400*/  IMAD.X R41, R41, 0x1, R3.reuse, P1 ;  /* 0x0000000129297824 */ /* 0x100fe200008e0603 */
[----:B------:R-:W-:Y:S01]  /*c0410*/  IADD3 R36, P1, R36, R252, RZ ;  /* 0x000000fc24247210 */ /* 0x000fe20007f3e0ff */
[----:B------:R-:W-:-:S04]  /*c0420*/  IMAD.X R39, R39, 0x1, R3, P3 ;  /* 0x0000000127277824 */ /* 0x000fc800018e0603 */
[----:B------:R1:W-:Y:S01]  /*c0430*/  LDGSTS.E [R6+0x1a000], desc[UR32][R24.64], P2 ;  /* 0x1a00000018067fae */ /* 0x0003e20009121860 */
[----:B------:R-:W-:Y:S01]  /*c0440*/  IMAD.X R37, R37, 0x1, R3, P1 ;  /* 0x0000000125257824 */ /* 0x000fe200008e0603 */
[----:B------:R-:W-:Y:S01]  /*c0450*/  IADD3 R32, P3, R32, R252, RZ ;  /* 0x000000fc20207210 */ /* 0x000fe20007f7e0ff */
[----:B-1----:R-:W-:Y:S02]  /*c0460*/  IMAD.MOV.U32 R24, RZ, RZ, R40 ;  /* 0x000000ffff187224 */ /* 0x002fe400078e0028 */
[----:B------:R-:W-:-:S05]  /*c0470*/  IMAD.MOV.U32 R25, RZ, RZ, R41 ;  /* 0x000000ffff197224 */ /* 0x000fca00078e0029 */
[----:B------:R1:W-:Y:S01]  /*c0480*/  LDGSTS.E [R6+0x1a100], desc[UR32][R24.64], P2 ;  /* 0x1a10000018067fae */ /* 0x0003e20009121860 */
[----:B------:R-:W-:Y:S01]  /*c0490*/  IMAD.X R33, R33, 0x1, R3, P3 ;  /* 0x0000000121217824 */ /* 0x000fe200018e0603 */
[----:B------:R-:W-:Y:S01]  /*c04a0*/  IADD3 R28, P1, R28, R252, RZ ;  /* 0x000000fc1c1c7210 */ /* 0x000fe20007f3e0ff */
[----:B-1----:R-:W-:Y:S02]  /*c04b0*/  IMAD.MOV.U32 R24, RZ, RZ, R38 ;  /* 0x000000ffff187224 */ /* 0x002fe400078e0026 */
[----:B------:R-:W-:-:S05]  /*c04c0*/  IMAD.MOV.U32 R25, RZ, RZ, R39 ;  /* 0x000000ffff197224 */ /* 0x000fca00078e0027 */
[----:B------:R1:W-:Y:S01]  /*c04d0*/  LDGSTS.E [R6+0x1a200], desc[UR32][R24.64], P2 ;  /* 0x1a20000018067fae */ /* 0x0003e20009121860 */
[----:B------:R-:W-:-:S03]  /*c04e0*/  IMAD.X R29, R29, 0x1, R3, P1 ;  /* 0x000000011d1d7824 */ /* 0x000fc600008e0603 */
[----:B------:R-:W-:Y:S01]  /*c04f0*/  STL [R1+0x47c4], R40 ;  /* 0x0047c42801007387 */ /* 0x000fe20000100800 */
[----:B-1----:R-:W-:Y:S02]  /*c0500*/  IMAD.MOV.U32 R24, RZ, RZ, R36 ;  /* 0x000000ffff187224 */ /* 0x002fe400078e0024 */
[----:B------:R-:W-:Y:S01]  /*c0510*/  IMAD.MOV.U32 R25, RZ, RZ, R37 ;  /* 0x000000ffff197224 */ /* 0x000fe200078e0025 */
[----:B------:R-:W-:Y:S01]  /*c0520*/  STL [R1+0x47c0], R41 ;  /* 0x0047c02901007387 */ /* 0x000fe20000100800 */
[----:B------:R-:W-:-:S03]  /*c0530*/  IADD3 R26, P3, R26, R252, RZ ;  /* 0x000000fc1a1a7210 */ /* 0x000fc60007f7e0ff */
[----:B------:R1:W-:Y:S04]  /*c0540*/  LDGSTS.E [R6+0x1a300], desc[UR32][R24.64], P2 ;  /* 0x1a30000018067fae */ /* 0x0003e80009121860 */
[----:B------:R-:W-:Y:S01]  /*c0550*/  STL [R1+0x47cc], R38 ;  /* 0x0047cc2601007387 */ /* 0x000fe20000100800 */
[----:B------:R-:W-:-:S03]  /*c0560*/  IMAD.X R27, R27, 0x1, R3, P3 ;  /* 0x000000011b1b7824 */ /* 0x000fc600018e0603 */
[----:B------:R-:W-:Y:S01]  /*c0570*/  STL [R1+0x47c8], R39 ;  /* 0x0047c82701007387 */ /* 0x000fe20000100800 */
[----:B-1----:R-:W-:Y:S02]  /*c0580*/  IMAD.MOV.U32 R24, RZ, RZ, R32 ;  /* 0x000000ffff187224 */ /* 0x002fe400078e0020 */
[----:B------:R-:W-:Y:S01]  /*c0590*/  IMAD.MOV.U32 R25, RZ, RZ, R33 ;  /* 0x000000ffff197224 */ /* 0x000fe200078e0021 */
[----:B------:R-:W-:Y:S04]  /*c05a0*/  STL [R1+0x47d4], R36 ;  /* 0x0047d42401007387 */ /* 0x000fe80000100800 */
[----:B------:R1:W-:Y:S04]  /*c05b0*/  LDGSTS.E [R6+0x1a400], desc[UR32][R24.64], P2 ;  /* 0x1a40000018067fae */ /* 0x0003e80009121860 */
[----:B------:R-:W-:Y:S04]  /*c05c0*/  STL [R1+0x47d0], R37 ;  /* 0x0047d02501007387 */ /* 0x000fe80000100800 */
[----:B------:R-:W-:Y:S01]  /*c05d0*/  STL [R1+0x47dc], R32 ;  /* 0x0047dc2001007387 */ /* 0x000fe20000100800 */
[----:B-1----:R-:W-:-:S02]  /*c05e0*/  IMAD.MOV.U32 R24, RZ, RZ, R28 ;  /* 0x000000ffff187224 */ /* 0x002fc400078e001c */
[----:B------:R-:W-:Y:S01]  /*c05f0*/  IMAD.MOV.U32 R25, RZ, RZ, R29 ;  /* 0x000000ffff197224 */ /* 0x000fe200078e001d */
[----:B------:R-:W-:Y:S04]  /*c0600*/  STL [R1+0x47d8], R33 ;  /* 0x0047d82101007387 */ /* 0x000fe80000100800 */
[----:B------:R-:W-:Y:S04]  /*c0610*/  STL [R1+0x47e4], R28 ;  /* 0x0047e41c01007387 */ /* 0x000fe80000100800 */
[----:B------:R-:W-:Y:S04]  /*c0620*/  STL [R1+0x47e0], R29 ;  /* 0x0047e01d01007387 */ /* 0x000fe80000100800 */
[----:B------:R-:W-:Y:S04]  /*c0630*/  STL [R1+0x47ec], R26 ;  /* 0x0047ec1a01007387 */ /* 0x000fe80000100800 */
[----:B------:R1:W-:Y:S04]  /*c0640*/  LDGSTS.E [R6+0x1a500], desc[UR32][R24.64], P2 ;  /* 0x1a50000018067fae */ /* 0x0003e80009121860 */
[----:B------:R1:W-:Y:S02]  /*c0650*/  STL [R1+0x47e8], R27 ;  /* 0x0047e81b01007387 */ /* 0x0003e40000100800 */
[----:B-1----:R-:W-:-:S02]  /*c0660*/  IMAD.MOV.U32 R24, RZ, RZ, R26 ;  /* 0x000000ffff187224 */ /* 0x002fc400078e001a */
[----:B------:R-:W-:Y:S02]  /*c0670*/  IMAD.MOV.U32 R25, RZ, RZ, R27 ;  /* 0x000000ffff197224 */ /* 0x000fe400078e001b */
[----:B------:R-:W4:Y:S04]  /*c0680*/  LDL.LU.64 R26, [R1+0x3da0] ;  /* 0x003da000011a7983 */ /* 0x000f280000300a00 */
[----:B------:R-:W4:Y:S04]  /*c0690*/  LDL.LU.64 R28, [R1+0x3d98] ;  /* 0x003d9800011c7983 */ /* 0x000f280000300a00 */
[----:B------:R1:W-:Y:S01]  /*c06a0*/  LDGSTS.E [R6+0x1a600], desc[UR32][R24.64], P2 ;  /* 0x1a60000018067fae */ /* 0x0003e20009121860 */
[----:B---3--:R-:W-:-:S05]  /*c06b0*/  IADD3 R30, P3, R30, R252, RZ ;  /* 0x000000fc1e1e7210 */ /* 0x008fca0007f7e0ff */
[----:B--2---:R-:W-:Y:S01]  /*c06c0*/  IMAD.X R31, R31, 0x1, R3, P3 ;  /* 0x000000011f1f7824 */ /* 0x004fe200018e0603 */
[----:B----4-:R-:W-:Y:S01]  /*c06d0*/  IADD3 R34, P4, R34, R252, RZ ;  /* 0x000000fc22227210 */ /* 0x010fe20007f9e0ff */
[----:B------:R-:W-:Y:S01]  /*c06e0*/  STL [R1+0x47f4], R30 ;  /* 0x0047f41e01007387 */ /* 0x000fe20000100800 */
[----:B-1----:R-:W-:Y:S02]  /*c06f0*/  IMAD.MOV.U32 R24, RZ, RZ, R30 ;  /* 0x000000ffff187224 */ /* 0x002fe400078e001e */
[----:B------:R-:W-:Y:S01]  /*c0700*/  IMAD.MOV.U32 R25, RZ, RZ, R31 ;  /* 0x000000ffff197224 */ /* 0x000fe200078e001f */
[----:B------:R1:W-:Y:S01]  /*c0710*/  STL [R1+0x47f0], R31 ;  /* 0x0047f01f01007387 */ /* 0x0003e20000100800 */
[----:B------:R-:W-:-:S03]  /*c0720*/  IMAD.X R35, R35, 0x1, R3, P4 ;  /* 0x0000000123237824 */ /* 0x000fc600020e0603 */
[----:B------:R-:W-:Y:S04]  /*c0730*/  STL [R1+0x48bc], R34 ;  /* 0x0048bc2201007387 */ /* 0x000fe80000100800 */
[----:B------:R2:W-:Y:S04]  /*c0740*/  LDGSTS.E [R6+0x1a700], desc[UR32][R24.64], P2 ;  /* 0x1a70000018067fae */ /* 0x0005e80009121860 */
[----:B-1----:R-:W3:Y:S04]  /*c0750*/  LDL.LU.64 R30, [R1+0x3d90] ;  /* 0x003d9000011e7983 */ /* 0x002ee80000300a00 */
[----:B------:R1:W-:Y:S04]  /*c0760*/  STL [R1+0x48b8], R35 ;  /* 0x0048b82301007387 */ /* 0x0003e80000100800 */
[----:B------:R-:W4:Y:S01]  /*c0770*/  LDL.LU.64 R32, [R1+0x3d88] ;  /* 0x003d880001207983 */ /* 0x000f220000300a00 */
[----:B--2---:R-:W-:-:S02]  /*c0780*/  IMAD.MOV.U32 R24, RZ, RZ, R34 ;  /* 0x000000ffff187224 */ /* 0x004fc400078e0022 */
[----:B------:R-:W-:Y:S02]  /*c0790*/  IMAD.MOV.U32 R25, RZ, RZ, R35 ;  /* 0x000000ffff197224 */ /* 0x000fe400078e0023 */
        /* <DEDUP_REMOVED lines=11> */
[----:B------:R-:W2:Y:S04]  /*c0850*/  LDL.LU R54, [R1+0x4b78] ;  /* 0x004b780001367983 */ /* 0x000ea80000300800 */
[----:B------:R-:W2:Y:S01]  /*c0860*/  LDL.LU R53, [R1+0x4b7c] ;  /* 0x004b7c0001357983 */ /* 0x000ea20000300800 */
[----:B------:R-:W-:-:S04]  /*c0870*/  ISETP.GT.AND P1, PT, R5, 0x38, PT ;  /* 0x000000380500780c */ /* 0x000fc80003f24270 */
[----:B------:R-:W-:-:S04]  /*c0880*/  SEL R7, RZ, 0x4, !P1 ;  /* 0x00000004ff077807 */ /* 0x000fc80004800000 */
[----:B------:R-:W-:-:S04]  /*c0890*/  SEL R7, R7, RZ, !P0 ;  /* 0x000000ff07077207 */ /* 0x000fc80004000000 */
[----:B------:R-:W-:Y:S02]  /*c08a0*/  ISETP.NE.U32.AND P1, PT, R7, RZ, PT ;  /* 0x000000ff0700720c */ /* 0x000fe40003f25070 */
[C---:B------:R-:W-:Y:S02]  /*c08b0*/  ISETP.GT.AND P2, PT, R5.reuse, 0x3c, PT ;  /* 0x0000003c0500780c */ /* 0x040fe40003f44270 */
[----:B------:R-:W-:-:S09]  /*c08c0*/  ISETP.GT.AND P3, PT, R5, 0x1, PT ;  /* 0x000000010500780c */ /* 0x000fd20003f64270 */
[----:B------:R1:W-:Y:S01]  /*c08d0*/  LDGSTS.E [R6+0x1c000], desc[UR32][R24.64], P1 ;  /* 0x1c00000018067fae */ /* 0x0003e20008921860 */
[----:B------:R-:W-:Y:S02]  /*c08e0*/  SEL R7, RZ, 0x4, !P3 ;  /* 0x00000004ff077807 */ /* 0x000fe40005800000 */
[----:B-1----:R-:W-:-:S04]  /*c08f0*/  SEL R24, RZ, 0x4, !P2 ;  /* 0x00000004ff187807 */ /* 0x002fc80005000000 */
[----:B------:R-:W-:Y:S02]  /*c0900*/  SEL R24, R24, RZ, !P0 ;  /* 0x000000ff18187207 */ /* 0x000fe40004000000 */
[----:B------:R-:W-:Y:S02]  /*c0910*/  SEL R7, R7, RZ, !P0 ;  /* 0x000000ff07077207 */ /* 0x000fe40004000000 */
[----:B------:R-:W-:Y:S02]  /*c0920*/  ISETP.NE.U32.AND P3, PT, R24, RZ, PT ;  /* 0x000000ff1800720c */ /* 0x000fe40003f65070 */
[----:B------:R-:W-:Y:S02]  /*c0930*/  ISETP.NE.U32.AND P2, PT, R7, RZ, PT ;  /* 0x000000ff0700720c */ /* 0x000fe40003f45070 */
[----:B------:R-:W-:-:S05]  /*c0940*/  IADD3 R24, P4, R26, R252, RZ ;  /* 0x000000fc1a187210 */ /* 0x000fca0007f9e0ff */
[----:B------:R-:W-:Y:S01]  /*c0950*/  IMAD.X R7, R27, 0x1, R3, P4 ;  /* 0x000000011b077824 */ /* 0x000fe200020e0603 */
[----:B------:R-:W-:-:S05]  /*c0960*/  IADD3 R26, P4, R28, R252, RZ ;  /* 0x000000fc1c1a7210 */ /* 0x000fca0007f9e0ff */
[----:B------:R-:W-:Y:S02]  /*c0970*/  IMAD.X R25, R29, 0x1, R3, P4 ;  /* 0x000000011d197824 */ /* 0x000fe400020e0603 */
[----:B------:R-:W-:Y:S02]  /*c0980*/  IMAD.MOV.U32 R88, RZ, RZ, R24 ;  /* 0x000000ffff587224 */ /* 0x000fe400078e0018 */
[----:B------:R-:W-:Y:S02]  /*c0990*/  IMAD.MOV.U32 R89, RZ, RZ, R7 ;  /* 0x000000ffff597224 */ /* 0x000fe400078e0007 */
[----:B------:R-:W-:Y:S02]  /*c09a0*/  IMAD.MOV.U32 R82, RZ, RZ, R26 ;  /* 0x000000ffff527224 */ /* 0x000fe400078e001a */
[----:B------:R-:W-:Y:S01]  /*c09b0*/  IMAD.MOV.U32 R83, RZ, RZ, R25 ;  /* 0x000000ffff537224 */ /* 0x000fe200078e0019 */
[----:B------:R-:W-:Y:S01]  /*c09c0*/  LDGSTS.E [R6+0x1c100], desc[UR32][R88.64], P1 ;  /* 0x1c10000058067fae */ /* 0x000fe20008921860 */
[----:B------:R-:W-:-:S03]  /*c09d0*/  IMAD.SHL.U32 R242, R133, 0x4, RZ ;  /* 0x0000000485f27824 */ /* 0x000fc600078e00ff */
[----:B------:R-:W-:Y:S01]  /*c09e0*/  LDGSTS.E [R6+0x1c200], desc[UR32][R82.64], P1 ;  /* 0x1c20000052067fae */ /* 0x000fe20008921860 */
[----:B---3--:R-:W-:-:S05]  /*c09f0*/  IADD3 R28, P4, R30, R252, RZ ;  /* 0x000000fc1e1c7210 */ /* 0x008fca0007f9e0ff */
[----:B------:R-:W-:Y:S01]  /*c0a00*/  IMAD.X R27, R31, 0x1, R3, P4 ;  /* 0x000000011f1b7824 */ /* 0x000fe200020e0603 */
[----:B----4-:R-:W-:-:S05]  /*c0a10*/  IADD3 R30, P4, R32, R252, RZ ;  /* 0x000000fc201e7210 */ /* 0x010fca0007f9e0ff */
[----:B------:R-:W-:Y:S01]  /*c0a20*/  IMAD.X R29, R33, 0x1, R3, P4 ;  /* 0x00000001211d7824 */ /* 0x000fe200020e0603 */
[----:B--2---:R-:W-:-:S05]  /*c0a30*/  IADD3 R32, P4, R34, R252, RZ ;  /* 0x000000fc22207210 */ /* 0x004fca0007f9e0ff */
[----:B------:R-:W-:Y:S01]  /*c0a40*/  IMAD.X R31, R35, 0x1, R3, P4 ;  /* 0x00000001231f7824 */ /* 0x000fe200020e0603 */
[----:B------:R-:W-:-:S05]  /*c0a50*/  IADD3 R34, P4, R36, R252, RZ ;  /* 0x000000fc24227210 */ /* 0x000fca0007f9e0ff */
        /* <DEDUP_REMOVED lines=17> */
[----:B------:R-:W-:Y:S01]  /*c0b70*/  IADD3 R52, P4, R56, R252, RZ ;  /* 0x000000fc38347210 */ /* 0x000fe20007f9e0ff */
[----:B------:R-:W-:-:S04]  /*c0b80*/  IMAD.MOV.U32 R80, RZ, RZ, R28 ;  /* 0x000000ffff507224 */ /* 0x000fc800078e001c */
[----:B------:R-:W-:Y:S01]  /*c0b90*/  IMAD.X R51, R57, 0x1, R3, P4 ;  /* 0x0000000139337824 */ /* 0x000fe200020e0603 */
[----:B------:R-:W-:Y:S01]  /*c0ba0*/  IADD3 R53, P4, R53, R252, RZ ;  /* 0x000000fc35357210 */ /* 0x000fe20007f9e0ff */
[----:B------:R-:W-:Y:S02]  /*c0bb0*/  IMAD.MOV.U32 R81, RZ, RZ, R27 ;  /* 0x000000ffff517224 */ /* 0x000fe400078e001b */
[----:B------:R-:W-:Y:S02]  /*c0bc0*/  IMAD.MOV.U32 R78, RZ, RZ, R30 ;  /* 0x000000ffff4e7224 */ /* 0x000fe400078e001e */
[----:B------:R-:W-:Y:S01]  /*c0bd0*/  IMAD.MOV.U32 R79, RZ, RZ, R29 ;  /* 0x000000ffff4f7224 */ /* 0x000fe200078e001d */
[----:B------:R-:W-:Y:S01]  /*c0be0*/  STL [R1+0x4b7c], R53 ;  /* 0x004b7c3501007387 */ /* 0x000fe20000100800 */
[----:B------:R-:W-:Y:S02]  /*c0bf0*/  IMAD.MOV.U32 R76, RZ, RZ, R32 ;  /* 0x000000ffff4c7224 */ /* 0x000fe400078e0020 */
[----:B------:R-:W-:Y:S01]  /*c0c00*/  IMAD.MOV.U32 R77, RZ, RZ, R31 ;  /* 0x000000ffff4d7224 */ /* 0x000fe200078e001f */
[----:B------:R-:W-:Y:S01]  /*c0c10*/  STL.64 [R1+0x3da0], R88 ;  /* 0x003da05801007387 */ /* 0x000fe20000100a00 */
[----:B------:R-:W-:-:S02]  /*c0c20*/  IMAD.MOV.U32 R74, RZ, RZ, R34 ;  /* 0x000000ffff4a7224 */ /* 0x000fc400078e0022 */
[----:B------:R-:W-:Y:S01]  /*c0c30*/  IMAD.MOV.U32 R75, RZ, RZ, R33 ;  /* 0x000000ffff4b7224 */ /* 0x000fe200078e0021 */
[----:B------:R-:W-:Y:S01]  /*c0c40*/  STL.64 [R1+0x3d98], R82 ;  /* 0x003d985201007387 */ /* 0x000fe20000100a00 */
[----:B------:R-:W-:Y:S02]  /*c0c50*/  IMAD.MOV.U32 R72, RZ, RZ, R36 ;  /* 0x000000ffff487224 */ /* 0x000fe400078e0024 */
[----:B------:R-:W-:Y:S01]  /*c0c60*/  IMAD.MOV.U32 R73, RZ, RZ, R35 ;  /* 0x000000ffff497224 */ /* 0x000fe200078e0023 */
[----:B------:R-:W-:Y:S01]  /*c0c70*/  STL.64 [R1+0x3d90], R80 ;  /* 0x003d905001007387 */ /* 0x000fe20000100a00 */
        /* <DEDUP_REMOVED lines=21> */
[----:B------:R-:W-:-:S03]  /*c0dd0*/  IMAD.MOV.U32 R56, RZ, RZ, R52 ;  /* 0x000000ffff387224 */ /* 0x000fc600078e0034 */
[----:B------:R-:W-:Y:S01]  /*c0de0*/  STL.64 [R1+0x3c90], R64 ;  /* 0x003c904001007387 */ /* 0x000fe20000100a00 */
[----:B------:R-:W-:-:S03]  /*c0df0*/  IMAD.MOV.U32 R57, RZ, RZ, R51 ;  /* 0x000000ffff397224 */ /* 0x000fc600078e0033 */
[----:B------:R-:W-:Y:S04]  /*c0e00*/  STL.64 [R1+0x3c88], R62 ;  /* 0x003c883e01007387 */ /* 0x000fe80000100a00 */
[----:B------:R-:W-:Y:S04]  /*c0e10*/  STL.64 [R1+0x3c80], R60 ;  /* 0x003c803c01007387 */ /* 0x000fe80000100a00 */
[----:B------:R-:W2:Y:S04]  /*c0e20*/  LDL.LU R36, [R1+0x4b84] ;  /* 0x004b840001247983 */ /* 0x000ea80000300800 */
[----:B------:R-:W-:Y:S04]  /*c0e30*/  STL.64 [R1+0x3c78], R58 ;  /* 0x003c783a01007387 */ /* 0x000fe80000100a00 */
[----:B------:R-:W3:Y:S04]  /*c0e40*/  LDL.LU R30, [R1+0x4b8c] ;  /* 0x004b8c00011e7983 */ /* 0x000ee80000300800 */
        /* <DEDUP_REMOVED lines=11> */
[----:B------:R-:W-:Y:S04]  /*c0f00*/  LDGSTS.E [R6+0x1c300], desc[UR32][R80.64], P1 ;  /* 0x1c30000050067fae */ /* 0x000fe80008921860 */
[----:B------:R-:W-:Y:S04]  /*c0f10*/  LDGSTS.E [R6+0x1c400], desc[UR32][R78.64], P1 ;  /* 0x1c4000004e067fae */ /* 0x000fe80008921860 */
[----:B------:R-:W-:Y:S04]  /*c0f20*/  LDGSTS.E [R6+0x1c500], desc[UR32][R76.64], P1 ;  /* 0x1c5000004c067fae */ /* 0x000fe80008921860 */
[----:B------:R-:W-:Y:S01]  /*c0f30*/  LDGSTS.E [R6+0x1c600], desc[UR32][R74.64], P1 ;  /* 0x1c6000004a067fae */ /* 0x000fe20008921860 */
[----:B------:R-:W-:-:S03]  /*c0f40*/  LOP3.LUT R92, R242, 0x20, RZ, 0x3c, !PT ;  /* 0x00000020f25c7812 */ /* 0x000fc600078e3cff */
[----:B------:R-:W-:Y:S01]  /*c0f50*/  LDGSTS.E [R6+0x1c700], desc[UR32][R72.64], P1 ;  /* 0x1c70000048067fae */ /* 0x000fe20008921860 */
[----:B------:R-:W-:-:S03]  /*c0f60*/  IMAD.X R54, R54, 0x1, R3, P4 ;  /* 0x0000000136367824 */ /* 0x000fc600020e0603 */
[----:B------:R-:W-:Y:S04]  /*c0f70*/  LDGSTS.E [R6+0x1e000], desc[UR32][R70.64], P3 ;  /* 0x1e00000046067fae */ /* 0x000fe80009921860 */
[----:B------:R-:W-:Y:S04]  /*c0f80*/  LDGSTS.E [R6+0x1e100], desc[UR32][R68.64], P3 ;  /* 0x1e10000044067fae */ /* 0x000fe80009921860 */
[----:B------:R-:W-:Y:S04]  /*c0f90*/  LDGSTS.E [R6+0x1e200], desc[UR32][R66.64], P3 ;  /* 0x1e20000042067fae */ /* 0x000fe80009921860 */
[----:B------:R-:W-:Y:S01]  /*c0fa0*/  LDGSTS.E [R6+0x1e300], desc[UR32][R64.64], P3 ;  /* 0x1e30000040067fae */ /* 0x000fe20009921860 */
[----:B------:R-:W-:-:S03]  /*c0fb0*/  VIADD R7, R92, UR7 ;  /* 0x000000075c077c36 */ /* 0x000fc60008000000 */
[----:B------:R-:W-:Y:S01]  /*c0fc0*/  LDGSTS.E [R6+0x1e400], desc[UR32][R62.64], P3 ;  /* 0x1e4000003e067fae */ /* 0x000fe20009921860 */
[----:B------:R-:W-:-:S03]  /*c0fd0*/  IMAD.MOV.U32 R24, RZ, RZ, R53 ;  /* 0x000000ffff187224 */ /* 0x000fc600078e0035 */
[----:B------:R-:W-:Y:S01]  /*c0fe0*/  LDGSTS.E [R6+0x1e500], desc[UR32][R60.64], P3 ;  /* 0x1e5000003c067fae */ /* 0x000fe20009921860 */
[----:B------:R-:W-:-:S03]  /*c0ff0*/  IMAD.MOV.U32 R25, RZ, RZ, R54 ;  /* 0x000000ffff197224 */ /* 0x000fc600078e0036 */
[----:B------:R-:W-:Y:S04]  /*c1000*/  LDGSTS.E [R6+0x1e600], desc[UR32][R58.64], P3 ;  /* 0x1e6000003a067fae */ /* 0x000fe80009921860 */
[----:B------:R-:W-:Y:S04]  /*c1010*/  LDGSTS.E [R6+0x1e700], desc[UR32][R56.64], P3 ;  /* 0x1e70000038067fae */ /* 0x000fe80009921860 */
[----:B------:R1:W-:Y:S04]  /*c1020*/  LDGSTS.E [R7+0x800], desc[UR32][R24.64], P2 ;  /* 0x0080000018077fae */ /* 0x0003e80009121860 */
[----:B------:R-:W-:Y:S01]  /*c1030*/  STL [R1+0x4b78], R54 ;  /* 0x004b783601007387 */ /* 0x000fe20000100800 */
[----:B--2---:R-:W-:-:S02]  /*c1040*/  IADD3 R36, P1, R36, R252, RZ ;  /* 0x000000fc24247210 */ /* 0x004fc40007f3e0ff */
[----:B---3--:R-:W-:-:S03]  /*c1050*/  IADD3 R30, P3, R30, R252, RZ ;  /* 0x000000fc1e1e7210 */ /* 0x008fc60007f7e0ff */
[----:B-1----:R-:W-:Y:S01]  /*c1060*/  IMAD.MOV.U32 R24, RZ, RZ, R36 ;  /* 0x000000ffff187224 */ /* 0x002fe200078e0024 */
[----:B------:R-:W-:Y:S01]  /*c1070*/  STL [R1+0x4b84], R36 ;  /* 0x004b842401007387 */ /* 0x000fe20000100800 */
[--C-:B----4-:R-:W-:Y:S02]  /*c1080*/  IMAD.X R37, R37, 0x1, R3.reuse, P1 ;  /* 0x0000000125257824 */ /* 0x110fe400008e0603 */
[----:B------:R-:W-:Y:S02]  /*c1090*/  IMAD.X R35, R35, 0x1, R3, P3 ;  /* 0x0000000123237824 */ /* 0x000fe400018e0603 */
[----:B------:R-:W-:Y:S01]  /*c10a0*/  IMAD.MOV.U32 R25, RZ, RZ, R37 ;  /* 0x000000ffff197224 */ /* 0x000fe200078e0025 */
[----:B------:R-:W-:Y:S04]  /*c10b0*/  STL [R1+0x4b80], R37 ;  /* 0x004b802501007387 */ /* 0x000fe80000100800 */
[----:B------:R1:W-:Y:S01]  /*c10c0*/  STL [R1+0x4b8c], R30 ;  /* 0x004b8c1e01007387 */ /* 0x0003e20000100800 */
[----:B------:R-:W-:-:S03]  /*c10d0*/  IADD3 R33, P1, R33, R252, RZ ;  /* 0x000000fc21217210 */ /* 0x000fc60007f3e0ff */
[----:B------:R2:W-:Y:S04]  /*c10e0*/  LDGSTS.E [R7+0x900], desc[UR32][R24.64], P2 ;  /* 0x0090000018077fae */ /* 0x0005e80009121860 */
[----:B------:R3:W-:Y:S04]  /*c10f0*/  STL [R1+0x4b88], R35 ;  /* 0x004b882301007387 */ /* 0x0007e80000100800 */
[----:B------:R-:W4:Y:S01]  /*c1100*/  LDL.LU R39, [R1+0x4bb0] ;  /* 0x004bb00001277983 */ /* 0x000f220000300800 */
[----:B--2---:R-:W-:-:S03]  /*c1110*/  IMAD.MOV.U32 R24, RZ, RZ, R30 ;  /* 0x000000ffff187224 */ /* 0x004fc600078e001e */
[----:B-1----:R-:W2:Y:S01]  /*c1120*/  LDL.LU R30, [R1+0x4bb4] ;  /* 0x004bb400011e7983 */ /* 0x002ea20000300800 */
[----:B------:R-:W-:-:S03]  /*c1130*/  IADD3 R29, P3, R29, R252, RZ ;  /* 0x000000fc1d1d7210 */ /* 0x000fc60007f7e0ff */
[----:B------:R-:W4:Y:S01]  /*c1140*/  LDL.LU R38, [R1+0x4a3c] ;  /* 0x004a3c0001267983 */ /* 0x000f220000300800 */
[----:B------:R-:W-:-:S03]  /*c1150*/  IMAD.MOV.U32 R25, RZ, RZ, R35 ;  /* 0x000000ffff197224 */ /* 0x000fc600078e0023 */
[----:B------:R-:W4:Y:S01]  /*c1160*/  LDL.LU R37, [R1+0x4a40] ;  /* 0x004a400001257983 */ /* 0x000f220000300800 */
[--C-:B------:R-:W-:Y:S02]  /*c1170*/  IMAD.X R34, R34, 0x1, R3.reuse, P1 ;  /* 0x0000000122227824 */ /* 0x100fe400008e0603 */
[----:B------:R-:W-:Y:S01]  /*c1180*/  IMAD.X R32, R32, 0x1, R3, P3 ;  /* 0x0000000120207824 */ /* 0x000fe200018e0603 */
[----:B------:R-:W-:Y:S04]  /*c1190*/  STL [R1+0x4b94], R33 ;  /* 0x004b942101007387 */ /* 0x000fe80000100800 */
[----:B------:R1:W-:Y:S04]  /*c11a0*/  LDGSTS.E [R7+0xa00], desc[UR32][R24.64], P2 ;  /* 0x00a0000018077fae */ /* 0x0003e80009121860 */
[----:B------:R3:W-:Y:S04]  /*c11b0*/  STL [R1+0x4b90], R34 ;  /* 0x004b902201007387 */ /* 0x0007e80000100800 */
[----:B------:R3:W-:Y:S01]  /*c11c0*/  STL [R1+0x4b9c], R29 ;  /* 0x004b9c1d01007387 */ /* 0x0007e20000100800 */
[----:B-1----:R-:W-:-:S03]  /*c11d0*/  IMAD.MOV.U32 R24, RZ, RZ, R33 ;  /* 0x000000ffff187224 */ /* 0x002fc600078e0021 */
[----:B------:R1:W-:Y:S01]  /*c11e0*/  STL [R1+0x4b98], R32 ;  /* 0x004b982001007387 */ /* 0x0003e20000100800 */
[----:B------:R-:W-:-:S03]  /*c11f0*/  IMAD.MOV.U32 R25, RZ, RZ, R34 ;  /* 0x000000ffff197224 */ /* 0x000fc600078e0022 */
[----:B------:R-:W4:Y:S04]  /*c1200*/  LDL.LU R36, [R1+0x4a44] ;  /* 0x004a440001247983 */ /* 0x000f280000300800 */
[----:B---3--:R-:W3:Y:S04]  /*c1210*/  LDL.LU R35, [R1+0x4a48] ;  /* 0x004a480001237983 */ /* 0x008ee80000300800 */
[----:B------:R1:W-:Y:S04]  /*c1220*/  LDGSTS.E [R7+0xb00], desc[UR32][R24.64], P2 ;  /* 0x00b0000018077fae */ /* 0x0003e80009121860 */
[----:B------:R-:W3:Y:S01]  /*c1230*/  LDL.LU R34, [R1+0x4a4c] ;  /* 0x004a4c0001227983 */ /* 0x000ee20000300800 */
[----:B-1----:R-:W-:-:S03]  /*c1240*/  IMAD.MOV.U32 R24, RZ, RZ, R29 ;  /* 0x000000ffff187224 */ /* 0x002fc600078e001d */
[----:B------:R-:W3:Y:S01]  /*c1250*/  LDL.LU R29, [R1+0x4a50] ;  /* 0x004a5000011d7983 */ /* 0x000ee20000300800 */
[-C--:B------:R-:W-:Y:S02]  /*c1260*/  IADD3 R28, P1, R28, R252.reuse, RZ ;  /* 0x000000fc1c1c7210 */ /* 0x080fe40007f3e0ff */
[----:B------:R-:W-:-:S03]  /*c1270*/  IADD3 R26, P3, R26, R252, RZ ;  /* 0x000000fc1a1a7210 */ /* 0x000fc60007f7e0ff */
[--C-:B------:R-:W-:Y:S02]  /*c1280*/  IMAD.X R31, R31, 0x1, R3.reuse, P1 ;  /* 0x000000011f1f7824 */ /* 0x100fe400008e0603 */
[----:B------:R-:W-:Y:S01]  /*c1290*/  IMAD.X R27, R27, 0x1, R3, P3 ;  /* 0x000000011b1b7824 */ /* 0x000fe200018e0603 */
[----:B------:R-:W-:Y:S01]  /*c12a0*/  STL [R1+0x4ba4], R28 ;  /* 0x004ba41c01007387 */ /* 0x000fe20000100800 */
[----:B------:R-:W-:-:S03]  /*c12b0*/  IMAD.MOV.U32 R25, RZ, RZ, R32 ;  /* 0x000000ffff197224 */ /* 0x000fc600078e0020 */
[----:B------:R1:W-:Y:S04]  /*c12c0*/  STL [R1+0x4ba0], R31 ;  /* 0x004ba01f01007387 */ /* 0x0003e80000100800 */
[----:B------:R-:W-:Y:S04]  /*c12d0*/  STL [R1+0x4bac], R26 ;  /* 0x004bac1a01007387 */ /* 0x000fe80000100800 */
[----:B------:R1:W-:Y:S04]  /*c12e0*/  STL [R1+0x4ba8], R27 ;  /* 0x004ba81b01007387 */ /* 0x0003e80000100800 */
[----:B------:R1:W-:Y:S04]  /*c12f0*/  LDGSTS.E [R7+0xc00], desc[UR32][R24.64], P2 ;  /* 0x00c0000018077fae */ /* 0x0003e80009121860 */
[----:B------:R-:W3:Y:S04]  /*c1300*/  LDL.LU R33, [R1+0x4a54] ;  /* 0x004a540001217983 */ /* 0x000ee80000300800 */
[----:B------:R-:W3:Y:S01]  /*c1310*/  LDL.LU R32, [R1+0x4a58] ;  /* 0x004a580001207983 */ /* 0x000ee20000300800 */
[----:B-1----:R-:W-:-:S02]  /*c1320*/  IMAD.MOV.U32 R25, RZ, RZ, R31 ;  /* 0x000000ffff197224 */ /* 0x002fc400078e001f */
[----:B------:R-:W-:Y:S01]  /*c1330*/  IMAD.MOV.U32 R24, RZ, RZ, R28 ;  /* 0x000000ffff187224 */ /* 0x000fe200078e001c */
[----:B------:R-:W3:Y:S04]  /*c1340*/  LDL.LU R31, [R1+0x4a5c] ;  /* 0x004a5c00011f7983 */ /* 0x000ee80000300800 */
[----:B------:R-:W3:Y:S01]  /*c1350*/  LDL.LU R28, [R1+0x4a60] ;  /* 0x004a6000011c7983 */ /* 0x000ee20000300800 */
[----:B------:R-:W-:-:S03]  /*c1360*/  ISETP.GT.AND P1, PT, R5, 0x5, PT ;  /* 0x000000050500780c */ /* 0x000fc60003f24270 */
[----:B------:R1:W-:Y:S01]  /*c1370*/  LDGSTS.E [R7+0xd00], desc[UR32][R24.64], P2 ;  /* 0x00d0000018077fae */ /* 0x0003e20009121860 */
[----:B------:R-:W-:-:S04]  /*c1380*/  SEL R6, RZ, 0x4, !P1 ;  /* 0x00000004ff067807 */ /* 0x000fc80004800000 */
[----:B------:R-:W-:Y:S01]  /*c1390*/  SEL R6, R6, RZ, !P0 ;  /* 0x000000ff06067207 */ /* 0x000fe20004000000 */
[----:B-1----:R-:W-:Y:S02]  /*c13a0*/  IMAD.MOV.U32 R24, RZ, RZ, R26 ;  /* 0x000000ffff187224 */ /* 0x002fe400078e001a */
[----:B------:R-:W-:Y:S02]  /*c13b0*/  IMAD.MOV.U32 R25, RZ, RZ, R27 ;  /* 0x000000ffff197224 */ /* 0x000fe400078e001b */
[----:B------:R-:W3:Y:S01]  /*c13c0*/  LDL.LU R27, [R1+0x4a68] ;  /* 0x004a6800011b7983 */ /* 0x000ee20000300800 */
[----:B------:R-:W-:-:S03]  /*c13d0*/  ISETP.NE.U32.AND P1, PT, R6, RZ, PT ;  /* 0x000000ff0600720c */ /* 0x000fc60003f25070 */
[----:B------:R-:W3:Y:S04]  /*c13e0*/  LDL.LU R26, [R1+0x4a70] ;  /* 0x004a7000011a7983 */ /* 0x000ee80000300800 */
[----:B------:R1:W-:Y:S01]  /*c13f0*/  LDGSTS.E [R7+0xe00], desc[UR32][R24.64], P2 ;  /* 0x00e0000018077fae */ /* 0x0003e20009121860 */
[----:B--2---:R-:W-:-:S05]  /*c1400*/  IADD3 R30, P3, R30, R252, RZ ;  /* 0x000000fc1e1e7210 */ /* 0x004fca0007f7e0ff */
[----:B----4-:R-:W-:Y:S01]  /*c1410*/  IMAD.X R39, R39, 0x1, R3, P3 ;  /* 0x0000000127277824 */ /* 0x010fe200018e0603 */
[-C--:B------:R-:W-:Y:S01]  /*c1420*/  IADD3 R37, P4, R37, R252.reuse, RZ ;  /* 0x000000fc25257210 */ /* 0x080fe20007f9e0ff */
        /* <DEDUP_REMOVED lines=8> */
[----:B------:R-:W4:Y:S04]  /*c14b0*/  LDL.LU R6, [R1+0x4a6c] ;  /* 0x004a6c0001067983 */ /* 0x000f280000300800 */
[----:B------:R1:W-:Y:S01]  /*c14c0*/  LDGSTS.E [R7+0xf00], desc[UR32][R24.64], P2 ;  /* 0x00f0000018077fae */ /* 0x0003e20009121860 */
[----:B---3--:R-:W-:-:S05]  /*c14d0*/  IADD3 R35, P2, R35, R252, RZ ;  /* 0x000000fc23237210 */ /* 0x008fca0007f5e0ff */
[----:B------:R-:W-:Y:S02]  /*c14e0*/  IMAD.X R36, R36, 0x1, R3, P2 ;  /* 0x0000000124247824 */ /* 0x000fe400010e0603 */
[----:B-1----:R-:W-:Y:S02]  /*c14f0*/  IMAD.MOV.U32 R24, RZ, RZ, R37 ;  /* 0x000000ffff187224 */ /* 0x002fe400078e0025 */
[----:B------:R-:W-:Y:S01]  /*c1500*/  IMAD.MOV.U32 R25, RZ, RZ, R38 ;  /* 0x000000ffff197224 */ /* 0x000fe200078e0026 */
[----:B------:R-:W-:-:S04]  /*c1510*/  IADD3 R29, P3, R29, R252, RZ ;  /* 0x000000fc1d1d7210 */ /* 0x000fc80007f7e0ff */
[----:B------:R1:W-:Y:S01]  /*c1520*/  LDGSTS.E [R7+0x2800], desc[UR32][R24.64], P1 ;  /* 0x0280000018077fae */ /* 0x0003e20008921860 */
[----:B------:R-:W-:-:S03]  /*c1530*/  IMAD.X R34, R34, 0x1, R3, P3 ;  /* 0x0000000122227824 */ /* 0x000fc600018e0603 */
[----:B------:R-:W-:Y:S04]  /*c1540*/  STL [R1+0x4a48], R35 ;  /* 0x004a482301007387 */ /* 0x000fe80000100800 */
[----:B------:R-:W-:Y:S01]  /*c1550*/  STL [R1+0x4a44], R36 ;  /* 0x004a442401007387 */ /* 0x000fe20000100800 */
[----:B-1----:R-:W-:Y:S02]  /*c1560*/  IMAD.MOV.U32 R24, RZ, RZ, R35 ;  /* 0x000000ffff187224 */ /* 0x002fe400078e0023 */
[----:B------:R-:W-:Y:S01]  /*c1570*/  IMAD.MOV.U32 R25, RZ, RZ, R36 ;  /* 0x000000ffff197224 */ /* 0x000fe200078e0024 */
[----:B------:R1:W-:Y:S04]  /*c1580*/  STL [R1+0x4a50], R29 ;  /* 0x004a501d01007387 */ /* 0x0003e80000100800 */
[----:B------:R3:W-:Y:S04]  /*c1590*/  LDGSTS.E [R7+0x2900], desc[UR32][R24.64], P1 ;  /* 0x0290000018077fae */ /* 0x0007e80008921860 */
[----:B------:R1:W-:Y:S04]  /*c15a0*/  STL [R1+0x4a4c], R34 ;  /* 0x004a4c2201007387 */ /* 0x0003e80000100800 */
[----:B------:R-:W4:Y:S01]  /*c15b0*/  LDL.LU R39, [R1+0x4a74] ;  /* 0x004a740001277983 */ /* 0x000f220000300800 */
[----:B---3--:R-:W-:-:S03]  /*c15c0*/  IMAD.MOV.U32 R24, RZ, RZ, R29 ;  /* 0x000000ffff187224 */ /* 0x008fc600078e001d */
[----:B-1----:R-:W3:Y:S04]  /*c15d0*/  LDL.LU R29, [R1+0x4a78] ;  /* 0x004a7800011d7983 */ /* 0x002ee80000300800 */
[----:B------:R-:W3:Y:S04]  /*c15e0*/  LDL.LU R38, [R1+0x493c] ;  /* 0x00493c0001267983 */ /* 0x000ee80000300800 */
[----:B------:R-:W3:Y:S01]  /*c15f0*/  LDL.LU R37, [R1+0x4940] ;  /* 0x0049400001257983 */ /* 0x000ee20000300800 */
[-C--:B------:R-:W-:Y:S02]  /*c1600*/  IADD3 R32, P2, R32, R252.reuse, RZ ;  /* 0x000000fc20207210 */ /* 0x080fe40007f5e0ff */
[----:B------:R-:W-:Y:S01]  /*c1610*/  IADD3 R28, P3, R28, R252, RZ ;  /* 0x000000fc1c1c7210 */ /* 0x000fe20007f7e0ff */
[----:B------:R-:W-:-:S02]  /*c1620*/  IMAD.MOV.U32 R25, RZ, RZ, R34 ;  /* 0x000000ffff197224 */ /* 0x000fc400078e0022 */
[--C-:B------:R-:W-:Y:S02]  /*c1630*/  IMAD.X R33, R33, 0x1, R3.reuse, P2 ;  /* 0x0000000121217824 */ /* 0x100fe400010e0603 */
[----:B------:R-:W-:Y:S01]  /*c1640*/  IMAD.X R31, R31, 0x1, R3, P3 ;  /* 0x000000011f1f7824 */ /* 0x000fe200018e0603 */
[----:B------:R-:W-:Y:S04]  /*c1650*/  STL [R1+0x4a58], R32 ;  /* 0x004a582001007387 */ /* 0x000fe80000100800 */
[----:B------:R1:W-:Y:S04]  /*c1660*/  LDGSTS.E [R7+0x2a00], desc[UR32][R24.64], P1 ;  /* 0x02a0000018077fae */ /* 0x0003e80008921860 */
[----:B------:R-:W-:Y:S04]  /*c1670*/  STL [R1+0x4a54], R33 ;  /* 0x004a542101007387 */ /* 0x000fe80000100800 */
[----:B------:R1:W-:Y:S02]  /*c1680*/  STL [R1+0x4a60], R28 ;  /* 0x004a601c01007387 */ /* 0x0003e40000100800 */
[----:B-1----:R-:W-:-:S02]  /*c1690*/  IMAD.MOV.U32 R24, RZ, RZ, R32 ;  /* 0x000000ffff187224 */ /* 0x002fc400078e0020 */
[----:B------:R1:W-:Y:S01]  /*c16a0*/  STL [R1+0x4a5c], R31 ;  /* 0x004a5c1f01007387 */ /* 0x0003e20000100800 */
[----:B------:R-:W-:-:S03]  /*c16b0*/  IMAD.MOV.U32 R25, RZ, RZ, R33 ;  /* 0x000000ffff197224 */ /* 0x000fc600078e0021 */
        /* <DEDUP_REMOVED lines=10> */
[----:B------:R1:W-:Y:S02]  /*c1760*/  LDGSTS.E [R7+0x2c00], desc[UR32][R24.64], P1 ;  /* 0x02c0000018077fae */ /* 0x0003e40008921860 */
[----:B-1----:R-:W-:-:S02]  /*c1770*/  IMAD.MOV.U32 R24, RZ, RZ, R27 ;  /* 0x000000ffff187224 */ /* 0x002fc400078e001b */
[----:B--2---:R-:W-:-:S05]  /*c1780*/  IMAD.X R30, R30, 0x1, R3, P2 ;  /* 0x000000011e1e7824 */ /* 0x004fca00010e0603 */
[----:B------:R1:W-:Y:S01]  /*c1790*/  STL [R1+0x4a64], R30 ;  /* 0x004a641e01007387 */ /* 0x0003e20000100800 */
[----:B----4-:R-:W-:-:S03]  /*c17a0*/  IMAD.X R6, R6, 0x1, R3, P3 ;  /* 0x0000000106067824 */ /* 0x010fc600018e0603 */
[----:B------:R-:W-:Y:S01]  /*c17b0*/  STL [R1+0x4a70], R26 ;  /* 0x004a701a01007387 */ /* 0x000fe20000100800 */
[----:B------:R-:W-:-:S03]  /*c17c0*/  IMAD.MOV.U32 R25, RZ, RZ, R30 ;  /* 0x000000ffff197224 */ /* 0x000fc600078e001e */
[----:B------:R2:W-:Y:S04]  /*c17d0*/  STL [R1+0x4a6c], R6 ;  /* 0x004a6c0601007387 */ /* 0x0005e80000100800 */
[----:B------:R-:W4:Y:S04]  /*c17e0*/  LDL.LU R33, [R1+0x4954] ;  /* 0x0049540001217983 */ /* 0x000f280000300800 */
[----:B------:R-:W4:Y:S04]  /*c17f0*/  LDL.LU R32, [R1+0x4958] ;  /* 0x0049580001207983 */ /* 0x000f280000300800 */
[----:B------:R-:W4:Y:S04]  /*c1800*/  LDL.LU R31, [R1+0x495c] ;  /* 0x00495c00011f7983 */ /* 0x000f280000300800 */
[----:B-1----:R-:W4:Y:S01]  /*c1810*/  LDL.LU R30, [R1+0x4960] ;  /* 0x00496000011e7983 */ /* 0x002f220000300800 */
[----:B------:R-:W-:-:S03]  /*c1820*/  ISETP.GT.AND P2, PT, R5, 0x9, PT ;  /* 0x000000090500780c */ /* 0x000fc60003f44270 */
[----:B------:R1:W-:Y:S04]  /*c1830*/  LDGSTS.E [R7+0x2d00], desc[UR32][R24.64], P1 ;  /* 0x02d0000018077fae */ /* 0x0003e80008921860 */
[----:B------:R-:W4:Y:S01]  /*c1840*/  LDL.LU R27, [R1+0x4968] ;  /* 0x00496800011b7983 */ /* 0x000f220000300800 */
[----:B-1----:R-:W-:Y:S01]  /*c1850*/  IMAD.MOV.U32 R25, RZ, RZ, R6 ;  /* 0x000000ffff197224 */ /* 0x002fe200078e0006 */
[----:B--2---:R-:W-:Y:S01]  /*c1860*/  SEL R6, RZ, 0x4, !P2 ;  /* 0x00000004ff067807 */ /* 0x004fe20005000000 */
[----:B------:R-:W-:Y:S02]  /*c1870*/  IMAD.MOV.U32 R24, RZ, RZ, R26 ;  /* 0x000000ffff187224 */ /* 0x000fe400078e001a */
[----:B------:R-:W2:Y:S01]  /*c1880*/  LDL.LU R26, [R1+0x4970] ;  /* 0x00497000011a7983 */ /* 0x000ea20000300800 */
[----:B------:R-:W-:-:S03]  /*c1890*/  SEL R6, R6, RZ, !P0 ;  /* 0x000000ff06067207 */ /* 0x000fc60004000000 */
[----:B------:R1:W-:Y:S01]  /*c18a0*/  LDGSTS.E [R7+0x2e00], desc[UR32][R24.64], P1 ;  /* 0x02e0000018077fae */ /* 0x0003e20008921860 */
[----:B---3--:R-:W-:-:S05]  /*c18b0*/  IADD3 R29, P3, R29, R252, RZ ;  /* 0x000000fc1d1d7210 */ /* 0x008fca0007f7e0ff */
        /* <DEDUP_REMOVED lines=8> */
[----:B---3--:R-:W3:Y:S04]  /*c1940*/  LDL.LU R29, [R1+0x4964] ;  /* 0x00496400011d7983 */ /* 0x008ee80000300800 */
[----:B------:R-:W-:Y:S01]  /*c1950*/  STL [R1+0x493c], R38 ;  /* 0x00493c2601007387 */ /* 0x000fe20000100800 */
[----:B------:R-:W-:-:S03]  /*c1960*/  IMAD.MOV.U32 R25, RZ, RZ, R39 ;  /* 0x000000ffff197224 */ /* 0x000fc600078e0027 */
[----:B------:R-:W3:Y:S04]  /*c1970*/  LDL.LU R6, [R1+0x496c] ;  /* 0x00496c0001067983 */ /* 0x000ee80000300800 */
[----:B------:R1:W-:Y:S01]  /*c1980*/  LDGSTS.E [R7+0x2f00], desc[UR32][R24.64], P1 ;  /* 0x02f0000018077fae */ /* 0x0003e20008921860 */
[----:B------:R-:W-:Y:S01]  /*c1990*/  IADD3 R35, P1, R35, R252, RZ ;  /* 0x000000fc23237210 */ /* 0x000fe20007f3e0ff */
[----:B-1----:R-:W-:Y:S02]  /*c19a0*/  IMAD.MOV.U32 R24, RZ, RZ, R37 ;  /* 0x000000ffff187224 */ /* 0x002fe400078e0025 */
[----:B------:R-:W-:Y:S02]  /*c19b0*/  IMAD.MOV.U32 R25, RZ, RZ, R38 ;  /* 0x000000ffff197224 */ /* 0x000fe400078e0026 */
[----:B------:R-:W-:-:S03]  /*c19c0*/  IMAD.X R36, R36, 0x1, R3, P1 ;  /* 0x0000000124247824 */ /* 0x000fc600008e0603 */
[----:B------:R1:W-:Y:S01]  /*c19d0*/  LDGSTS.E [R7+0x4800], desc[UR32][R24.64], P2 ;  /* 0x0480000018077fae */ /* 0x0003e20009121860 */
[----:B------:R-:W-:-:S03]  /*c19e0*/  IADD3 R28, P3, R28, R252, RZ ;  /* 0x000000fc1c1c7210 */ /* 0x000fc60007f7e0ff */
[----:B------:R-:W-:Y:S02]  /*c19f0*/  STL [R1+0x4948], R35 ;  /* 0x0049482301007387 */ /* 0x000fe40000100800 */
[----:B------:R-:W-:Y:S02]  /*c1a00*/  IMAD.X R34, R34, 0x1, R3, P3 ;  /* 0x0000000122227824 */ /* 0x000fe400018e0603 */
[----:B-1----:R-:W-:Y:S02]  /*c1a10*/  IMAD.MOV.U32 R24, RZ, RZ, R35 ;  /* 0x000000ffff187224 */ /* 0x002fe400078e0023 */
        /* <DEDUP_REMOVED lines=10> */
[----:B------:R-:W-:-:S05]  /*c1ac0*/  IMAD.MOV.U32 R25, RZ, RZ, R34 ;  /* 0x000000ffff197224 */ /* 0x000fca00078e0022 */
[----:B------:R1:W-:Y:S01]  /*c1ad0*/  LDGSTS.E [R7+0x4a00], desc[UR32][R24.64], P2 ;  /* 0x04a0000018077fae */ /* 0x0003e20009121860 */
[----:B----4-:R-:W-:-:S05]  /*c1ae0*/  IADD3 R32, P1, R32, R252, RZ ;  /* 0x000000fc20207210 */ /* 0x010fca0007f3e0ff */
        /* <DEDUP_REMOVED lines=11> */
[----:B------:R-:W4:Y:S01]  /*c1ba0*/  LDL.LU R35, [R1+0x3e04] ;  /* 0x003e040001237983 */ /* 0x000f220000300800 */
[----:B--2---:R-:W-:-:S03]  /*c1bb0*/  IADD3 R26, P3, R26, R252, RZ ;  /* 0x000000fc1a1a7210 */ /* 0x004fc60007f7e0ff */
[----:B------:R2:W-:Y:S04]  /*c1bc0*/  LDGSTS.E [R7+0x4b00], desc[UR32][R24.64], P2 ;  /* 0x04b0000018077fae */ /* 0x0005e80009121860 */
[----:B------:R-:W4:Y:S01]  /*c1bd0*/  LDL.LU R34, [R1+0x3e08] ;  /* 0x003e080001227983 */ /* 0x000f220000300800 */
[----:B--2---:R-:W-:-:S03]  /*c1be0*/  IMAD.MOV.U32 R24, RZ, RZ, R30 ;  /* 0x000000ffff187224 */ /* 0x004fc600078e001e */
[----:B-1----:R-:W2:Y:S01]  /*c1bf0*/  LDL.LU R30, [R1+0x3e0c] ;  /* 0x003e0c00011e7983 */ /* 0x002ea20000300800 */
[----:B------:R-:W-:-:S03]  /*c1c00*/  IMAD.MOV.U32 R25, RZ, RZ, R31 ;  /* 0x000000ffff197224 */ /* 0x000fc600078e001f */
[----:B------:R-:W-:Y:S04]  /*c1c10*/  STL [R1+0x4968], R27 ;  /* 0x0049681b01007387 */ /* 0x000fe80000100800 */
[----:B------:R1:W-:Y:S01]  /*c1c20*/  LDGSTS.E [R7+0x4c00], desc[UR32][R24.64], P2 ;  /* 0x04c0000018077fae */ /* 0x0003e20009121860 */
[----:B---3--:R-:W-:-:S05]  /*c1c30*/  IMAD.X R29, R29, 0x1, R3, P1 ;  /* 0x000000011d1d7824 */ /* 0x008fca00008e0603 */
[----:B------:R3:W-:Y:S01]  /*c1c40*/  STL [R1+0x4964], R29 ;  /* 0x0049641d01007387 */ /* 0x0007e20000100800 */
[----:B------:R-:W-:-:S03]  /*c1c50*/  IMAD.X R6, R6, 0x1, R3, P3 ;  /* 0x0000000106067824 */ /* 0x000fc600018e0603 */
[----:B------:R-:W-:Y:S01]  /*c1c60*/  STL [R1+0x4970], R26 ;  /* 0x0049701a01007387 */ /* 0x000fe20000100800 */
[----:B-1----:R-:W-:-:S03]  /*c1c70*/  IMAD.MOV.U32 R25, RZ, RZ, R29 ;  /* 0x000000ffff197224 */ /* 0x002fc600078e001d */
[----:B------:R1:W-:Y:S04]  /*c1c80*/  STL [R1+0x496c], R6 ;  /* 0x00496c0601007387 */ /* 0x0003e80000100800 */
[----:B------:R-:W2:Y:S04]  /*c1c90*/  LDL.LU R33, [R1+0x3e10] ;  /* 0x003e100001217983 */ /* 0x000ea80000300800 */
[----:B------:R-:W2:Y:S04]  /*c1ca0*/  LDL.LU R32, [R1+0x3e14] ;  /* 0x003e140001207983 */ /* 0x000ea80000300800 */
[----:B----4-:R-:W4:Y:S04]  /*c1cb0*/  LDL.LU R31, [R1+0x3e18] ;  /* 0x003e1800011f7983 */ /* 0x010f280000300800 */
[----:B---3--:R-:W3:Y:S01]  /*c1cc0*/  LDL.LU R29, [R1+0x3e1c] ;  /* 0x003e1c00011d7983 */ /* 0x008ee20000300800 */
        /* <DEDUP_REMOVED lines=10> */
[----:B------:R-:W-:-:S05]  /*c1d70*/  IADD3 R28, P3, R28, R252, RZ ;  /* 0x000000fc1c1c7210 */ /* 0x000fca0007f7e0ff */
[--C-:B------:R-:W-:Y:S01]  /*c1d80*/  IMAD.X R39, R39, 0x1, R3.reuse, P3 ;  /* 0x0000000127277824 */ /* 0x100fe200018e0603 */
[----:B------:R-:W-:Y:S01]  /*c1d90*/  IADD3 R37, P4, R37, R252, RZ ;  /* 0x000000fc25257210 */ /* 0x000fe20007f9e0ff */
[----:B------:R1:W-:Y:S02]  /*c1da0*/  STL [R1+0x4978], R28 ;  /* 0x0049781c01007387 */ /* 0x0003e40000100800 */
[----:B-1----:R-:W-:Y:S02]  /*c1db0*/  IMAD.MOV.U32 R24, RZ, RZ, R28 ;  /* 0x000000ffff187224 */ /* 0x002fe400078e001c */
[----:B------:R-:W-:Y:S01]  /*c1dc0*/  IMAD.X R38, R38, 0x1, R3, P4 ;  /* 0x0000000126267824 */ /* 0x000fe200020e0603 */
[----:B------:R1:W-:Y:S01]  /*c1dd0*/  STL [R1+0x4974], R39 ;  /* 0x0049742701007387 */ /* 0x0003e20000100800 */
[----:B------:R-:W-:-:S03]  /*c1de0*/  ISETP.NE.U32.AND P1, PT, R6, RZ, PT ;  /* 0x000000ff0600720c */ /* 0x000fc60003f25070 */
[----:B------:R-:W-:Y:S04]  /*c1df0*/  STL [R1+0x3dfc], R37 ;  /* 0x003dfc2501007387 */ /* 0x000fe80000100800 */
[----:B------:R-:W4:Y:S04]  /*c1e00*/  LDL.LU R28, [R1+0x3e20] ;  /* 0x003e2000011c7983 */ /* 0x000f280000300800 */
[----:B------:R-:W-:Y:S04]  /*c1e10*/  STL [R1+0x3df8], R38 ;  /* 0x003df82601007387 */ /* 0x000fe80000100800 */
[----:B------:R-:W4:Y:S01]  /*c1e20*/  LDL.LU R6, [R1+0x3e28] ;  /* 0x003e280001067983 */ /* 0x000f220000300800 */
[----:B------:R-:W-:-:S05]  /*c1e30*/  IMAD.MOV.U32 R25, RZ, RZ, R39 ;  /* 0x000000ffff197224 */ /* 0x000fca00078e0027 */
[----:B------:R1:W-:Y:S02]  /*c1e40*/  LDGSTS.E [R7+0x4f00], desc[UR32][R24.64], P2 ;  /* 0x04f0000018077fae */ /* 0x0003e40009121860 */
[----:B-1----:R-:W-:Y:S02]  /*c1e50*/  IMAD.MOV.U32 R24, RZ, RZ, R37 ;  /* 0x000000ffff187224 */ /* 0x002fe400078e0025 */
[----:B------:R-:W-:-:S05]  /*c1e60*/  IMAD.MOV.U32 R25, RZ, RZ, R38 ;  /* 0x000000ffff197224 */ /* 0x000fca00078e0026 */
[----:B------:R1:W-:Y:S01]  /*c1e70*/  LDGSTS.E [R7+0x6800], desc[UR32][R24.64], P1 ;  /* 0x0680000018077fae */ /* 0x0003e20008921860 */
[----:B------:R-:W-:-:S05]  /*c1e80*/  IADD3 R35, P2, R35, R252, RZ ;  /* 0x000000fc23237210 */ /* 0x000fca0007f5e0ff */
[----:B------:R-:W-:Y:S02]  /*c1e90*/  IMAD.X R36, R36, 0x1, R3, P2 ;  /* 0x0000000124247824 */ /* 0x000fe400010e0603 */
[----:B-1----:R-:W-:Y:S02]  /*c1ea0*/  IMAD.MOV.U32 R24, RZ, RZ, R35 ;  /* 0x000000ffff187224 */ /* 0x002fe400078e0023 */
[----:B------:R-:W-:Y:S01]  /*c1eb0*/  IMAD.MOV.U32 R25, RZ, RZ, R36 ;  /* 0x000000ffff197224 */ /* 0x000fe200078e0024 */
[----:B------:R-:W-:Y:S01]  /*c1ec0*/  STL [R1+0x3e04], R35 ;  /* 0x003e042301007387 */ /* 0x000fe20000100800 */
[----:B--2---:R-:W-:-:S03]  /*c1ed0*/  IADD3 R30, P3, R30, R252, RZ ;  /* 0x000000fc1e1e7210 */ /* 0x004fc60007f7e0ff */
[----:B------:R-:W-:Y:S02]  /*c1ee0*/  STL [R1+0x3e00], R36 ;  /* 0x003e002401007387 */ /* 0x000fe40000100800 */
[----:B------:R-:W-:Y:S02]  /*c1ef0*/  IMAD.X R34, R34, 0x1, R3, P3 ;  /* 0x0000000122227824 */ /* 0x000fe400018e0603 */
        /* <DEDUP_REMOVED lines=12> */
[----:B---3--:R-:W-:Y:S01]  /*c1fc0*/  IADD3 R29, P3, R29, R252, RZ ;  /* 0x000000fc1d1d7210 */ /* 0x008fe20007f7e0ff */
[----:B------:R-:W-:Y:S04]  /*c1fd0*/  STL [R1+0x3e14], R32 ;  /* 0x003e142001007387 */ /* 0x000fe80000100800 */
[----:B----4-:R-:W-:Y:S01]  /*c1fe0*/  IMAD.X R31, R31, 0x1, R3, P3 ;  /* 0x000000011f1f7824 */ /* 0x010fe200018e0603 */
        /* <DEDUP_REMOVED lines=22> */
[----:B------:R-:W4:Y:S04]  /*c2150*/  LDL.LU R33, [R1+0x3f10] ;  /* 0x003f100001217983 */ /* 0x000f280000300800 */
[----:B------:R-:W4:Y:S04]  /*c2160*/  LDL.LU R32, [R1+0x3f14] ;  /* 0x003f140001207983 */ /* 0x000f280000300800 */
[----:B---3--:R-:W3:Y:S04]  /*c2170*/  LDL.LU R31, [R1+0x3f18] ;  /* 0x003f1800011f7983 */ /* 0x008ee80000300800 */
        /* <DEDUP_REMOVED lines=24> */
[----:B------:R1:W-:Y:S01]  /*c2300*/  LDGSTS.E [R7+0x6f00], desc[UR32][R24.64], P1 ;  /* 0x06f0000018077fae */ /* 0x0003e20008921860 */
[----:B----4-:R-:W-:Y:S01]  /*c2310*/  IADD3 R35, P1, R35, R252, RZ ;  /* 0x000000fc23237210 */ /* 0x010fe20007f3e0ff */
[----:B-1----:R-:W-:-:S02]  /*c2320*/  IMAD.MOV.U32 R24, RZ, RZ, R37 ;  /* 0x000000ffff187224 */ /* 0x002fc400078e0025 */
        /* <DEDUP_REMOVED lines=12> */
[----:B------:R-:W2:Y:S01]  /*c23f0*/  LDL.LU R39, [R1+0x3f30] ;  /* 0x003f300001277983 */ /* 0x000ea20000300800 */
[----:B----4-:R-:W-:-:S03]  /*c2400*/  IMAD.MOV.U32 R24, RZ, RZ, R29 ;  /* 0x000000ffff187224 */ /* 0x010fc600078e001d */
[----:B-1----:R-:W4:Y:S04]  /*c2410*/  LDL.LU R29, [R1+0x3f34] ;  /* 0x003f3400011d7983 */ /* 0x002f280000300800 */
[----:B------:R-:W4:Y:S04]  /*c2420*/  LDL.LU R38, [R1+0x3ff8] ;  /* 0x003ff80001267983 */ /* 0x000f280000300800 */
[----:B------:R-:W4:Y:S01]  /*c2430*/  LDL.LU R37, [R1+0x3ffc] ;  /* 0x003ffc0001257983 */ /* 0x000f220000300800 */
[----:B------:R-:W-:Y:S01]  /*c2440*/  IADD3 R32, P1, R32, R252, RZ ;  /* 0x000000fc20207210 */ /* 0x000fe20007f3e0ff */
[----:B------:R-:W-:-:S04]  /*c2450*/  IMAD.MOV.U32 R25, RZ, RZ, R34 ;  /* 0x000000ffff197224 */ /* 0x000fc800078e0022 */
[--C-:B------:R-:W-:Y:S01]  /*c2460*/  IMAD.X R33, R33, 0x1, R3.reuse, P1 ;  /* 0x0000000121217824 */ /* 0x100fe200008e0603 */
[----:B---3--:R-:W-:Y:S01]  /*c2470*/  IADD3 R28, P3, R28, R252, RZ ;  /* 0x000000fc1c1c7210 */ /* 0x008fe20007f7e0ff */
[----:B------:R-:W-:Y:S04]  /*c2480*/  STL [R1+0x3f14], R32 ;  /* 0x003f142001007387 */ /* 0x000fe80000100800 */
[----:B------:R-:W-:Y:S01]  /*c2490*/  IMAD.X R31, R31, 0x1, R3, P3 ;  /* 0x000000011f1f7824 */ /* 0x000fe200018e0603 */
[----:B------:R1:W-:Y:S04]  /*c24a0*/  LDGSTS.E [R7+0x8a00], desc[UR32][R24.64], P2 ;  /* 0x08a0000018077fae */ /* 0x0003e80009121860 */
[----:B------:R-:W-:Y:S04]  /*c24b0*/  STL [R1+0x3f10], R33 ;  /* 0x003f102101007387 */ /* 0x000fe80000100800 */
[----:B------:R3:W-:Y:S01]  /*c24c0*/  STL [R1+0x3f1c], R28 ;  /* 0x003f1c1c01007387 */ /* 0x0007e20000100800 */
[----:B-1----:R-:W-:-:S03]  /*c24d0*/  IMAD.MOV.U32 R24, RZ, RZ, R32 ;  /* 0x000000ffff187224 */ /* 0x002fc600078e0020 */
[----:B------:R1:W-:Y:S01]  /*c24e0*/  STL [R1+0x3f18], R31 ;  /* 0x003f181f01007387 */ /* 0x0003e20000100800 */
[----:B------:R-:W-:-:S03]  /*c24f0*/  IMAD.MOV.U32 R25, RZ, RZ, R33 ;  /* 0x000000ffff197224 */ /* 0x000fc600078e0021 */
[----:B------:R-:W4:Y:S04]  /*c2500*/  LDL.LU R36, [R1+0x4000] ;  /* 0x0040000001247983 */ /* 0x000f280000300800 */
[----:B------:R-:W4:Y:S04]  /*c2510*/  LDL.LU R35, [R1+0x4004] ;  /* 0x0040040001237983 */ /* 0x000f280000300800 */
[----:B------:R3:W-:Y:S04]  /*c2520*/  LDGSTS.E [R7+0x8b00], desc[UR32][R24.64], P2 ;  /* 0x08b0000018077fae */ /* 0x0007e80009121860 */
[----:B------:R-:W4:Y:S01]  /*c2530*/  LDL.LU R34, [R1+0x4008] ;  /* 0x0040080001227983 */ /* 0x000f220000300800 */
[----:B---3--:R-:W-:-:S03]  /*c2540*/  IMAD.MOV.U32 R24, RZ, RZ, R28 ;  /* 0x000000ffff187224 */ /* 0x008fc600078e001c */
        /* <DEDUP_REMOVED lines=9> */
[----:B------:R-:W-:-:S03]  /*c25e0*/  IMAD.X R6, R6, 0x1, R3, P3 ;  /* 0x0000000106067824 */ /* 0x000fc600018e0603 */
[----:B------:R-:W-:Y:S01]  /*c25f0*/  STL [R1+0x3f2c], R26 ;  /* 0x003f2c1a01007387 */ /* 0x000fe20000100800 */
[----:B------:R-:W-:-:S03]  /*c2600*/  IMAD.MOV.U32 R25, RZ, RZ, R30 ;  /* 0x000000ffff197224 */ /* 0x000fc600078e001e */
[----:B------:R2:W-:Y:S04]  /*c2610*/  STL [R1+0x3f28], R6 ;  /* 0x003f280601007387 */ /* 0x0005e80000100800 */
[----:B------:R-:W3:Y:S04]  /*c2620*/  LDL.LU R33, [R1+0x4010] ;  /* 0x0040100001217983 */ /* 0x000ee80000300800 */
[----:B------:R-:W3:Y:S04]  /*c2630*/  LDL.LU R32, [R1+0x4014] ;  /* 0x0040140001207983 */ /* 0x000ee80000300800 */
[----:B------:R-:W3:Y:S04]  /*c2640*/  LDL.LU R31, [R1+0x4018] ;  /* 0x00401800011f7983 */ /* 0x000ee80000300800 */
[----:B-1----:R-:W3:Y:S01]  /*c2650*/  LDL.LU R30, [R1+0x401c] ;  /* 0x00401c00011e7983 */ /* 0x002ee20000300800 */
[----:B------:R-:W-:-:S03]  /*c2660*/  ISETP.GT.AND P1, PT, R5, 0x15, PT ;  /* 0x000000150500780c */ /* 0x000fc60003f24270 */
[----:B------:R1:W-:Y:S04]  /*c2670*/  LDGSTS.E [R7+0x8d00], desc[UR32][R24.64], P2 ;  /* 0x08d0000018077fae */ /* 0x0003e80009121860 */
[----:B------:R-:W3:Y:S01]  /*c2680*/  LDL.LU R27, [R1+0x4024] ;  /* 0x00402400011b7983 */ /* 0x000ee20000300800 */
[----:B-1----:R-:W-:Y:S01]  /*c2690*/  IMAD.MOV.U32 R25, RZ, RZ, R6 ;  /* 0x000000ffff197224 */ /* 0x002fe200078e0006 */
[----:B--2---:R-:W-:Y:S01]  /*c26a0*/  SEL R6, RZ, 0x4, !P1 ;  /* 0x00000004ff067807 */ /* 0x004fe20004800000 */
[----:B------:R-:W-:Y:S02]  /*c26b0*/  IMAD.MOV.U32 R24, RZ, RZ, R26 ;  /* 0x000000ffff187224 */ /* 0x000fe400078e001a */
[----:B------:R-:W2:Y:S01]  /*c26c0*/  LDL.LU R26, [R1+0x402c] ;  /* 0x00402c00011a7983 */ /* 0x000ea20000300800 */
        /* <DEDUP_REMOVED lines=12> */
[----:B------:R-:W-:Y:S01]  /*c2790*/  STL [R1+0x3ff8], R38 ;  /* 0x003ff82601007387 */ /* 0x000fe20000100800 */
[----:B------:R-:W-:-:S03]  /*c27a0*/  IMAD.MOV.U32 R25, RZ, RZ, R39 ;  /* 0x000000ffff197224 */ /* 0x000fc600078e0027 */
[----:B------:R-:W4:Y:S04]  /*c27b0*/  LDL.LU R6, [R1+0x4028] ;  /* 0x0040280001067983 */ /* 0x000f280000300800 */
[----:B------:R1:W-:Y:S01]  /*c27c0*/  LDGSTS.E [R7+0x8f00], desc[UR32][R24.64], P2 ;  /* 0x08f0000018077fae */ /* 0x0003e20009121860 */
[----:B------:R-:W-:Y:S01]  /*c27d0*/  IADD3 R35, P2, R35, R252, RZ ;  /* 0x000000fc23237210 */ /* 0x000fe20007f5e0ff */
[----:B-1----:R-:W-:Y:S02]  /*c27e0*/  IMAD.MOV.U32 R24, RZ, RZ, R37 ;  /* 0x000000ffff187224 */ /* 0x002fe400078e0025 */
[----:B------:R-:W-:Y:S02]  /*c27f0*/  IMAD.MOV.U32 R25, RZ, RZ, R38 ;  /* 0x000000ffff197224 */ /* 0x000fe400078e0026 */
[----:B------:R-:W-:-:S03]  /*c2800*/  IMAD.X R36, R36, 0x1, R3, P2 ;  /* 0x0000000124247824 */ /* 0x000fc600010e0603 */
[----:B------:R1:W-:Y:S01]  /*c2810*/  LDGSTS.E [R7+0xa800], desc[UR32][R24.64], P1 ;  /* 0x0a80000018077fae */ /* 0x0003e20008921860 */
[----:B---3--:R-:W-:Y:S01]  /*c2820*/  IADD3 R28, P3, R28, R252, RZ ;  /* 0x000000fc1c1c7210 */ /* 0x008fe20007f7e0ff */
        /* <DEDUP_REMOVED lines=25> */
[----:B------:R-:W3:Y:S01]  /*c29c0*/  LDL.LU R36, [R1+0x4100] ;  /* 0x0041000001247983 */ /* 0x000ee20000300800 */
[----:B------:R-:W-:-:S03]  /*c29d0*/  IADD3 R27, P2, R27, R252, RZ ;  /* 0x000000fc1b1b7210 */ /* 0x000fc60007f5e0ff */
[----:B------:R-:W3:Y:S01]  /*c29e0*/  LDL.LU R35, [R1+0x4104] ;  /* 0x0041040001237983 */ /* 0x000ee20000300800 */
[----:B--2---:R-:W-:-:S03]  /*c29f0*/  IADD3 R26, P3, R26, R252, RZ ;  /* 0x000000fc1a1a7210 */ /* 0x004fc60007f7e0ff */
[----:B------:R2:W-:Y:S04]  /*c2a00*/  LDGSTS.E [R7+0xab00], desc[UR32][R24.64], P1 ;  /* 0x0ab0000018077fae */ /* 0x0005e80008921860 */
[----:B------:R-:W3:Y:S01]  /*c2a10*/  LDL.LU R34, [R1+0x4108] ;  /* 0x0041080001227983 */ /* 0x000ee20000300800 */
[----:B--2---:R-:W-:-:S03]  /*c2a20*/  IMAD.MOV.U32 R24, RZ, RZ, R30 ;  /* 0x000000ffff187224 */ /* 0x004fc600078e001e */
[----:B-1----:R-:W2:Y:S01]  /*c2a30*/  LDL.LU R30, [R1+0x410c] ;  /* 0x00410c00011e7983 */ /* 0x002ea20000300800 */
        /* <DEDUP_REMOVED lines=9> */
[----:B------:R-:W2:Y:S04]  /*c2ad0*/  LDL.LU R33, [R1+0x4110] ;  /* 0x0041100001217983 */ /* 0x000ea80000300800 */
[----:B------:R-:W2:Y:S04]  /*c2ae0*/  LDL.LU R32, [R1+0x4114] ;  /* 0x0041140001207983 */ /* 0x000ea80000300800 */
[----:B------:R-:W2:Y:S04]  /*c2af0*/  LDL.LU R31, [R1+0x4118] ;  /* 0x00411800011f7983 */ /* 0x000ea80000300800 */
        /* <DEDUP_REMOVED lines=18> */
[----:B------:R1:W-:Y:S04]  /*c2c20*/  STL [R1+0x4030], R39 ;  /* 0x0040302701007387 */ /* 0x0003e80000100800 */
[----:B------:R-:W-:Y:S04]  /*c2c30*/  STL [R1+0x40fc], R37 ;  /* 0x0040fc2501007387 */ /* 0x000fe80000100800 */
[----:B---3--:R-:W3:Y:S04]  /*c2c40*/  LDL.LU R28, [R1+0x4120] ;  /* 0x00412000011c7983 */ /* 0x008ee80000300800 */
[----:B------:R-:W-:Y:S04]  /*c2c50*/  STL [R1+0x40f8], R38 ;  /* 0x0040f82601007387 */ /* 0x000fe80000100800 */
[----:B------:R-:W3:Y:S01]  /*c2c60*/  LDL.LU R6, [R1+0x4128] ;  /* 0x0041280001067983 */ /* 0x000ee20000300800 */
        /* <DEDUP_REMOVED lines=16> */
[----:B------:R-:W3:Y:S01]  /*c2d70*/  LDL.LU R39, [R1+0x4130] ;  /* 0x0041300001277983 */ /* 0x000ee20000300800 */
        /* <DEDUP_REMOVED lines=8> */
[----:B----4-:R-:W-:Y:S01]  /*c2e00*/  IADD3 R29, P3, R29, R252, RZ ;  /* 0x000000fc1d1d7210 */ /* 0x010fe20007f7e0ff */
        /* <DEDUP_REMOVED lines=8> */
[----:B------:R-:W2:Y:S04]  /*c2e90*/  LDL.LU R35, [R1+0x4204] ;  /* 0x0042040001237983 */ /* 0x000ea80000300800 */
[----:B------:R1:W-:Y:S04]  /*c2ea0*/  LDGSTS.E [R7+0xcb00], desc[UR32][R24.64], P2 ;  /* 0x0cb0000018077fae */ /* 0x0003e80009121860 */
[----:B------:R-:W2:Y:S01]  /*c2eb0*/  LDL.LU R34, [R1+0x4208] ;  /* 0x0042080001227983 */ /* 0x000ea20000300800 */
[----:B-1----:R-:W-:-:S03]  /*c2ec0*/  IMAD.MOV.U32 R24, RZ, RZ, R29 ;  /* 0x000000ffff187224 */ /* 0x002fc600078e001d */
[----:B------:R-:W2:Y:S01]  /*c2ed0*/  LDL.LU R29, [R1+0x420c] ;  /* 0x00420c00011d7983 */ /* 0x000ea20000300800 */
[-C--:B------:R-:W-:Y:S02]  /*c2ee0*/  IADD3 R27, P1, R27, R252.reuse, RZ ;  /* 0x000000fc1b1b7210 */ /* 0x080fe40007f3e0ff */
[----:B------:R-:W-:Y:S01]  /*c2ef0*/  IADD3 R26, P3, R26, R252, RZ ;  /* 0x000000fc1a1a7210 */ /* 0x000fe20007f7e0ff */
[----:B------:R-:W-:Y:S02]  /*c2f00*/  IMAD.MOV.U32 R25, RZ, RZ, R31 ;  /* 0x000000ffff197224 */ /* 0x000fe400078e001f */
        /* <DEDUP_REMOVED lines=37> */
[----:B------:R-:W-:Y:S01]  /*c3160*/  IMAD.MOV.U32 R25, RZ, RZ, R38 ;  /* 0x000000ffff197224 */ /* 0x000fe200078e0026 */
[----:B------:R-:W-:-:S04]  /*c3170*/  IADD3 R35, P2, R35, R252, RZ ;  /* 0x000000fc23237210 */ /* 0x000fc80007f5e0ff */
[----:B------:R1:W-:Y:S01]  /*c3180*/  LDGSTS.E [R7+0xe800], desc[UR32][R24.64], P1 ;  /* 0x0e80000018077fae */ /* 0x0003e20008921860 */
[----:B------:R-:W-:-:S03]  /*c3190*/  IMAD.X R36, R36, 0x1, R3, P2 ;  /* 0x0000000124247824 */ /* 0x000fc600010e0603 */
[----:B------:R-:W-:Y:S04]  /*c31a0*/  STL [R1+0x4204], R35 ;  /* 0x0042042301007387 */ /* 0x000fe80000100800 */
[----:B------:R-:W-:Y:S01]  /*c31b0*/  STL [R1+0x4200], R36 ;  /* 0x0042002401007387 */ /* 0x000fe20000100800 */
[----:B-1----:R-:W-:Y:S01]  /*c31c0*/  IMAD.MOV.U32 R24, RZ, RZ, R35 ;  /* 0x000000ffff187224 */ /* 0x002fe200078e0023 */
[----:B------:R-:W-:Y:S01]  /*c31d0*/  IADD3 R29, P3, R29, R252, RZ ;  /* 0x000000fc1d1d7210 */ /* 0x000fe20007f7e0ff */
[----:B------:R-:W-:-:S04]  /*c31e0*/  IMAD.MOV.U32 R25, RZ, RZ, R36 ;  /* 0x000000ffff197224 */ /* 0x000fc800078e0024 */
[----:B------:R-:W-:Y:S01]  /*c31f0*/  IMAD.X R34, R34, 0x1, R3, P3 ;  /* 0x0000000122227824 */ /* 0x000fe200018e0603 */
[----:B------:R1:W-:Y:S04]  /*c3200*/  STL [R1+0x420c], R29 ;  /* 0x00420c1d01007387 */ /* 0x0003e80000100800 */
[----:B------:R1:W-:Y:S04]  /*c3210*/  LDGSTS.E [R7+0xe900], desc[UR32][R24.64], P1 ;  /* 0x0e90000018077fae */ /* 0x0003e80008921860 */
[----:B------:R4:W-:Y:S04]  /*c3220*/  STL [R1+0x4208], R34 ;  /* 0x0042082201007387 */ /* 0x0009e80000100800 */
[----:B------:R-:W2:Y:S01]  /*c3230*/  LDL.LU R39, [R1+0x4230] ;  /* 0x0042300001277983 */ /* 0x000ea20000300800 */
[----:B-1----:R-:W-:-:S03]  /*c3240*/  IMAD.MOV.U32 R24, RZ, RZ, R29 ;  /* 0x000000ffff187224 */ /* 0x002fc600078e001d */
[----:B------:R-:W2:Y:S04]  /*c3250*/  LDL.LU R29, [R1+0x4234] ;  /* 0x00423400011d7983 */ /* 0x000ea80000300800 */
[----:B------:R-:W2:Y:S04]  /*c3260*/  LDL.LU R38, [R1+0x42f8] ;  /* 0x0042f80001267983 */ /* 0x000ea80000300800 */
[----:B------:R-:W2:Y:S01]  /*c3270*/  LDL.LU R37, [R1+0x42fc] ;  /* 0x0042fc0001257983 */ /* 0x000ea20000300800 */
[----:B------:R-:W-:-:S05]  /*c3280*/  IMAD.MOV.U32 R25, RZ, RZ, R34 ;  /* 0x000000ffff197224 */ /* 0x000fca00078e0022 */
        /* <DEDUP_REMOVED lines=29> */
[----:B------:R-:W4:Y:S04]  /*c3460*/  LDL.LU R33, [R1+0x4310] ;  /* 0x0043100001217983 */ /* 0x000f280000300800 */
[----:B------:R-:W4:Y:S04]  /*c3470*/  LDL.LU R32, [R1+0x4314] ;  /* 0x0043140001207983 */ /* 0x000f280000300800 */
[----:B---3--:R-:W3:Y:S04]  /*c3480*/  LDL.LU R31, [R1+0x4318] ;  /* 0x00431800011f7983 */ /* 0x008ee80000300800 */
        /* <DEDUP_REMOVED lines=11> */
[----:B------:R-:W-:-:S05]  /*c3540*/  IADD3 R29, P3, R29, R252, RZ ;  /* 0x000000fc1d1d7210 */ /* 0x000fca0007f7e0ff */
[----:B------:R-:W-:Y:S01]  /*c3550*/  IMAD.X R39, R39, 0x1, R3, P3 ;  /* 0x0000000127277824 */ /* 0x000fe200018e0603 */
[----:B------:R-:W-:Y:S01]  /*c3560*/  IADD3 R37, P4, R37, R252, RZ ;  /* 0x000000fc25257210 */ /* 0x000fe20007f9e0ff */
[----:B------:R1:W-:Y:S02]  /*c3570*/  STL [R1+0x4234], R29 ;  /* 0x0042341d01007387 */ /* 0x0003e40000100800 */
[----:B-1----:R-:W-:Y:S02]  /*c3580*/  IMAD.MOV.U32 R24, RZ, RZ, R29 ;  /* 0x000000ffff187224 */ /* 0x002fe400078e001d */
[----:B------:R-:W-:Y:S01]  /*c3590*/  IMAD.X R38, R38, 0x1, R3, P4 ;  /* 0x0000000126267824 */ /* 0x000fe200020e0603 */
[----:B------:R1:W-:Y:S04]  /*c35a0*/  STL [R1+0x4230], R39 ;  /* 0x0042302701007387 */ /* 0x0003e80000100800 */
[----:B------:R-:W-:Y:S04]  /*c35b0*/  STL [R1+0x42fc], R37 ;  /* 0x0042fc2501007387 */ /* 0x000fe80000100800 */
[----:B------:R-:W2:Y:S04]  /*c35c0*/  LDL.LU R29, [R1+0x4320] ;  /* 0x00432000011d7983 */ /* 0x000ea80000300800 */
[----:B------:R-:W-:Y:S01]  /*c35d0*/  STL [R1+0x42f8], R38 ;  /* 0x0042f82601007387 */ /* 0x000fe20000100800 */
[----:B------:R-:W-:-:S03]  /*c35e0*/  IMAD.MOV.U32 R25, RZ, RZ, R39 ;  /* 0x000000ffff197224 */ /* 0x000fc600078e0027 */
[----:B------:R-:W2:Y:S04]  /*c35f0*/  LDL.LU R6, [R1+0x4328] ;  /* 0x0043280001067983 */ /* 0x000ea80000300800 */
[----:B------:R1:W-:Y:S02]  /*c3600*/  LDGSTS.E [R7+0xef00], desc[UR32][R24.64], P1 ;  /* 0x0ef0000018077fae */ /* 0x0003e40008921860 */
[----:B-1----:R-:W-:Y:S02]  /*c3610*/  IMAD.MOV.U32 R24, RZ, RZ, R37 ;  /* 0x000000ffff187224 */ /* 0x002fe400078e0025 */
[----:B------:R-:W-:-:S05]  /*c3620*/  IMAD.MOV.U32 R25, RZ, RZ, R38 ;  /* 0x000000ffff197224 */ /* 0x000fca00078e0026 */
[----:B------:R1:W-:Y:S01]  /*c3630*/  LDGSTS.E [R7+0x10800], desc[UR32][R24.64], P2 ;  /* 0x1080000018077fae */ /* 0x0003e20009121860 */
[----:B----4-:R-:W-:-:S05]  /*c3640*/  IADD3 R35, P1, R35, R252, RZ ;  /* 0x000000fc23237210 */ /* 0x010fca0007f3e0ff */
[----:B------:R-:W-:Y:S01]  /*c3650*/  IMAD.X R36, R36, 0x1, R3, P1 ;  /* 0x0000000124247824 */ /* 0x000fe200008e0603 */
[----:B------:R-:W-:Y:S01]  /*c3660*/  STL [R1+0x4304], R35 ;  /* 0x0043042301007387 */ /* 0x000fe20000100800 */
[----:B-1----:R-:W-:Y:S02]  /*c3670*/  IMAD.MOV.U32 R24, RZ, RZ, R35 ;  /* 0x000000ffff187224 */ /* 0x002fe400078e0023 */
[----:B------:R-:W-:Y:S01]  /*c3680*/  IMAD.MOV.U32 R25, RZ, RZ, R36 ;  /* 0x000000ffff197224 */ /* 0x000fe200078e0024 */
[----:B------:R-:W-:Y:S01]  /*c3690*/  IADD3 R28, P3, R28, R252, RZ ;  /* 0x000000fc1c1c7210 */ /* 0x000fe20007f7e0ff */
[----:B------:R-:W-:Y:S04]  /*c36a0*/  STL [R1+0x4300], R36 ;  /* 0x0043002401007387 */ /* 0x000fe80000100800 */
[----:B------:R-:W-:Y:S01]  /*c36b0*/  IMAD.X R34, R34, 0x1, R3, P3 ;  /* 0x0000000122227824 */ /* 0x000fe200018e0603 */
        /* <DEDUP_REMOVED lines=12> */
[-C--:B---3--:R-:W-:Y:S01]  /*c3780*/  IADD3 R30, P3, R30, R252.reuse, RZ ;  /* 0x000000fc1e1e7210 */ /* 0x088fe20007f7e0ff */
        /* <DEDUP_REMOVED lines=24> */
[----:B------:R-:W2:Y:S04]  /*c3910*/  LDL.LU R33, [R1+0x4410] ;  /* 0x0044100001217983 */ /* 0x000ea80000300800 */
[----:B------:R-:W2:Y:S04]  /*c3920*/  LDL.LU R32, [R1+0x4414] ;  /* 0x0044140001207983 */ /* 0x000ea80000300800 */
        /* <DEDUP_REMOVED lines=42> */
[----:B-1----:R-:W2:Y:S01]  /*c3bd0*/  LDL.LU R30, [R1+0x4434] ;  /* 0x00443400011e7983 */ /* 0x002ea20000300800 */
[----:B------:R-:W-:-:S03]  /*c3be0*/  IMAD.MOV.U32 R25, RZ, RZ, R34 ;  /* 0x000000ffff197224 */ /* 0x000fc600078e0022 */
[----:B------:R-:W2:Y:S04]  /*c3bf0*/  LDL.LU R38, [R1+0x44f8] ;  /* 0x0044f80001267983 */ /* 0x000ea80000300800 */
[----:B------:R-:W2:Y:S04]  /*c3c00*/  LDL.LU R37, [R1+0x44fc] ;  /* 0x0044fc0001257983 */ /* 0x000ea80000300800 */
[----:B------:R1:W-:Y:S01]  /*c3c10*/  LDGSTS.E [R7+0x12a00], desc[UR32][R24.64], P1 ;  /* 0x12a0000018077fae */ /* 0x0003e20008921860 */
[----:B------:R-:W-:-:S05]  /*c3c20*/  IADD3 R32, P2, R32, R252, RZ ;  /* 0x000000fc20207210 */ /* 0x000fca0007f5e0ff */
[--C-:B------:R-:W-:Y:S01]  /*c3c30*/  IMAD.X R33, R33, 0x1, R3.reuse, P2 ;  /* 0x0000000121217824 */ /* 0x100fe200010e0603 */
[----:B---3--:R-:W-:Y:S01]  /*c3c40*/  IADD3 R29, P3, R29, R252, RZ ;  /* 0x000000fc1d1d7210 */ /* 0x008fe20007f7e0ff */
        /* <DEDUP_REMOVED lines=27> */
[----:B----4-:R-:W4:Y:S01]  /*c3e00*/  LDL.LU R28, [R1+0x451c] ;  /* 0x00451c00011c7983 */ /* 0x010f220000300800 */
        /* <DEDUP_REMOVED lines=23> */
[----:B--2---:R-:W2:Y:S04]  /*c3f80*/  LDL.LU R30, [R1+0x4520] ;  /* 0x00452000011e7983 */ /* 0x004ea80000300800 */
        /* <DEDUP_REMOVED lines=23> */
[----:B----4-:R-:W-:Y:S01]  /*c4100*/  IADD3 R28, P3, R28, R252, RZ ;  /* 0x000000fc1c1c7210 */ /* 0x010fe20007f7e0ff */
[----:B------:R-:W-:Y:S04]  /*c4110*/  STL [R1+0x4514], R32 ;  /* 0x0045142001007387 */ /* 0x000fe80000100800 */
[----:B---3--:R-:W-:Y:S01]  /*c4120*/  IMAD.X R31, R31, 0x1, R3, P3 ;  /* 0x000000011f1f7824 */ /* 0x008fe200018e0603 */
        /* <DEDUP_REMOVED lines=24> */
[----:B------:R-:W4:Y:S01]  /*c42b0*/  LDL.LU R32, [R1+0x4614] ;  /* 0x0046140001207983 */ /* 0x000f220000300800 */
[----:B------:R-:W-:-:S03]  /*c42c0*/  ISETP.GT.AND P1, PT, R5, 0x2d, PT ;  /* 0x0000002d0500780c */ /* 0x000fc60003f24270 */
[----:B---3--:R-:W3:Y:S04]  /*c42d0*/  LDL.LU R31, [R1+0x4618] ;  /* 0x00461800011f7983 */ /* 0x008ee80000300800 */
[----:B-1----:R-:W3:Y:S04]  /*c42e0*/  LDL.LU R30, [R1+0x461c] ;  /* 0x00461c00011e7983 */ /* 0x002ee80000300800 */
[----:B------:R1:W-:Y:S04]  /*c42f0*/  LDGSTS.E [R7+0x14d00], desc[UR32][R24.64], P2 ;  /* 0x14d0000018077fae */ /* 0x0003e80009121860 */
[----:B------:R-:W3:Y:S01]  /*c4300*/  LDL.LU R27, [R1+0x4624] ;  /* 0x00462400011b7983 */ /* 0x000ee20000300800 */
[----:B-1----:R-:W-:-:S02]  /*c4310*/  IMAD.MOV.U32 R24, RZ, RZ, R26 ;  /* 0x000000ffff187224 */ /* 0x002fc400078e001a */
[----:B------:R-:W-:Y:S01]  /*c4320*/  IMAD.MOV.U32 R25, RZ, RZ, R6 ;  /* 0x000000ffff197224 */ /* 0x000fe200078e0006 */
[----:B--2---:R-:W-:Y:S01]  /*c4330*/  SEL R6, RZ, 0x4, !P1 ;  /* 0x00000004ff067807 */ /* 0x004fe20004800000 */
[----:B------:R-:W2:Y:S01]  /*c4340*/  LDL.LU R26, [R1+0x462c] ;  /* 0x00462c00011a7983 */ /* 0x000ea20000300800 */
[----:B------:R-:W-:-:S03]  /*c4350*/  IADD3 R29, P3, R29, R252, RZ ;  /* 0x000000fc1d1d7210 */ /* 0x000fc60007f7e0ff */
[----:B------:R1:W-:Y:S02]  /*c4360*/  LDGSTS.E [R7+0x14e00], desc[UR32][R24.64], P2 ;  /* 0x14e0000018077fae */ /* 0x0003e40009121860 */
[----:B------:R-:W-:Y:S01]  /*c4370*/  IMAD.X R39, R39, 0x1, R3, P3 ;  /* 0x0000000127277824 */ /* 0x000fe200018e0603 */
[----:B------:R-:W-:Y:S01]  /*c4380*/  IADD3 R37, P4, R37, R252, RZ ;  /* 0x000000fc25257210 */ /* 0x000fe20007f9e0ff */
[----:B------:R1:W-:Y:S01]  /*c4390*/  STL [R1+0x4534], R29 ;  /* 0x0045341d01007387 */ /* 0x0003e20000100800 */
[----:B------:R-:W-:-:S03]  /*c43a0*/  SEL R6, R6, RZ, !P0 ;  /* 0x000000ff06067207 */ /* 0x000fc60004000000 */
[----:B------:R4:W-:Y:S01]  /*c43b0*/  STL [R1+0x4530], R39 ;  /* 0x0045302701007387 */ /* 0x0009e20000100800 */
[----:B------:R-:W-:Y:S02]  /*c43c0*/  IMAD.X R38, R38, 0x1, R3, P4 ;  /* 0x0000000126267824 */ /* 0x000fe400020e0603 */
[----:B-1----:R-:W-:Y:S01]  /*c43d0*/  IMAD.MOV.U32 R24, RZ, RZ, R29 ;  /* 0x000000ffff187224 */ /* 0x002fe200078e001d */
[----:B------:R-:W-:Y:S04]  /*c43e0*/  STL [R1+0x45fc], R37 ;  /* 0x0045fc2501007387 */ /* 0x000fe80000100800 */
[----:B------:R-:W2:Y:S01]  /*c43f0*/  LDL.LU R29, [R1+0x4620] ;  /* 0x00462000011d7983 */ /* 0x000ea20000300800 */
[----:B------:R-:W-:Y:S01]  /*c4400*/  ISETP.NE.U32.AND P1, PT, R6, RZ, PT ;  /* 0x000000ff0600720c */ /* 0x000fe20003f25070 */
[----:B------:R-:W-:-:S02]  /*c4410*/  IMAD.MOV.U32 R25, RZ, RZ, R39 ;  /* 0x000000ffff197224 */ /* 0x000fc400078e0027 */
[----:B------:R-:W-:Y:S04]  /*c4420*/  STL [R1+0x45f8], R38 ;  /* 0x0045f82601007387 */ /* 0x000fe80000100800 */
[----:B------:R-:W2:Y:S04]  /*c4430*/  LDL.LU R6, [R1+0x4628] ;  /* 0x0046280001067983 */ /* 0x000ea80000300800 */
[----:B------:R1:W-:Y:S02]  /*c4440*/  LDGSTS.E [R7+0x14f00], desc[UR32][R24.64], P2 ;  /* 0x14f0000018077fae */ /* 0x0003e40009121860 */
[----:B-1----:R-:W-:-:S02]  /*c4450*/  IMAD.MOV.U32 R24, RZ, RZ, R37 ;  /* 0x000000ffff187224 */ /* 0x002fc400078e0025 */
        /* <DEDUP_REMOVED lines=25> */
[----:B------:R3:W-:Y:S01]  /*c45f0*/  STL [R1+0x4610], R33 ;  /* 0x0046102101007387 */ /* 0x0007e20000100800 */
[----:B------:R-:W-:Y:S01]  /*c4600*/  IADD3 R27, P2, R27, R252, RZ ;  /* 0x000000fc1b1b7210 */ /* 0x000fe20007f5e0ff */
[----:B-1----:R-:W-:Y:S02]  /*c4610*/  IMAD.MOV.U32 R24, RZ, RZ, R32 ;  /* 0x000000ffff187224 */ /* 0x002fe400078e0020 */
[----:B------:R-:W-:Y:S01]  /*c4620*/  STL [R1+0x461c], R30 ;  /* 0x00461c1e01007387 */ /* 0x000fe20000100800 */
[----:B------:R-:W-:-:S03]  /*c4630*/  IMAD.MOV.U32 R25, RZ, RZ, R33 ;  /* 0x000000ffff197224 */ /* 0x000fc600078e0021 */
[----:B------:R1:W-:Y:S04]  /*c4640*/  STL [R1+0x4618], R31 ;  /* 0x0046181f01007387 */ /* 0x0003e80000100800 */
[----:B------:R-:W4:Y:S01]  /*c4650*/  LDL.LU R36, [R1+0x4700] ;  /* 0x0047000001247983 */ /* 0x000f220000300800 */
[----:B--2---:R-:W-:-:S03]  /*c4660*/  IADD3 R26, P3, R26, R252, RZ ;  /* 0x000000fc1a1a7210 */ /* 0x004fc60007f7e0ff */
[----:B------:R-:W2:Y:S04]  /*c4670*/  LDL.LU R35, [R1+0x4704] ;  /* 0x0047040001237983 */ /* 0x000ea80000300800 */
[----:B------:R-:W2:Y:S04]  /*c4680*/  LDL.LU R34, [R1+0x4708] ;  /* 0x0047080001227983 */ /* 0x000ea80000300800 */
[----:B------:R1:W-:Y:S04]  /*c4690*/  LDGSTS.E [R7+0x16b00], desc[UR32][R24.64], P1 ;  /* 0x16b0000018077fae */ /* 0x0003e80008921860 */
[----:B---3--:R-:W3:Y:S04]  /*c46a0*/  LDL.LU R33, [R1+0x470c] ;  /* 0x00470c0001217983 */ /* 0x008ee80000300800 */
[----:B------:R-:W-:Y:S01]  /*c46b0*/  STL [R1+0x4624], R27 ;  /* 0x0046241b01007387 */ /* 0x000fe20000100800 */
[----:B-1----:R-:W-:-:S02]  /*c46c0*/  IMAD.MOV.U32 R24, RZ, RZ, R30 ;  /* 0x000000ffff187224 */ /* 0x002fc400078e001e */
[----:B------:R-:W-:-:S05]  /*c46d0*/  IMAD.MOV.U32 R25, RZ, RZ, R31 ;  /* 0x000000ffff197224 */ /* 0x000fca00078e001f */
[----:B------:R1:W-:Y:S01]  /*c46e0*/  LDGSTS.E [R7+0x16c00], desc[UR32][R24.64], P1 ;  /* 0x16c0000018077fae */ /* 0x0003e20008921860 */
[----:B------:R-:W-:-:S05]  /*c46f0*/  IMAD.X R29, R29, 0x1, R3, P2 ;  /* 0x000000011d1d7824 */ /* 0x000fca00010e0603 */
[----:B------:R1:W-:Y:S01]  /*c4700*/  STL [R1+0x4620], R29 ;  /* 0x0046201d01007387 */ /* 0x0003e20000100800 */
[----:B------:R-:W-:-:S03]  /*c4710*/  IMAD.X R6, R6, 0x1, R3, P3 ;  /* 0x0000000106067824 */ /* 0x000fc600018e0603 */
[----:B------:R1:W-:Y:S02]  /*c4720*/  STL [R1+0x462c], R26 ;  /* 0x00462c1a01007387 */ /* 0x0003e40000100800 */
[----:B-1----:R-:W-:Y:S02]  /*c4730*/  IMAD.MOV.U32 R25, RZ, RZ, R29 ;  /* 0x000000ffff197224 */ /* 0x002fe400078e001d */
[----:B------:R-:W3:Y:S04]  /*c4740*/  LDL.LU R31, [R1+0x4714] ;  /* 0x00471400011f7983 */ /* 0x000ee80000300800 */
[----:B------:R1:W-:Y:S04]  /*c4750*/  STL [R1+0x4628], R6 ;  /* 0x0046280601007387 */ /* 0x0003e80000100800 */
[----:B------:R-:W3:Y:S04]  /*c4760*/  LDL.LU R29, [R1+0x471c] ;  /* 0x00471c00011d7983 */ /* 0x000ee80000300800 */
[----:B------:R-:W3:Y:S04]  /*c4770*/  LDL.LU R32, [R1+0x4710] ;  /* 0x0047100001207983 */ /* 0x000ee80000300800 */
[----:B------:R-:W3:Y:S01]  /*c4780*/  LDL.LU R30, [R1+0x4718] ;  /* 0x00471800011e7983 */ /* 0x000ee20000300800 */
[----:B------:R-:W-:Y:S01]  /*c4790*/  IMAD.MOV.U32 R24, RZ, RZ, R27 ;  /* 0x000000ffff187224 */ /* 0x000fe200078e001b */
[----:B------:R-:W-:-:S02]  /*c47a0*/  ISETP.GT.AND P2, PT, R5, 0x31, PT ;  /* 0x000000310500780c */ /* 0x000fc40003f44270 */
[----:B------:R-:W3:Y:S04]  /*c47b0*/  LDL.LU R27, [R1+0x4724] ;  /* 0x00472400011b7983 */ /* 0x000ee80000300800 */
[----:B------:R1:W-:Y:S02]  /*c47c0*/  LDGSTS.E [R7+0x16d00], desc[UR32][R24.64], P1 ;  /* 0x16d0000018077fae */ /* 0x0003e40008921860 */
[----:B-1----:R-:W-:Y:S02]  /*c47d0*/  IMAD.MOV.U32 R24, RZ, RZ, R26 ;  /* 0x000000ffff187224 */ /* 0x002fe400078e001a */
[----:B------:R-:W-:Y:S01]  /*c47e0*/  IMAD.MOV.U32 R25, RZ, RZ, R6 ;  /* 0x000000ffff197224 */ /* 0x000fe200078e0006 */
[----:B------:R-:W3:Y:S01]  /*c47f0*/  LDL.LU R26, [R1+0x472c] ;  /* 0x00472c00011a7983 */ /* 0x000ee20000300800 */
[----:B------:R-:W-:-:S03]  /*c4800*/  SEL R6, RZ, 0x4, !P2 ;  /* 0x00000004ff067807 */ /* 0x000fc60005000000 */
[----:B------:R1:W-:Y:S01]  /*c4810*/  LDGSTS.E [R7+0x16e00], desc[UR32][R24.64], P1 ;  /* 0x16e0000018077fae */ /* 0x0003e20008921860 */
[----:B------:R-:W-:Y:S02]  /*c4820*/  SEL R6, R6, RZ, !P0 ;  /* 0x000000ff06067207 */ /* 0x000fe40004000000 */
[----:B----4-:R-:W-:-:S05]  /*c4830*/  IADD3 R28, P3, R28, R252, RZ ;  /* 0x000000fc1c1c7210 */ /* 0x010fca0007f7e0ff */
[----:B------:R-:W-:Y:S01]  /*c4840*/  IMAD.X R39, R39, 0x1, R3, P3 ;  /* 0x0000000127277824 */ /* 0x000fe200018e0603 */
[----:B------:R-:W-:Y:S01]  /*c4850*/  IADD3 R37, P4, R37, R252, RZ ;  /* 0x000000fc25257210 */ /* 0x000fe20007f9e0ff */
[----:B------:R4:W-:Y:S01]  /*c4860*/  STL [R1+0x4634], R28 ;  /* 0x0046341c01007387 */ /* 0x0009e20000100800 */
[----:B-1----:R-:W-:-:S03]  /*c4870*/  IMAD.MOV.U32 R24, RZ, RZ, R28 ;  /* 0x000000ffff187224 */ /* 0x002fc600078e001c */
[----:B------:R1:W-:Y:S01]  /*c4880*/  STL [R1+0x4630], R39 ;  /* 0x0046302701007387 */ /* 0x0003e20000100800 */
[----:B------:R-:W-:-:S03]  /*c4890*/  IMAD.X R38, R38, 0x1, R3, P4 ;  /* 0x0000000126267824 */ /* 0x000fc600020e0603 */
[----:B------:R-:W-:Y:S04]  /*c48a0*/  STL [R1+0x46fc], R37 ;  /* 0x0046fc2501007387 */ /* 0x000fe80000100800 */
[----:B----4-:R-:W4:Y:S01]  /*c48b0*/  LDL.LU R28, [R1+0x4720] ;  /* 0x00472000011c7983 */ /* 0x010f220000300800 */
[----:B------:R-:W-:-:S03]  /*c48c0*/  ISETP.NE.U32.AND P2, PT, R6, RZ, PT ;  /* 0x000000ff0600720c */ /* 0x000fc60003f45070 */
[----:B------:R1:W-:Y:S04]  /*c48d0*/  STL [R1+0x46f8], R38 ;  /* 0x0046f82601007387 */ /* 0x0003e80000100800 */
[----:B------:R-:W4:Y:S01]  /*c48e0*/  LDL.LU R6, [R1+0x4728] ;  /* 0x0047280001067983 */ /* 0x000f220000300800 */
[----:B------:R-:W-:-:S05]  /*c48f0*/  IMAD.MOV.U32 R25, RZ, RZ, R39 ;  /* 0x000000ffff197224 */ /* 0x000fca00078e0027 */
[----:B------:R1:W-:Y:S02]  /*c4900*/  LDGSTS.E [R7+0x16f00], desc[UR32][R24.64], P1 ;  /* 0x16f0000018077fae */ /* 0x0003e40008921860 */
[----:B-1----:R-:W-:Y:S02]  /*c4910*/  IMAD.MOV.U32 R24, RZ, RZ, R37 ;  /* 0x000000ffff187224 */ /* 0x002fe400078e0025 */
[----:B------:R-:W-:-:S05]  /*c4920*/  IMAD.MOV.U32 R25, RZ, RZ, R38 ;  /* 0x000000ffff197224 */ /* 0x000fca00078e0026 */
[----:B------:R1:W-:Y:S01]  /*c4930*/  LDGSTS.E [R7+0x18800], desc[UR32][R24.64], P2 ;  /* 0x1880000018077fae */ /* 0x0003e20009121860 */
[----:B--2---:R-:W-:-:S05]  /*c4940*/  IADD3 R35, P1, R35, R252, RZ ;  /* 0x000000fc23237210 */ /* 0x004fca0007f3e0ff */
[--C-:B------:R-:W-:Y:S01]  /*c4950*/  IMAD.X R36, R36, 0x1, R3.reuse, P1 ;  /* 0x0000000124247824 */ /* 0x100fe200008e0603 */
[-C--:B---3--:R-:W-:Y:S01]  /*c4960*/  IADD3 R33, P3, R33, R252.reuse, RZ ;  /* 0x000000fc21217210 */ /* 0x088fe20007f7e0ff */
[----:B------:R-:W-:Y:S04]  /*c4970*/  STL [R1+0x4704], R35 ;  /* 0x0047042301007387 */ /* 0x000fe80000100800 */
[----:B------:R-:W-:Y:S01]  /*c4980*/  IMAD.X R34, R34, 0x1, R3, P3 ;  /* 0x0000000122227824 */ /* 0x000fe200018e0603 */
[----:B------:R2:W-:Y:S04]  /*c4990*/  STL [R1+0x4700], R36 ;  /* 0x0047002401007387 */ /* 0x0005e80000100800 */
[----:B------:R-:W-:Y:S04]  /*c49a0*/  STL [R1+0x470c], R33 ;  /* 0x00470c2101007387 */ /* 0x000fe80000100800 */
[----:B------:R3:W-:Y:S04]  /*c49b0*/  STL [R1+0x4708], R34 ;  /* 0x0047082201007387 */ /* 0x0007e80000100800 */
[----:B------:R-:W4:Y:S01]  /*c49c0*/  LDL.LU R42, [R1+0x4734] ;  /* 0x00473400012a7983 */ /* 0x000f220000300800 */
[----:B------:R-:W-:-:S05]  /*c49d0*/  IADD3 R31, P1, R31, R252, RZ ;  /* 0x000000fc1f1f7210 */ /* 0x000fca0007f3e0ff */
[----:B------:R-:W-:Y:S01]  /*c49e0*/  STL [R1+0x4714], R31 ;  /* 0x0047141f01007387 */ /* 0x000fe20000100800 */
[----:B------:R-:W-:Y:S01]  /*c49f0*/  IADD3 R29, P3, R29, R252, RZ ;  /* 0x000000fc1d1d7210 */ /* 0x000fe20007f7e0ff */
[----:B------:R-:W-:-:S05]  /*c4a00*/  IMAD.X R32, R32, 0x1, R3, P1 ;  /* 0x0000000120207824 */ /* 0x000fca00008e0603 */
[----:B------:R4:W-:Y:S04]  /*c4a10*/  STL [R1+0x4710], R32 ;  /* 0x0047102001007387 */ /* 0x0009e80000100800 */
[----:B------:R-:W-:Y:S01]  /*c4a20*/  STL [R1+0x471c], R29 ;  /* 0x00471c1d01007387 */ /* 0x000fe20000100800 */
[----:B------:R-:W-:-:S03]  /*c4a30*/  IMAD.X R30, R30, 0x1, R3, P3 ;  /* 0x000000011e1e7824 */ /* 0x000fc600018e0603 */
[----:B------:R-:W4:Y:S04]  /*c4a40*/  LDL.LU R43, [R1+0x4730] ;  /* 0x00473000012b7983 */ /* 0x000f280000300800 */
[----:B------:R4:W-:Y:S04]  /*c4a50*/  STL [R1+0x4718], R30 ;  /* 0x0047181e01007387 */ /* 0x0009e80000100800 */
[----:B------:R-:W4:Y:S04]  /*c4a60*/  LDL.LU R41, [R1+0x47f8] ;  /* 0x0047f80001297983 */ /* 0x000f280000300800 */
[----:B------:R-:W4:Y:S01]  /*c4a70*/  LDL.LU R40, [R1+0x47fc] ;  /* 0x0047fc0001287983 */ /* 0x000f220000300800 */
[----:B------:R-:W-:Y:S01]  /*c4a80*/  IADD3 R27, P1, R27, R252, RZ ;  /* 0x000000fc1b1b7210 */ /* 0x000fe20007f3e0ff */
[----:B-1----:R-:W-:-:S02]  /*c4a90*/  IMAD.MOV.U32 R24, RZ, RZ, R35 ;  /* 0x000000ffff187224 */ /* 0x002fc400078e0023 */
[----:B------:R-:W4:Y:S01]  /*c4aa0*/  LDL.LU R39, [R1+0x4800] ;  /* 0x0048000001277983 */ /* 0x000f220000300800 */
[----:B------:R-:W-:-:S03]  /*c4ab0*/  IMAD.MOV.U32 R25, RZ, RZ, R36 ;  /* 0x000000ffff197224 */ /* 0x000fc600078e0024 */
[----:B------:R-:W4:Y:S01]  /*c4ac0*/  LDL.LU R38, [R1+0x4804] ;  /* 0x0048040001267983 */ /* 0x000f220000300800 */
[----:B------:R-:W-:-:S03]  /*c4ad0*/  IADD3 R26, P3, R26, R252, RZ ;  /* 0x000000fc1a1a7210 */ /* 0x000fc60007f7e0ff */
[----:B------:R1:W-:Y:S04]  /*c4ae0*/  LDGSTS.E [R7+0x18900], desc[UR32][R24.64], P2 ;  /* 0x1890000018077fae */ /* 0x0003e80009121860 */
[----:B--2---:R-:W2:Y:S01]  /*c4af0*/  LDL.LU R36, [R1+0x480c] ;  /* 0x00480c0001247983 */ /* 0x004ea20000300800 */
[----:B-1----:R-:W-:-:S03]  /*c4b00*/  IMAD.MOV.U32 R25, RZ, RZ, R34 ;  /* 0x000000ffff197224 */ /* 0x002fc600078e0022 */
[----:B---3--:R-:W3:Y:S01]  /*c4b10*/  LDL.LU R34, [R1+0x4814] ;  /* 0x0048140001227983 */ /* 0x008ee20000300800 */
[----:B------:R-:W-:-:S03]  /*c4b20*/  IMAD.MOV.U32 R24, RZ, RZ, R33 ;  /* 0x000000ffff187224 */ /* 0x000fc600078e0021 */
[----:B------:R-:W-:Y:S04]  /*c4b30*/  STL [R1+0x4724], R27 ;  /* 0x0047241b01007387 */ /* 0x000fe80000100800 */
[----:B------:R1:W-:Y:S01]  /*c4b40*/  LDGSTS.E [R7+0x18a00], desc[UR32][R24.64], P2 ;  /* 0x18a0000018077fae */ /* 0x0003e20009121860 */
[----:B----4-:R-:W-:-:S05]  /*c4b50*/  IMAD.X R28, R28, 0x1, R3, P1 ;  /* 0x000000011c1c7824 */ /* 0x010fca00008e0603 */
[----:B------:R4:W-:Y:S01]  /*c4b60*/  STL [R1+0x4720], R28 ;  /* 0x0047201c01007387 */ /* 0x0009e20000100800 */
[----:B------:R-:W-:-:S03]  /*c4b70*/  IMAD.X R6, R6, 0x1, R3, P3 ;  /* 0x0000000106067824 */ /* 0x000fc600018e0603 */
[----:B------:R4:W-:Y:S04]  /*c4b80*/  STL [R1+0x472c], R26 ;  /* 0x00472c1a01007387 */ /* 0x0009e80000100800 */
[----:B------:R-:W3:Y:S01]  /*c4b90*/  LDL.LU R37, [R1+0x4808] ;  /* 0x0048080001257983 */ /* 0x000ee20000300800 */
[----:B-1----:R-:W-:Y:S02]  /*c4ba0*/  IMAD.MOV.U32 R24, RZ, RZ, R31 ;  /* 0x000000ffff187224 */ /* 0x002fe400078e001f */
[----:B------:R-:W-:Y:S01]  /*c4bb0*/  IMAD.MOV.U32 R25, RZ, RZ, R32 ;  /* 0x000000ffff197224 */ /* 0x000fe200078e0020 */
[----:B------:R1:W-:Y:S04]  /*c4bc0*/  STL [R1+0x4728], R6 ;  /* 0x0047280601007387 */ /* 0x0003e80000100800 */
[----:B------:R-:W3:Y:S04]  /*c4bd0*/  LDL.LU R35, [R1+0x4810] ;  /* 0x0048100001237983 */ /* 0x000ee80000300800 */
[----:B------:R-:W3:Y:S04]  /*c4be0*/  LDL.LU R33, [R1+0x4818] ;  /* 0x0048180001217983 */ /* 0x000ee80000300800 */
[----:B------:R-:W3:Y:S04]  /*c4bf0*/  LDL.LU R32, [R1+0x481c] ;  /* 0x00481c0001207983 */ /* 0x000ee80000300800 */
[----:B------:R1:W-:Y:S04]  /*c4c00*/  LDGSTS.E [R7+0x18b00], desc[UR32][R24.64], P2 ;  /* 0x18b0000018077fae */ /* 0x0003e80009121860 */
[----:B------:R-:W3:Y:S01]  /*c4c10*/  LDL.LU R31, [R1+0x4820] ;  /* 0x00482000011f7983 */ /* 0x000ee20000300800 */
[----:B-1----:R-:W-:-:S02]  /*c4c20*/  IMAD.MOV.U32 R24, RZ, RZ, R29 ;  /* 0x000000ffff187224 */ /* 0x002fc400078e001d */
[----:B------:R-:W-:Y:S02]  /*c4c30*/  IMAD.MOV.U32 R25, RZ, RZ, R30 ;  /* 0x000000ffff197224 */ /* 0x000fe400078e001e */
[----:B------:R-:W3:Y:S04]  /*c4c40*/  LDL.LU R30, [R1+0x4824] ;  /* 0x00482400011e7983 */ /* 0x000ee80000300800 */
[----:B------:R1:W-:Y:S04]  /*c4c50*/  LDGSTS.E [R7+0x18c00], desc[UR32][R24.64], P2 ;  /* 0x18c0000018077fae */ /* 0x0003e80009121860 */
[----:B------:R-:W3:Y:S01]  /*c4c60*/  LDL.LU R29, [R1+0x4828] ;  /* 0x00482800011d7983 */ /* 0x000ee20000300800 */
[----:B-1----:R-:W-:-:S02]  /*c4c70*/  IMAD.MOV.U32 R24, RZ, RZ, R27 ;  /* 0x000000ffff187224 */ /* 0x002fc400078e001b */
[----:B------:R-:W-:Y:S02]  /*c4c80*/  IMAD.MOV.U32 R25, RZ, RZ, R28 ;  /* 0x000000ffff197224 */ /* 0x000fe400078e001c */
[----:B----4-:R-:W4:Y:S04]  /*c4c90*/  LDL.LU R28, [R1+0x482c] ;  /* 0x00482c00011c7983 */ /* 0x010f280000300800 */
[----:B------:R1:W-:Y:S04]  /*c4ca0*/  LDGSTS.E [R7+0x18d00], desc[UR32][R24.64], P2 ;  /* 0x18d0000018077fae */ /* 0x0003e80009121860 */
[----:B------:R-:W4:Y:S01]  /*c4cb0*/  LDL.LU R27, [R1+0x4830] ;  /* 0x00483000011b7983 */ /* 0x000f220000300800 */
[----:B-1----:R-:W-:-:S03]  /*c4cc0*/  IMAD.MOV.U32 R24, RZ, RZ, R26 ;  /* 0x000000ffff187224 */ /* 0x002fc600078e001a */
[----:B------:R-:W4:Y:S01]  /*c4cd0*/  LDL.LU R26, [R1+0x4834] ;  /* 0x00483400011a7983 */ /* 0x000f220000300800 */
[----:B------:R-:W-:Y:S01]  /*c4ce0*/  IMAD.MOV.U32 R25, RZ, RZ, R6 ;  /* 0x000000ffff197224 */ /* 0x000fe200078e0006 */
[----:B------:R-:W-:-:S04]  /*c4cf0*/  ISETP.GT.AND P1, PT, R5, 0x35, PT ;  /* 0x000000350500780c */ /* 0x000fc80003f24270 */
[----:B------:R1:W-:Y:S01]  /*c4d00*/  LDGSTS.E [R7+0x18e00], desc[UR32][R24.64], P2 ;  /* 0x18e0000018077fae */ /* 0x0003e20009121860 */
[----:B------:R-:W-:-:S04]  /*c4d10*/  SEL R6, RZ, 0x4, !P1 ;  /* 0x00000004ff067807 */ /* 0x000fc80004800000 */
[----:B------:R-:W-:-:S04]  /*c4d20*/  SEL R6, R6, RZ, !P0 ;  /* 0x000000ff06067207 */ /* 0x000fc80004000000 */
[----:B------:R-:W-:Y:S02]  /*c4d30*/  ISETP.NE.U32.AND P1, PT, R6, RZ, PT ;  /* 0x000000ff0600720c */ /* 0x000fe40003f25070 */
[----:B------:R-:W-:-:S05]  /*c4d40*/  IADD3 R42, P3, R42, R252, RZ ;  /* 0x000000fc2a2a7210 */ /* 0x000fca0007f7e0ff */
[----:B-1----:R-:W-:Y:S02]  /*c4d50*/  IMAD.MOV.U32 R24, RZ, RZ, R42 ;  /* 0x000000ffff187224 */ /* 0x002fe400078e002a */
[----:B------:R-:W-:-:S04]  /*c4d60*/  IMAD.X R43, R43, 0x1, R3, P3 ;  /* 0x000000012b2b7824 */ /* 0x000fc800018e0603 */
[----:B------:R-:W-:-:S05]  /*c4d70*/  IMAD.MOV.U32 R25, RZ, RZ, R43 ;  /* 0x000000ffff197224 */ /* 0x000fca00078e002b */
[----:B------:R1:W-:Y:S01]  /*c4d80*/  LDGSTS.E [R7+0x18f00], desc[UR32][R24.64], P2 ;  /* 0x18f0000018077fae */ /* 0x0003e20009121860 */
[----:B------:R-:W-:-:S05]  /*c4d90*/  IADD3 R40, P2, R40, R252, RZ ;  /* 0x000000fc28287210 */ /* 0x000fca0007f5e0ff */
[----:B------:R-:W-:Y:S01]  /*c4da0*/  IMAD.X R41, R41, 0x1, R3, P2 ;  /* 0x0000000129297824 */ /* 0x000fe200010e0603 */
[-C--:B------:R-:W-:Y:S01]  /*c4db0*/  IADD3 R38, P3, R38, R252.reuse, RZ ;  /* 0x000000fc26267210 */ /* 0x080fe20007f7e0ff */
[----:B-1----:R-:W-:Y:S02]  /*c4dc0*/  IMAD.MOV.U32 R24, RZ, RZ, R40 ;  /* 0x000000ffff187224 */ /* 0x002fe400078e0028 */
[----:B------:R-:W-:Y:S02]  /*c4dd0*/  IMAD.MOV.U32 R25, RZ, RZ, R41 ;  /* 0x000000ffff197224 */ /* 0x000fe400078e0029 */
[----:B------:R-:W-:Y:S01]  /*c4de0*/  IMAD.X R39, R39, 0x1, R3, P3 ;  /* 0x0000000127277824 */ /* 0x000fe200018e0603 */
[-C--:B--2---:R-:W-:Y:S02]  /*c4df0*/  IADD3 R36, P2, R36, R252.reuse, RZ ;  /* 0x000000fc24247210 */ /* 0x084fe40007f5e0ff */
[----:B------:R1:W-:Y:S01]  /*c4e00*/  LDGSTS.E [R7+0x1a800], desc[UR32][R24.64], P1 ;  /* 0x1a80000018077fae */ /* 0x0003e20008921860 */
[----:B---3--:R-:W-:Y:S01]  /*c4e10*/  IADD3 R34, P3, R34, R252, RZ ;  /* 0x000000fc22227210 */ /* 0x008fe20007f7e0ff */
[----:B-1----:R-:W-:-:S02]  /*c4e20*/  IMAD.MOV.U32 R24, RZ, RZ, R38 ;  /* 0x000000ffff187224 */ /* 0x002fc400078e0026 */
[----:B------:R-:W-:-:S05]  /*c4e30*/  IMAD.MOV.U32 R25, RZ, RZ, R39 ;  /* 0x000000ffff197224 */ /* 0x000fca00078e0027 */
[----:B------:R1:W-:Y:S02]  /*c4e40*/  LDGSTS.E [R7+0x1a900], desc[UR32][R24.64], P1 ;  /* 0x1a90000018077fae */ /* 0x0003e40008921860 */
[----:B-1----:R-:W-:Y:S02]  /*c4e50*/  IMAD.MOV.U32 R24, RZ, RZ, R36 ;  /* 0x000000ffff187224 */ /* 0x002fe400078e0024 */
[----:B------:R-:W-:-:S04]  /*c4e60*/  IMAD.X R37, R37, 0x1, R3, P2 ;  /* 0x0000000125257824 */ /* 0x000fc800010e0603 */
        /* <DEDUP_REMOVED lines=9> */
[----:B------:R-:W-:-:S03]  /*c4f00*/  IADD3 R30, P3, R30, R252, RZ ;  /* 0x000000fc1e1e7210 */ /* 0x000fc60007f7e0ff */
[----:B------:R-:W-:Y:S01]  /*c4f10*/  STL [R1+0x4730], R43 ;  /* 0x0047302b01007387 */ /* 0x000fe20000100800 */
[----:B-1----:R-:W-:Y:S02]  /*c4f20*/  IMAD.MOV.U32 R24, RZ, RZ, R32 ;  /* 0x000000ffff187224 */ /* 0x002fe400078e0020 */
[----:B------:R-:W-:Y:S01]  /*c4f30*/  IMAD.MOV.U32 R25, RZ, RZ, R33 ;  /* 0x000000ffff197224 */ /* 0x000fe200078e0021 */
[----:B------:R-:W-:Y:S01]  /*c4f40*/  STL [R1+0x47fc], R40 ;  /* 0x0047fc2801007387 */ /* 0x000fe20000100800 */
[----:B------:R-:W-:-:S03]  /*c4f50*/  IMAD.X R31, R31, 0x1, R3, P3 ;  /* 0x000000011f1f7824 */ /* 0x000fc600018e0603 */
[----:B------:R-:W-:Y:S04]  /*c4f60*/  STL [R1+0x47f8], R41 ;  /* 0x0047f82901007387 */ /* 0x000fe80000100800 */
[----:B------:R-:W-:Y:S01]  /*c4f70*/  STL [R1+0x4804], R38 ;  /* 0x0048042601007387 */ /* 0x000fe20000100800 */
[----:B----4-:R-:W-:-:S03]  /*c4f80*/  IADD3 R28, P2, R28, R252, RZ ;  /* 0x000000fc1c1c7210 */ /* 0x010fc60007f5e0ff */
[----:B------:R1:W-:Y:S04]  /*c4f90*/  LDGSTS.E [R7+0x1ac00], desc[UR32][R24.64], P1 ;  /* 0x1ac0000018077fae */ /* 0x0003e80008921860 */
[----:B------:R-:W-:Y:S01]  /*c4fa0*/  STL [R1+0x4800], R39 ;  /* 0x0048002701007387 */ /* 0x000fe20000100800 */
[----:B------:R-:W-:-:S03]  /*c4fb0*/  IMAD.X R29, R29, 0x1, R3, P2 ;  /* 0x000000011d1d7824 */ /* 0x000fc600010e0603 */
[----:B------:R-:W-:Y:S01]  /*c4fc0*/  STL [R1+0x480c], R36 ;  /* 0x00480c2401007387 */ /* 0x000fe20000100800 */
[----:B-1----:R-:W-:Y:S02]  /*c4fd0*/  IMAD.MOV.U32 R24, RZ, RZ, R30 ;  /* 0x000000ffff187224 */ /* 0x002fe400078e001e */
[----:B------:R-:W-:Y:S01]  /*c4fe0*/  IMAD.MOV.U32 R25, RZ, RZ, R31 ;  /* 0x000000ffff197224 */ /* 0x000fe200078e001f */
[----:B------:R-:W-:Y:S01]  /*c4ff0*/  STL [R1+0x4808], R37 ;  /* 0x0048082501007387 */ /* 0x000fe20000100800 */
[----:B------:R-:W-:-:S03]  /*c5000*/  IADD3 R26, P3, R26, R252, RZ ;  /* 0x000000fc1a1a7210 */ /* 0x000fc60007f7e0ff */
[----:B------:R-:W-:Y:S04]  /*c5010*/  STL [R1+0x4814], R34 ;  /* 0x0048142201007387 */ /* 0x000fe80000100800 */
[----:B------:R-:W-:Y:S01]  /*c5020*/  STL [R1+0x4810], R35 ;  /* 0x0048102301007387 */ /* 0x000fe20000100800 */
[----:B------:R-:W-:-:S03]  /*c5030*/  IMAD.X R27, R27, 0x1, R3, P3 ;  /* 0x000000011b1b7824 */ /* 0x000fc600018e0603 */
        /* <DEDUP_REMOVED lines=11> */
[----:B------:R2:W-:Y:S01]  /*c50f0*/  STL [R1+0x4830], R27 ;  /* 0x0048301b01007387 */ /* 0x0005e20000100800 */
[----:B-1----:R-:W-:-:S02]  /*c5100*/  IMAD.MOV.U32 R24, RZ, RZ, R26 ;  /* 0x000000ffff187224 */ /* 0x002fc400078e001a */
[----:B------:R-:W-:Y:S02]  /*c5110*/  IMAD.MOV.U32 R25, RZ, RZ, R27 ;  /* 0x000000ffff197224 */ /* 0x000fe400078e001b */
[----:B--2---:R-:W2:Y:S04]  /*c5120*/  LDL.LU.64 R26, [R1+0x3d68] ;  /* 0x003d6800011a7983 */ /* 0x004ea80000300a00 */
[----:B------:R-:W3:Y:S04]  /*c5130*/  LDL.LU.64 R28, [R1+0x3d60] ;  /* 0x003d6000011c7983 */ /* 0x000ee80000300a00 */
        /* <DEDUP_REMOVED lines=14> */
[----:B------:R-:W4:Y:S04]  /*c5220*/  LDL.LU R55, [R1+0x4bb8] ;  /* 0x004bb80001377983 */ /* 0x000f280000300800 */
[----:B------:R1:W-:Y:S01]  /*c5230*/  LDGSTS.E [R7+0x1af00], desc[UR32][R24.64], P1 ;  /* 0x1af0000018077fae */ /* 0x0003e20008921860 */
[----:B------:R-:W-:-:S04]  /*c5240*/  ISETP.GT.AND P1, PT, R5, 0x39, PT ;  /* 0x000000390500780c */ /* 0x000fc80003f24270 */
[----:B------:R-:W-:Y:S02]  /*c5250*/  SEL R6, RZ, 0x4, !P1 ;  /* 0x00000004ff067807 */ /* 0x000fe40004800000 */
[C---:B------:R-:W-:Y:S02]  /*c5260*/  ISETP.GT.AND P1, PT, R5.reuse, 0x3d, PT ;  /* 0x0000003d0500780c */ /* 0x040fe40003f24270 */
[----:B------:R-:W-:Y:S02]  /*c5270*/  SEL R6, R6, RZ, !P0 ;  /* 0x000000ff06067207 */ /* 0x000fe40004000000 */
[----:B------:R-:W-:Y:S02]  /*c5280*/  ISETP.GT.AND P3, PT, R5, 0x2, PT ;  /* 0x000000020500780c */ /* 0x000fe40003f64270 */
[----:B-1----:R-:W-:Y:S02]  /*c5290*/  SEL R24, RZ, 0x4, !P1 ;  /* 0x00000004ff187807 */ /* 0x002fe40004800000 */
[----:B------:R-:W-:-:S02]  /*c52a0*/  ISETP.NE.U32.AND P2, PT, R6, RZ, PT ;  /* 0x000000ff0600720c */ /* 0x000fc40003f45070 */
[----:B------:R-:W-:Y:S02]  /*c52b0*/  SEL R24, R24, RZ, !P0 ;  /* 0x000000ff18187207 */ /* 0x000fe40004000000 */
[----:B------:R-:W-:Y:S02]  /*c52c0*/  SEL R6, RZ, 0x4, !P3 ;  /* 0x00000004ff067807 */ /* 0x000fe40005800000 */
[----:B------:R-:W-:Y:S02]  /*c52d0*/  ISETP.NE.U32.AND P3, PT, R24, RZ, PT ;  /* 0x000000ff1800720c */ /* 0x000fe40003f65070 */
[----:B------:R-:W-:-:S04]  /*c52e0*/  SEL R6, R6, RZ, !P0 ;  /* 0x000000ff06067207 */ /* 0x000fc80004000000 */
[----:B------:R-:W-:Y:S02]  /*c52f0*/  ISETP.NE.U32.AND P1, PT, R6, RZ, PT ;  /* 0x000000ff0600720c */ /* 0x000fe40003f25070 */
[----:B--2---:R-:W-:-:S05]  /*c5300*/  IADD3 R24, P4, R26, R252, RZ ;  /* 0x000000fc1a187210 */ /* 0x004fca0007f9e0ff */
[----:B------:R-:W-:Y:S01]  /*c5310*/  IMAD.X R6, R27, 0x1, R3, P4 ;  /* 0x000000011b067824 */ /* 0x000fe200020e0603 */
[----:B---3--:R-:W-:-:S05]  /*c5320*/  IADD3 R26, P4, R28, R252, RZ ;  /* 0x000000fc1c1a7210 */ /* 0x008fca0007f9e0ff */
[----:B------:R-:W-:Y:S01]  /*c5330*/  IMAD.X R25, R29, 0x1, R3, P4 ;  /* 0x000000011d197824 */ /* 0x000fe200020e0603 */
[----:B----4-:R-:W-:-:S05]  /*c5340*/  IADD3 R28, P4, R30, R252, RZ ;  /* 0x000000fc1e1c7210 */ /* 0x010fca0007f9e0ff */
        /* <DEDUP_REMOVED lines=24> */
[--C-:B------:R-:W-:Y:S01]  /*c54d0*/  IMAD.X R51, R59, 0x1, R3.reuse, P4 ;  /* 0x000000013b337824 */ /* 0x100fe200020e0603 */
[-C--:B------:R-:W-:Y:S01]  /*c54e0*/  IADD3 R54, P4, R56, R252.reuse, RZ ;  /* 0x000000fc38367210 */ /* 0x080fe20007f9e0ff */
[----:B------:R-:W-:Y:S02]  /*c54f0*/  IMAD.MOV.U32 R90, RZ, RZ, R24 ;  /* 0x000000ffff5a7224 */ /* 0x000fe400078e0018 */
[----:B------:R-:W-:Y:S02]  /*c5500*/  IMAD.MOV.U32 R91, RZ, RZ, R6 ;  /* 0x000000ffff5b7224 */ /* 0x000fe400078e0006 */
[----:B------:R-:W-:Y:S01]  /*c5510*/  IMAD.X R53, R57, 0x1, R3, P4 ;  /* 0x0000000139357824 */ /* 0x000fe200020e0603 */
[----:B------:R-:W-:Y:S01]  /*c5520*/  IADD3 R55, P4, R55, R252, RZ ;  /* 0x000000fc37377210 */ /* 0x000fe20007f9e0ff */
[----:B------:R-:W-:Y:S01]  /*c5530*/  IMAD.MOV.U32 R88, RZ, RZ, R26 ;  /* 0x000000ffff587224 */ /* 0x000fe200078e001a */
[----:B------:R-:W-:Y:S01]  /*c5540*/  LDGSTS.E [R7+0x1c800], desc[UR32][R90.64], P2 ;  /* 0x1c8000005a077fae */ /* 0x000fe20009121860 */
[----:B------:R-:W-:-:S02]  /*c5550*/  IMAD.MOV.U32 R89, RZ, RZ, R25 ;  /* 0x000000ffff597224 */ /* 0x000fc400078e0019 */
[----:B------:R-:W-:Y:S02]  /*c5560*/  IMAD.MOV.U32 R82, RZ, RZ, R28 ;  /* 0x000000ffff527224 */ /* 0x000fe400078e001c */
[----:B------:R-:W-:Y:S01]  /*c5570*/  IMAD.MOV.U32 R83, RZ, RZ, R27 ;  /* 0x000000ffff537224 */ /* 0x000fe200078e001b */
[----:B------:R-:W-:Y:S01]  /*c5580*/  STL [R1+0x4bb8], R55 ;  /* 0x004bb83701007387 */ /* 0x000fe20000100800 */
        /* <DEDUP_REMOVED lines=38> */
[----:B------:R-:W-:Y:S04]  /*c57f0*/  STL.64 [R1+0x3c48], R62 ;  /* 0x003c483e01007387 */ /* 0x000fe80000100a00 */
[----:B------:R-:W-:Y:S04]  /*c5800*/  STL.64 [R1+0x3c40], R60 ;  /* 0x003c403c01007387 */ /* 0x000fe80000100a00 */
[----:B------:R-:W2:Y:S04]  /*c5810*/  LDL.LU R24, [R1+0x4b30] ;  /* 0x004b300001187983 */ /* 0x000ea80000300800 */
[----:B------:R-:W-:Y:S04]  /*c5820*/  STL.64 [R1+0x3c38], R58 ;  /* 0x003c383a01007387 */ /* 0x000fe80000100a00 */
[----:B------:R-:W-:Y:S04]  /*c5830*/  STL.64 [R1+0x3c30], R56 ;  /* 0x003c303801007387 */ /* 0x000fe80000100a00 */
        /* <DEDUP_REMOVED lines=12> */
[----:B------:R-:W-:Y:S01]  /*c5900*/  LDGSTS.E [R7+0x1c900], desc[UR32][R88.64], P2 ;  /* 0x1c90000058077fae */ /* 0x000fe20009121860 */
[----:B------:R-:W-:-:S03]  /*c5910*/  IMAD.SHL.U32 R93, R133, 0x4, RZ ;  /* 0x00000004855d7824 */ /* 0x000fc600078e00ff */
[----:B------:R-:W-:Y:S04]  /*c5920*/  LDGSTS.E [R7+0x1ca00], desc[UR32][R82.64], P2 ;  /* 0x1ca0000052077fae */ /* 0x000fe80009121860 */
[----:B------:R-:W-:Y:S04]  /*c5930*/  LDGSTS.E [R7+0x1cb00], desc[UR32][R80.64], P2 ;  /* 0x1cb0000050077fae */ /* 0x000fe80009121860 */
[----:B------:R-:W-:Y:S04]  /*c5940*/  LDGSTS.E [R7+0x1cc00], desc[UR32][R78.64], P2 ;  /* 0x1cc000004e077fae */ /* 0x000fe80009121860 */
[----:B------:R-:W-:Y:S04]  /*c5950*/  LDGSTS.E [R7+0x1cd00], desc[UR32][R76.64], P2 ;  /* 0x1cd000004c077fae */ /* 0x000fe80009121860 */
[----:B------:R-:W-:Y:S01]  /*c5960*/  LDGSTS.E [R7+0x1ce00], desc[UR32][R74.64], P2 ;  /* 0x1ce000004a077fae */ /* 0x000fe20009121860 */
[----:B------:R-:W-:-:S03]  /*c5970*/  LOP3.LUT R163, R93, 0x40, RZ, 0x3c, !PT ;  /* 0x000000405da37812 */ /* 0x000fc600078e3cff */
[----:B------:R-:W-:Y:S04]  /*c5980*/  LDGSTS.E [R7+0x1cf00], desc[UR32][R72.64], P2 ;  /* 0x1cf0000048077fae */ /* 0x000fe80009121860 */
[----:B------:R-:W-:Y:S04]  /*c5990*/  LDGSTS.E [R7+0x1e800], desc[UR32][R70.64], P3 ;  /* 0x1e80000046077fae */ /* 0x000fe80009921860 */
[----:B------:R-:W-:Y:S04]  /*c59a0*/  LDGSTS.E [R7+0x1e900], desc[UR32][R68.64], P3 ;  /* 0x1e90000044077fae */ /* 0x000fe80009921860 */
[----:B------:R-:W-:Y:S04]  /*c59b0*/  LDGSTS.E [R7+0x1ea00], desc[UR32][R66.64], P3 ;  /* 0x1ea0000042077fae */ /* 0x000fe80009921860 */
[----:B------:R-:W-:Y:S01]  /*c59c0*/  LDGSTS.E [R7+0x1eb00], desc[UR32][R64.64], P3 ;  /* 0x1eb0000040077fae */ /* 0x000fe20009921860 */
[----:B------:R-:W-:-:S03]  /*c59d0*/  VIADD R6, R163, UR7 ;  /* 0x00000007a3067c36 */ /* 0x000fc60008000000 */
[----:B------:R-:W-:Y:S04]  /*c59e0*/  LDGSTS.E [R7+0x1ec00], desc[UR32][R62.64], P3 ;  /* 0x1ec000003e077fae */ /* 0x000fe80009921860 */
[----:B------:R-:W-:Y:S04]  /*c59f0*/  LDGSTS.E [R7+0x1ed00], desc[UR32][R60.64], P3 ;  /* 0x1ed000003c077fae */ /* 0x000fe80009921860 */
[----:B------:R-:W-:Y:S04]  /*c5a00*/  LDGSTS.E [R7+0x1ee00], desc[UR32][R58.64], P3 ;  /* 0x1ee000003a077fae */ /* 0x000fe80009921860 */
[----:B------:R-:W-:Y:S01]  /*c5a10*/  LDGSTS.E [R7+0x1ef00], desc[UR32][R56.64], P3 ;  /* 0x1ef0000038077fae */ /* 0x000fe20009921860 */
[----:B--2---:R-:W-:-:S04]  /*c5a20*/  IMAD.X R24, R24, 0x1, R3, P4 ;  /* 0x0000000118187824 */ /* 0x004fc800020e0603 */
[----:B------:R-:W-:Y:S01]  /*c5a30*/  IMAD.MOV.U32 R25, RZ, RZ, R24 ;  /* 0x000000ffff197224 */ /* 0x000fe200078e0018 */
[----:B------:R1:W-:Y:S01]  /*c5a40*/  STL [R1+0x4b30], R24 ;  /* 0x004b301801007387 */ /* 0x0003e20000100800 */
[-C--:B---3--:R-:W-:Y:S01]  /*c5a50*/  IADD3 R36, P2, R36, R252.reuse, RZ ;  /* 0x000000fc24247210 */ /* 0x088fe20007f5e0ff */
[----:B-1----:R-:W-:Y:S01]  /*c5a60*/  IMAD.MOV.U32 R24, RZ, RZ, R55 ;  /* 0x000000ffff187224 */ /* 0x002fe200078e0037 */
[----:B----4-:R-:W-:-:S03]  /*c5a70*/  IADD3 R30, P3, R30, R252, RZ ;  /* 0x000000fc1e1e7210 */ /* 0x010fc60007f7e0ff */
[--C-:B------:R-:W-:Y:S01]  /*c5a80*/  IMAD.X R37, R37, 0x1, R3.reuse, P2 ;  /* 0x0000000125257824 */ /* 0x100fe200010e0603 */
[----:B------:R1:W-:Y:S01]  /*c5a90*/  LDGSTS.E [R6+0x1000], desc[UR32][R24.64], P1 ;  /* 0x0100000018067fae */ /* 0x0003e20008921860 */
[----:B------:R-:W-:-:S03]  /*c5aa0*/  IMAD.X R35, R35, 0x1, R3, P3 ;  /* 0x0000000123237824 */ /* 0x000fc600018e0603 */
[----:B------:R-:W-:Y:S04]  /*c5ab0*/  STL [R1+0x4b34], R36 ;  /* 0x004b342401007387 */ /* 0x000fe80000100800 */
[----:B------:R-:W-:Y:S01]  /*c5ac0*/  STL [R1+0x4b28], R37 ;  /* 0x004b282501007387 */ /* 0x000fe20000100800 */
[----:B-1----:R-:W-:Y:S02]  /*c5ad0*/  IMAD.MOV.U32 R24, RZ, RZ, R36 ;  /* 0x000000ffff187224 */ /* 0x002fe400078e0024 */
[----:B------:R-:W-:Y:S01]  /*c5ae0*/  IMAD.MOV.U32 R25, RZ, RZ, R37 ;  /* 0x000000ffff197224 */ /* 0x000fe200078e0025 */
        /* <DEDUP_REMOVED lines=1046> */
[----:B------:R-:W4:Y:S01]  /*c9c50*/  LDL.LU R55, [R1+0x4afc] ;  /* 0x004afc0001377983 */ /* 0x000f220000300800 */
[----:B------:R-:W-:-:S03]  /*c9c60*/  ISETP.GT.AND P1, PT, R5, 0x3a, PT ;  /* 0x0000003a0500780c */ /* 0x000fc60003f24270 */
[----:B------:R1:W-:Y:S01]  /*c9c70*/  LDGSTS.E [R6+0x1b700], desc[UR32][R24.64], P2 ;  /* 0x1b70000018067fae */ /* 0x0003e20009121860 */
[----:B------:R-:W-:Y:S02]  /*c9c80*/  SEL R7, RZ, 0x4, !P1 ;  /* 0x00000004ff077807 */ /* 0x000fe40004800000 */
[----:B------:R-:W-:Y:S02]  /*c9c90*/  ISETP.GT.AND P1, PT, R5, 0x3e, PT ;  /* 0x0000003e0500780c */ /* 0x000fe40003f24270 */
        /* <DEDUP_REMOVED lines=1060> */
[----:B-1----:R-:W-:Y:S01]  /*cdee0*/  IMAD.MOV.U32 R24, RZ, RZ, R35 ;  /* 0x000000ffff187224 */ /* 0x002fe200078e0023 */
[-C--:B------:R-:W-:Y:S01]  /*cdef0*/  IADD3 R27, P2, R27, R252.reuse, RZ ;  /* 0x000000fc1b1b7210 */ /* 0x080fe20007f5e0ff */
[----:B------:R-:W-:Y:S01]  /*cdf00*/  IMAD.MOV.U32 R25, RZ, RZ, R36 ;  /* 0x000000ffff197224 */ /* 0x000fe200078e0024 */
[----:B------:R-:W4:Y:S04]  /*cdf10*/  LDL.LU R39, [R1+0x4880] ;  /* 0x0048800001277983 */ /* 0x000f280000300800 */
[----:B------:R-:W4:Y:S01]  /*cdf20*/  LDL.LU R38, [R1+0x4884] ;  /* 0x0048840001267983 */ /* 0x000f220000300800 */
[----:B------:R-:W-:-:S03]  /*cdf30*/  IADD3 R26, P3, R26, R252, RZ ;  /* 0x000000fc1a1a7210 */ /* 0x000fc60007f7e0ff */
[----:B------:R1:W-:Y:S04]  /*cdf40*/  LDGSTS.E [R7+0x19900], desc[UR32][R24.64], P1 ;  /* 0x1990000018077fae */ /* 0x0003e80008921860 */
[----:B--2---:R-:W2:Y:S01]  /*cdf50*/  LDL.LU R36, [R1+0x488c] ;  /* 0x00488c0001247983 */ /* 0x004ea20000300800 */
[----:B-1----:R-:W-:Y:S02]  /*cdf60*/  IMAD.MOV.U32 R24, RZ, RZ, R33 ;  /* 0x000000ffff187224 */ /* 0x002fe400078e0021 */
[----:B------:R-:W-:Y:S02]  /*cdf70*/  IMAD.MOV.U32 R25, RZ, RZ, R34 ;  /* 0x000000ffff197224 */ /* 0x000fe400078e0022 */
[----:B---3--:R-:W3:Y:S04]  /*cdf80*/  LDL.LU R34, [R1+0x4894] ;  /* 0x0048940001227983 */ /* 0x008ee80000300800 */
[----:B------:R-:W-:Y:S04]  /*cdf90*/  STL [R1+0x47a4], R27 ;  /* 0x0047a41b01007387 */ /* 0x000fe80000100800 */
[----:B------:R1:W-:Y:S01]  /*cdfa0*/  LDGSTS.E [R7+0x19a00], desc[UR32][R24.64], P1 ;  /* 0x19a0000018077fae */ /* 0x0003e20008921860 */
[----:B----4-:R-:W-:-:S02]  /*cdfb0*/  IMAD.X R28, R28, 0x1, R3, P2 ;  /* 0x000000011c1c7824 */ /* 0x010fc400010e0603 */
[----:B-1----:R-:W-:Y:S02]  /*cdfc0*/  IMAD.MOV.U32 R24, RZ, RZ, R31 ;  /* 0x000000ffff187224 */ /* 0x002fe400078e001f */
[----:B------:R-:W-:Y:S01]  /*cdfd0*/  IMAD.MOV.U32 R25, RZ, RZ, R32 ;  /* 0x000000ffff197224 */ /* 0x000fe200078e0020 */
[----:B------:R1:W-:Y:S01]  /*cdfe0*/  STL [R1+0x47a0], R28 ;  /* 0x0047a01c01007387 */ /* 0x0003e20000100800 */
[----:B------:R-:W-:-:S03]  /*cdff0*/  IMAD.X R6, R6, 0x1, R3, P3 ;  /* 0x0000000106067824 */ /* 0x000fc600018e0603 */
[----:B------:R4:W-:Y:S04]  /*ce000*/  STL [R1+0x47ac], R26 ;  /* 0x0047ac1a01007387 */ /* 0x0009e80000100800 */
[----:B------:R-:W3:Y:S04]  /*ce010*/  LDL.LU R37, [R1+0x4888] ;  /* 0x0048880001257983 */ /* 0x000ee80000300800 */
[----:B------:R1:W-:Y:S04]  /*ce020*/  LDGSTS.E [R7+0x19b00], desc[UR32][R24.64], P1 ;  /* 0x19b0000018077fae */ /* 0x0003e80008921860 */
[----:B------:R4:W-:Y:S04]  /*ce030*/  STL [R1+0x47a8], R6 ;  /* 0x0047a80601007387 */ /* 0x0009e80000100800 */
[----:B------:R-:W3:Y:S01]  /*ce040*/  LDL.LU R35, [R1+0x4890] ;  /* 0x0048900001237983 */ /* 0x000ee20000300800 */
[----:B-1----:R-:W-:-:S03]  /*ce050*/  IMAD.MOV.U32 R24, RZ, RZ, R29 ;  /* 0x000000ffff187224 */ /* 0x002fc600078e001d */
[----:B------:R-:W3:Y:S01]  /*ce060*/  LDL.LU R33, [R1+0x4898] ;  /* 0x0048980001217983 */ /* 0x000ee20000300800 */
[----:B------:R-:W-:-:S03]  /*ce070*/  IMAD.MOV.U32 R25, RZ, RZ, R30 ;  /* 0x000000ffff197224 */ /* 0x000fc600078e001e */
[----:B------:R-:W3:Y:S04]  /*ce080*/  LDL.LU R32, [R1+0x489c] ;  /* 0x00489c0001207983 */ /* 0x000ee80000300800 */
[----:B------:R1:W-:Y:S04]  /*ce090*/  LDGSTS.E [R7+0x19c00], desc[UR32][R24.64], P1 ;  /* 0x19c0000018077fae */ /* 0x0003e80008921860 */
[----:B------:R-:W3:Y:S04]  /*ce0a0*/  LDL.LU R31, [R1+0x48a0] ;  /* 0x0048a000011f7983 */ /* 0x000ee80000300800 */
[----:B------:R-:W3:Y:S01]  /*ce0b0*/  LDL.LU R30, [R1+0x48a4] ;  /* 0x0048a400011e7983 */ /* 0x000ee20000300800 */
[----:B-1----:R-:W-:-:S03]  /*ce0c0*/  IMAD.MOV.U32 R24, RZ, RZ, R27 ;  /* 0x000000ffff187224 */ /* 0x002fc600078e001b */
[----:B------:R-:W3:Y:S01]  /*ce0d0*/  LDL.LU R29, [R1+0x48a8] ;  /* 0x0048a800011d7983 */ /* 0x000ee20000300800 */
[----:B------:R-:W-:-:S03]  /*ce0e0*/  IMAD.MOV.U32 R25, RZ, RZ, R28 ;  /* 0x000000ffff197224 */ /* 0x000fc600078e001c */
[----:B------:R-:W3:Y:S04]  /*ce0f0*/  LDL.LU R28, [R1+0x48ac] ;  /* 0x0048ac00011c7983 */ /* 0x000ee80000300800 */
[----:B------:R1:W-:Y:S04]  /*ce100*/  LDGSTS.E [R7+0x19d00], desc[UR32][R24.64], P1 ;  /* 0x19d0000018077fae */ /* 0x0003e80008921860 */
[----:B------:R-:W3:Y:S01]  /*ce110*/  LDL.LU R27, [R1+0x48b0] ;  /* 0x0048b000011b7983 */ /* 0x000ee20000300800 */
[----:B-1----:R-:W-:-:S03]  /*ce120*/  IMAD.MOV.U32 R24, RZ, RZ, R26 ;  /* 0x000000ffff187224 */ /* 0x002fc600078e001a */
[----:B----4-:R-:W4:Y:S01]  /*ce130*/  LDL.LU R26, [R1+0x48b4] ;  /* 0x0048b400011a7983 */ /* 0x010f220000300800 */
        /* <DEDUP_REMOVED lines=17> */
[----:B--2---:R-:W-:Y:S02]  /*ce250*/  IADD3 R36, P1, R36, R252, RZ ;  /* 0x000000fc24247210 */ /* 0x004fe40007f3e0ff */
[----:B------:R1:W-:Y:S02]  /*ce260*/  LDGSTS.E [R7+0x1b800], desc[UR32][R24.64], P2 ;  /* 0x1b80000018077fae */ /* 0x0003e40009121860 */
[----:B-1----:R-:W-:-:S02]  /*ce270*/  IMAD.MOV.U32 R24, RZ, RZ, R38 ;  /* 0x000000ffff187224 */ /* 0x002fc400078e0026 */
[----:B------:R-:W-:Y:S01]  /*ce280*/  IMAD.MOV.U32 R25, RZ, RZ, R39 ;  /* 0x000000ffff197224 */ /* 0x000fe200078e0027 */
[----:B---3--:R-:W-:-:S04]  /*ce290*/  IADD3 R34, P3, R34, R252, RZ ;  /* 0x000000fc22227210 */ /* 0x008fc80007f7e0ff */
[----:B------:R1:W-:Y:S04]  /*ce2a0*/  LDGSTS.E [R7+0x1b900], desc[UR32][R24.64], P2 ;  /* 0x1b90000018077fae */ /* 0x0003e80009121860 */
[----:B------:R-:W-:Y:S01]  /*ce2b0*/  STL [R1+0x47b4], R42 ;  /* 0x0047b42a01007387 */ /* 0x000fe20000100800 */
[----:B-1----:R-:W-:Y:S02]  /*ce2c0*/  IMAD.MOV.U32 R24, RZ, RZ, R36 ;  /* 0x000000ffff187224 */ /* 0x002fe400078e0024 */
[----:B------:R-:W-:-:S04]  /*ce2d0*/  IMAD.X R37, R37, 0x1, R3, P1 ;  /* 0x0000000125257824 */ /* 0x000fc800008e0603 */
[----:B------:R-:W-:Y:S01]  /*ce2e0*/  IMAD.MOV.U32 R25, RZ, RZ, R37 ;  /* 0x000000ffff197224 */ /* 0x000fe200078e0025 */
[----:B------:R-:W-:Y:S04]  /*ce2f0*/  STL [R1+0x47b0], R43 ;  /* 0x0047b02b01007387 */ /* 0x000fe80000100800 */
[----:B------:R1:W-:Y:S01]  /*ce300*/  LDGSTS.E [R7+0x1ba00], desc[UR32][R24.64], P2 ;  /* 0x1ba0000018077fae */ /* 0x0003e20009121860 */
[----:B------:R-:W-:-:S03]  /*ce310*/  IMAD.X R35, R35, 0x1, R3, P3 ;  /* 0x0000000123237824 */ /* 0x000fc600018e0603 */
[----:B------:R-:W-:Y:S01]  /*ce320*/  STL [R1+0x487c], R40 ;  /* 0x00487c2801007387 */ /* 0x000fe20000100800 */
[-C--:B------:R-:W-:Y:S01]  /*ce330*/  IADD3 R32, P1, R32, R252.reuse, RZ ;  /* 0x000000fc20207210 */ /* 0x080fe20007f3e0ff */
[----:B-1----:R-:W-:Y:S02]  /*ce340*/  IMAD.MOV.U32 R24, RZ, RZ, R34 ;  /* 0x000000ffff187224 */ /* 0x002fe400078e0022 */
[----:B------:R-:W-:Y:S02]  /*ce350*/  IMAD.MOV.U32 R25, RZ, RZ, R35 ;  /* 0x000000ffff197224 */ /* 0x000fe400078e0023 */
[----:B------:R-:W-:Y:S01]  /*ce360*/  IMAD.X R33, R33, 0x1, R3, P1 ;  /* 0x0000000121217824 */ /* 0x000fe200008e0603 */
[----:B------:R-:W-:Y:S01]  /*ce370*/  STL [R1+0x4878], R41 ;  /* 0x0048782901007387 */ /* 0x000fe20000100800 */
[----:B------:R-:W-:-:S03]  /*ce380*/  IADD3 R30, P3, R30, R252, RZ ;  /* 0x000000fc1e1e7210 */ /* 0x000fc60007f7e0ff */
[----:B------:R-:W-:Y:S04]  /*ce390*/  STL [R1+0x4884], R38 ;  /* 0x0048842601007387 */ /* 0x000fe80000100800 */
[----:B------:R1:W-:Y:S01]  /*ce3a0*/  LDGSTS.E [R7+0x1bb00], desc[UR32][R24.64], P2 ;  /* 0x1bb0000018077fae */ /* 0x0003e20009121860 */
[----:B------:R-:W-:-:S03]  /*ce3b0*/  IMAD.X R31, R31, 0x1, R3, P3 ;  /* 0x000000011f1f7824 */ /* 0x000fc600018e0603 */
[----:B------:R-:W-:Y:S01]  /*ce3c0*/  STL [R1+0x4880], R39 ;  /* 0x0048802701007387 */ /* 0x000fe20000100800 */
[----:B------:R-:W-:-:S03]  /*ce3d0*/  IADD3 R28, P1, R28, R252, RZ ;  /* 0x000000fc1c1c7210 */ /* 0x000fc60007f3e0ff */
[----:B------:R-:W-:Y:S01]  /*ce3e0*/  STL [R1+0x488c], R36 ;  /* 0x00488c2401007387 */ /* 0x000fe20000100800 */
[----:B-1----:R-:W-:Y:S02]  /*ce3f0*/  IMAD.MOV.U32 R24, RZ, RZ, R32 ;  /* 0x000000ffff187224 */ /* 0x002fe400078e0020 */
[----:B------:R-:W-:Y:S01]  /*ce400*/  IMAD.MOV.U32 R25, RZ, RZ, R33 ;  /* 0x000000ffff197224 */ /* 0x000fe200078e0021 */
[----:B------:R-:W-:Y:S01]  /*ce410*/  STL [R1+0x4888], R37 ;  /* 0x0048882501007387 */ /* 0x000fe20000100800 */
[----:B------:R-:W-:-:S03]  /*ce420*/  IMAD.X R29, R29, 0x1, R3, P1 ;  /* 0x000000011d1d7824 */ /* 0x000fc600008e0603 */
[----:B------:R-:W-:Y:S01]  /*ce430*/  STL [R1+0x4894], R34 ;  /* 0x0048942201007387 */ /* 0x000fe20000100800 */
[----:B----4-:R-:W-:-:S03]  /*ce440*/  IADD3 R26, P3, R26, R252, RZ ;  /* 0x000000fc1a1a7210 */ /* 0x010fc60007f7e0ff */
[----:B------:R-:W-:Y:S04]  /*ce450*/  STL [R1+0x4890], R35 ;  /* 0x0048902301007387 */ /* 0x000fe80000100800 */
[----:B------:R-:W-:Y:S01]  /*ce460*/  STL [R1+0x489c], R32 ;  /* 0x00489c2001007387 */ /* 0x000fe20000100800 */
[----:B------:R-:W-:-:S03]  /*ce470*/  IMAD.X R27, R27, 0x1, R3, P3 ;  /* 0x000000011b1b7824 */ /* 0x000fc600018e0603 */
[----:B------:R1:W-:Y:S04]  /*ce480*/  LDGSTS.E [R7+0x1bc00], desc[UR32][R24.64], P2 ;  /* 0x1bc0000018077fae */ /* 0x0003e80009121860 */
[----:B------:R-:W-:Y:S04]  /*ce490*/  STL [R1+0x4898], R33 ;  /* 0x0048982101007387 */ /* 0x000fe80000100800 */
[----:B------:R-:W-:Y:S01]  /*ce4a0*/  STL [R1+0x48a4], R30 ;  /* 0x0048a41e01007387 */ /* 0x000fe20000100800 */
        /* <DEDUP_REMOVED lines=8> */
[----:B-1----:R-:W-:-:S03]  /*ce530*/  IMAD.MOV.U32 R24, RZ, RZ, R28 ;  /* 0x000000ffff187224 */ /* 0x002fc600078e001c */
[----:B------:R-:W3:Y:S01]  /*ce540*/  LDL.LU.64 R58, [R1+0x3ce8] ;  /* 0x003ce800013a7983 */ /* 0x000ee20000300a00 */
[----:B------:R-:W-:-:S05]  /*ce550*/  IMAD.MOV.U32 R25, RZ, RZ, R29 ;  /* 0x000000ffff197224 */ /* 0x000fca00078e001d */
[----:B------:R1:W-:Y:S02]  /*ce560*/  LDGSTS.E [R7+0x1be00], desc[UR32][R24.64], P2 ;  /* 0x1be0000018077fae */ /* 0x0003e40009121860 */
[----:B-1----:R-:W-:Y:S02]  /*ce570*/  IMAD.MOV.U32 R24, RZ, RZ, R26 ;  /* 0x000000ffff187224 */ /* 0x002fe400078e001a */
[----:B------:R-:W-:Y:S02]  /*ce580*/  IMAD.MOV.U32 R25, RZ, RZ, R27 ;  /* 0x000000ffff197224 */ /* 0x000fe400078e001b */
[----:B--2---:R-:W2:Y:S04]  /*ce590*/  LDL.LU.64 R26, [R1+0x3ce0] ;  /* 0x003ce000011a7983 */ /* 0x004ea80000300a00 */
        /* <DEDUP_REMOVED lines=14> */
[----:B------:R-:W4:Y:S01]  /*ce680*/  LDL.LU.64 R54, [R1+0x3ba8] ;  /* 0x003ba80001367983 */ /* 0x000f220000300a00 */
[----:B------:R-:W1:Y:S01]  /*ce690*/  S2R R133, SR_TID.X ;  /* 0x0000000000857919 */ /* 0x000e620000002100 */
[----:B------:R-:W-:-:S02]  /*ce6a0*/  ISETP.GT.AND P1, PT, R5, 0x3b, PT ;  /* 0x0000003b0500780c */ /* 0x000fc40003f24270 */
[----:B------:R2:W-:Y:S01]  /*ce6b0*/  LDGSTS.E [R7+0x1bf00], desc[UR32][R24.64], P2 ;  /* 0x1bf0000018077fae */ /* 0x0005e20009121860 */
[----:B------:R-:W-:Y:S02]  /*ce6c0*/  ISETP.GT.AND P2, PT, R5, 0x3f, PT ;  /* 0x0000003f0500780c */ /* 0x000fe40003f44270 */
[----:B-1----:R-:W-:-:S04]  /*ce6d0*/  LOP3.LUT R6, R133, 0x3f, RZ, 0xc0, !PT ;  /* 0x0000003f85067812 */ /* 0x002fc800078ec0ff */
[----:B------:R-:W-:Y:S02]  /*ce6e0*/  ISETP.GE.AND P3, PT, R6, R5, PT ;  /* 0x000000050600720c */ /* 0x000fe40003f66270 */
[----:B------:R-:W-:Y:S02]  /*ce6f0*/  SEL R5, RZ, 0x4, !P1 ;  /* 0x00000004ff057807 */ /* 0x000fe40004800000 */
[----:B------:R-:W-:Y:S02]  /*ce700*/  SEL R6, RZ, 0x4, !P2 ;  /* 0x00000004ff067807 */ /* 0x000fe40005000000 */
[----:B------:R-:W-:Y:S02]  /*ce710*/  SEL R5, R5, RZ, !P0 ;  /* 0x000000ff05057207 */ /* 0x000fe40004000000 */
[----:B------:R-:W-:Y:S02]  /*ce720*/  SEL R6, R6, RZ, !P0 ;  /* 0x000000ff06067207 */ /* 0x000fe40004000000 */
[----:B------:R-:W-:-:S02]  /*ce730*/  ISETP.NE.U32.AND P1, PT, R5, RZ, PT ;  /* 0x000000ff0500720c */ /* 0x000fc40003f25070 */
[----:B------:R-:W-:Y:S02]  /*ce740*/  SEL R5, RZ, 0x4, P3 ;  /* 0x00000004ff057807 */ /* 0x000fe40001800000 */
[----:B------:R-:W-:Y:S02]  /*ce750*/  ISETP.NE.U32.AND P2, PT, R6, RZ, PT ;  /* 0x000000ff0600720c */ /* 0x000fe40003f45070 */
[----:B------:R-:W-:-:S04]  /*ce760*/  SEL R5, R5, RZ, !P0 ;  /* 0x000000ff05057207 */ /* 0x000fc80004000000 */
[----:B------:R-:W-:Y:S02]  /*ce770*/  ISETP.NE.U32.AND P0, PT, R5, RZ, PT ;  /* 0x000000ff0500720c */ /* 0x000fe40003f05070 */
[----:B---3--:R-:W-:-:S05]  /*ce780*/  IADD3 R6, P3, R58, R252, RZ ;  /* 0x000000fc3a067210 */ /* 0x008fca0007f7e0ff */
[----:B------:R-:W-:Y:S01]  /*ce790*/  IMAD.X R5, R59, 0x1, R3, P3 ;  /* 0x000000013b057824 */ /* 0x000fe200018e0603 */
[----:B--2---:R-:W-:-:S05]  /*ce7a0*/  IADD3 R25, P3, R26, R252, RZ ;  /* 0x000000fc1a197210 */ /* 0x004fca0007f7e0ff */
        /* <DEDUP_REMOVED lines=23> */
[----:B------:R-:W-:Y:S02]  /*ce920*/  IADD3 R49, P3, R50, R252, RZ ;  /* 0x000000fc32317210 */ /* 0x000fe40007f7e0ff */
[----:B------:R-:W-:Y:S02]  /*ce930*/  LOP3.LUT R25, R25, R24, RZ, 0x3c, !PT ;  /* 0x0000001819197212 */ /* 0x000fe400078e3cff */
[----:B------:R-:W-:Y:S01]  /*ce940*/  LOP3.LUT R31, R31, R30, RZ, 0x3c, !PT ;  /* 0x0000001e1f1f7212 */ /* 0x000fe200078e3cff */
[----:B------:R-:W-:Y:S01]  /*ce950*/  IMAD.X R48, R51, 0x1, R3, P3 ;  /* 0x0000000133307824 */ /* 0x000fe200018e0603 */
[----:B------:R-:W-:Y:S02]  /*ce960*/  IADD3 R51, P3, R52, R252, RZ ;  /* 0x000000fc34337210 */ /* 0x000fe40007f7e0ff */
[----:B------:R-:W-:Y:S02]  /*ce970*/  LOP3.LUT R24, R25, R24, RZ, 0x3c, !PT ;  /* 0x0000001819187212 */ /* 0x000fe400078e3cff */
[----:B------:R-:W-:-:S02]  /*ce980*/  LOP3.LUT R33, R33, R32, RZ, 0x3c, !PT ;  /* 0x0000002021217212 */ /* 0x000fc400078e3cff */
[----:B------:R-:W-:Y:S01]  /*ce990*/  LOP3.LUT R35, R35, R34, RZ, 0x3c, !PT ;  /* 0x0000002223237212 */ /* 0x000fe200078e3cff */
[----:B------:R-:W-:Y:S01]  /*ce9a0*/  IMAD.MOV.U32 R62, RZ, RZ, R6 ;  /* 0x000000ffff3e7224 */ /* 0x000fe200078e0006 */
[----:B------:R-:W-:Y:S01]  /*ce9b0*/  LOP3.LUT R37, R37, R36, RZ, 0x3c, !PT ;  /* 0x0000002425257212 */ /* 0x000fe200078e3cff */
[----:B------:R-:W-:Y:S01]  /*ce9c0*/  IMAD.MOV.U32 R63, RZ, RZ, R5 ;  /* 0x000000ffff3f7224 */ /* 0x000fe200078e0005 */
[----:B------:R-:W-:Y:S01]  /*ce9d0*/  LOP3.LUT R30, R31, R30, RZ, 0x3c, !PT ;  /* 0x0000001e1f1e7212 */ /* 0x000fe200078e3cff */
[----:B------:R-:W-:Y:S01]  /*ce9e0*/  IMAD.X R50, R53, 0x1, R3, P3 ;  /* 0x0000000135327824 */ /* 0x000fe200018e0603 */
[----:B------:R-:W-:Y:S01]  /*ce9f0*/  LOP3.LUT R39, R39, R38, RZ, 0x3c, !PT ;  /* 0x0000002627277212 */ /* 0x000fe200078e3cff */
[----:B------:R-:W-:Y:S01]  /*cea00*/  IMAD.MOV.U32 R60, RZ, RZ, R27 ;  /* 0x000000ffff3c7224 */ /* 0x000fe200078e001b */
[----:B------:R-:W-:Y:S01]  /*cea10*/  LOP3.LUT R25, R25, R24, RZ, 0x3c, !PT ;  /* 0x0000001819197212 */ /* 0x000fe200078e3cff */
[----:B------:R-:W-:Y:S01]  /*cea20*/  IMAD.MOV.U32 R61, RZ, RZ, R26 ;  /* 0x000000ffff3d7224 */ /* 0x000fe200078e001a */
[----:B------:R-:W-:-:S02]  /*cea30*/  LOP3.LUT R32, R33, R32, RZ, 0x3c, !PT ;  /* 0x0000002021207212 */ /* 0x000fc400078e3cff */
[----:B------:R-:W-:Y:S01]  /*cea40*/  LOP3.LUT R41, R41, R40, RZ, 0x3c, !PT ;  /* 0x0000002829297212 */ /* 0x000fe200078e3cff */
[----:B------:R-:W-:Y:S01]  /*cea50*/  IMAD.MOV.U32 R58, RZ, RZ, R29 ;  /* 0x000000ffff3a7224 */ /* 0x000fe200078e001d */
[----:B------:R-:W-:Y:S01]  /*cea60*/  LOP3.LUT R34, R35, R34, RZ, 0x3c, !PT ;  /* 0x0000002223227212 */ /* 0x000fe200078e3cff */
[----:B------:R-:W-:Y:S01]  /*cea70*/  IMAD.MOV.U32 R59, RZ, RZ, R28 ;  /* 0x000000ffff3b7224 */ /* 0x000fe200078e001c */
[----:B------:R-:W-:Y:S02]  /*cea80*/  LOP3.LUT R43, R43, R42, RZ, 0x3c, !PT ;  /* 0x0000002a2b2b7212 */ /* 0x000fe400078e3cff */
[----:B------:R-:W-:Y:S02]  /*cea90*/  LOP3.LUT R36, R37, R36, RZ, 0x3c, !PT ;  /* 0x0000002425247212 */ /* 0x000fe400078e3cff */
[----:B------:R-:W-:Y:S01]  /*ceaa0*/  LOP3.LUT R45, R45, R44, RZ, 0x3c, !PT ;  /* 0x0000002c2d2d7212 */ /* 0x000fe200078e3cff */
[----:B------:R-:W-:Y:S01]  /*ceab0*/  STL.64 [R1+0x3ce8], R62 ;  /* 0x003ce83e01007387 */ /* 0x000fe20000100a00 */
[----:B------:R-:W-:-:S02]  /*ceac0*/  LOP3.LUT R31, R31, R30, RZ, 0x3c, !PT ;  /* 0x0000001e1f1f7212 */ /* 0x000fc400078e3cff */
[----:B------:R-:W-:Y:S02]  /*cead0*/  LOP3.LUT R38, R39, R38, RZ, 0x3c, !PT ;  /* 0x0000002627267212 */ /* 0x000fe400078e3cff */
[----:B------:R-:W-:Y:S01]  /*ceae0*/  LOP3.LUT R47, R47, R46, RZ, 0x3c, !PT ;  /* 0x0000002e2f2f7212 */ /* 0x000fe200078e3cff */
[----:B------:R-:W-:Y:S01]  /*ceaf0*/  STL.64 [R1+0x3ce0], R24 ;  /* 0x003ce01801007387 */ /* 0x000fe20000100a00 */
[----:B------:R-:W-:Y:S02]  /*ceb00*/  LOP3.LUT R33, R33, R32, RZ, 0x3c, !PT ;  /* 0x0000002021217212 */ /* 0x000fe400078e3cff */
[----:B------:R-:W-:Y:S02]  /*ceb10*/  LOP3.LUT R40, R41, R40, RZ, 0x3c, !PT ;  /* 0x0000002829287212 */ /* 0x000fe400078e3cff */
[----:B------:R-:W-:Y:S01]  /*ceb20*/  LOP3.LUT R49, R49, R48, RZ, 0x3c, !PT ;  /* 0x0000003031317212 */ /* 0x000fe200078e3cff */
[----:B------:R-:W-:Y:S01]  /*ceb30*/  STL.64 [R1+0x3cd8], R60 ;  /* 0x003cd83c01007387 */ /* 0x000fe20000100a00 */
[----:B------:R-:W-:-:S02]  /*ceb40*/  LOP3.LUT R35, R35, R34, RZ, 0x3c, !PT ;  /* 0x0000002223237212 */ /* 0x000fc400078e3cff */
[----:B------:R-:W-:Y:S01]  /*ceb50*/  LOP3.LUT R42, R43, R42, RZ, 0x3c, !PT ;  /* 0x0000002a2b2a7212 */ /* 0x000fe200078e3cff */
[----:B------:R-:W-:Y:S01]  /*ceb60*/  LDGSTS.E [R7+0x1d800], desc[UR32][R62.64], P1 ;  /* 0x1d8000003e077fae */ /* 0x000fe20008921860 */
[----:B------:R-:W-:Y:S02]  /*ceb70*/  LOP3.LUT R51, R51, R50, RZ, 0x3c, !PT ;  /* 0x0000003233337212 */ /* 0x000fe400078e3cff */
[----:B------:R-:W-:Y:S01]  /*ceb80*/  LOP3.LUT R37, R37, R36, RZ, 0x3c, !PT ;  /* 0x0000002425257212 */ /* 0x000fe200078e3cff */
[----:B------:R-:W-:Y:S01]  /*ceb90*/  STL.64 [R1+0x3cd0], R58 ;  /* 0x003cd03a01007387 */ /* 0x000fe20000100a00 */
[----:B------:R-:W-:Y:S02]  /*ceba0*/  LOP3.LUT R44, R45, R44, RZ, 0x3c, !PT ;  /* 0x0000002c2d2c7212 */ /* 0x000fe400078e3cff */
[----:B------:R-:W-:Y:S01]  /*cebb0*/  LOP3.LUT R39, R39, R38, RZ, 0x3c, !PT ;  /* 0x0000002627277212 */ /* 0x000fe200078e3cff */
[----:B------:R1:W-:Y:S01]  /*cebc0*/  STL.64 [R1+0x3cc8], R30 ;  /* 0x003cc81e01007387 */ /* 0x0003e20000100a00 */
[----:B------:R-:W-:-:S02]  /*cebd0*/  LOP3.LUT R46, R47, R46, RZ, 0x3c, !PT ;  /* 0x0000002e2f2e7212 */ /* 0x000fc400078e3cff */
[----:B------:R-:W-:Y:S01]  /*cebe0*/  LOP3.LUT R41, R41, R40, RZ, 0x3c, !PT ;  /* 0x0000002829297212 */ /* 0x000fe200078e3cff */
[----:B------:R2:W-:Y:S01]  /*cebf0*/  STL.64 [R1+0x3cc0], R32 ;  /* 0x003cc02001007387 */ /* 0x0005e20000100a00 */
[----:B------:R-:W-:Y:S02]  /*cec00*/  LOP3.LUT R48, R49, R48, RZ, 0x3c, !PT ;  /* 0x0000003031307212 */ /* 0x000fe400078e3cff */
[----:B------:R-:W-:Y:S01]  /*cec10*/  LOP3.LUT R43, R43, R42, RZ, 0x3c, !PT ;  /* 0x0000002a2b2b7212 */ /* 0x000fe200078e3cff */
[----:B------:R3:W-:Y:S01]  /*cec20*/  STL.64 [R1+0x3cb8], R34 ;  /* 0x003cb82201007387 */ /* 0x0007e20000100a00 */
[----:B------:R-:W-:Y:S02]  /*cec30*/  LOP3.LUT R50, R51, R50, RZ, 0x3c, !PT ;  /* 0x0000003233327212 */ /* 0x000fe400078e3cff */
[----:B------:R-:W-:Y:S01]  /*cec40*/  IADD3 R53, P3, R56, R252, RZ ;  /* 0x000000fc38357210 */ /* 0x000fe20007f7e0ff */
[----:B------:R4:W-:Y:S01]  /*cec50*/  STL.64 [R1+0x3cb0], R36 ;  /* 0x003cb02401007387 */ /* 0x0009e20000100a00 */
[----:B------:R-:W-:-:S02]  /*cec60*/  LOP3.LUT R45, R45, R44, RZ, 0x3c, !PT ;  /* 0x0000002c2d2d7212 */ /* 0x000fc400078e3cff */
[----:B------:R-:W-:Y:S01]  /*cec70*/  LOP3.LUT R47, R47, R46, RZ, 0x3c, !PT ;  /* 0x0000002e2f2f7212 */ /* 0x000fe200078e3cff */
[----:B------:R4:W-:Y:S01]  /*cec80*/  STL.64 [R1+0x3be8], R38 ;  /* 0x003be82601007387 */ /* 0x0009e20000100a00 */
[----:B------:R-:W-:Y:S02]  /*cec90*/  LOP3.LUT R49, R49, R48, RZ, 0x3c, !PT ;  /* 0x0000003031317212 */ /* 0x000fe400078e3cff */
[----:B------:R-:W-:Y:S01]  /*ceca0*/  LOP3.LUT R51, R51, R50, RZ, 0x3c, !PT ;  /* 0x0000003233337212 */ /* 0x000fe200078e3cff */
[----:B------:R4:W-:Y:S01]  /*cecb0*/  STL.64 [R1+0x3be0], R40 ;  /* 0x003be02801007387 */ /* 0x0009e20000100a00 */
[----:B------:R-:W-:-:S03]  /*cecc0*/  IMAD.X R52, R57, 0x1, R3, P3 ;  /* 0x0000000139347824 */ /* 0x000fc600018e0603 */
[----:B------:R4:W-:Y:S04]  /*cecd0*/  STL.64 [R1+0x3bd8], R42 ;  /* 0x003bd82a01007387 */ /* 0x0009e80000100a00 */
[----:B------:R4:W-:Y:S01]  /*cece0*/  STL.64 [R1+0x3bd0], R44 ;  /* 0x003bd02c01007387 */ /* 0x0009e20000100a00 */
[----:B------:R-:W-:-:S03]  /*cecf0*/  IMAD.MOV.U32 R56, RZ, RZ, R53 ;  /* 0x000000ffff387224 */ /* 0x000fc600078e0035 */
[----:B------:R4:W-:Y:S01]  /*ced00*/  STL.64 [R1+0x3bc8], R46 ;  /* 0x003bc82e01007387 */ /* 0x0009e20000100a00 */
[----:B------:R-:W-:-:S03]  /*ced10*/  IMAD.MOV.U32 R57, RZ, RZ, R52 ;  /* 0x000000ffff397224 */ /* 0x000fc600078e0034 */
[----:B------:R4:W-:Y:S04]  /*ced20*/  STL.64 [R1+0x3bc0], R48 ;  /* 0x003bc03001007387 */ /* 0x0009e80000100a00 */
[----:B------:R4:W-:Y:S04]  /*ced30*/  STL.64 [R1+0x3bb8], R50 ;  /* 0x003bb83201007387 */ /* 0x0009e80000100a00 */
[----:B------:R-:W4:Y:S04]  /*ced40*/  LDL.LU.64 R26, [R1+0x3b68] ;  /* 0x003b6800011a7983 */ /* 0x000f280000300a00 */
[----:B------:R4:W-:Y:S04]  /*ced50*/  STL.64 [R1+0x3bb0], R56 ;  /* 0x003bb03801007387 */ /* 0x0009e80000100a00 */
[----:B------:R-:W4:Y:S04]  /*ced60*/  LDL.LU.64 R28, [R1+0x3b28] ;  /* 0x003b2800011c7983 */ /* 0x000f280000300a00 */
[----:B------:R4:W-:Y:S04]  /*ced70*/  LDGSTS.E [R7+0x1d900], desc[UR32][R24.64], P1 ;  /* 0x1d90000018077fae */ /* 0x0009e80008921860 */
[----:B------:R-:W-:Y:S04]  /*ced80*/  LDGSTS.E [R7+0x1da00], desc[UR32][R60.64], P1 ;  /* 0x1da000003c077fae */ /* 0x000fe80008921860 */
[----:B------:R-:W-:Y:S04]  /*ced90*/  LDGSTS.E [R7+0x1db00], desc[UR32][R58.64], P1 ;  /* 0x1db000003a077fae */ /* 0x000fe80008921860 */
[----:B------:R-:W-:Y:S04]  /*ceda0*/  LDGSTS.E [R7+0x1dc00], desc[UR32][R30.64], P1 ;  /* 0x1dc000001e077fae */ /* 0x000fe80008921860 */
[----:B------:R-:W-:Y:S04]  /*cedb0*/  LDGSTS.E [R7+0x1dd00], desc[UR32][R32.64], P1 ;  /* 0x1dd0000020077fae */ /* 0x000fe80008921860 */
[----:B------:R-:W-:Y:S04]  /*cedc0*/  LDGSTS.E [R7+0x1de00], desc[UR32][R34.64], P1 ;  /* 0x1de0000022077fae */ /* 0x000fe80008921860 */
[----:B-1----:R-:W4:Y:S04]  /*cedd0*/  LDL.LU.64 R30, [R1+0x3ae8] ;  /* 0x003ae800011e7983 */ /* 0x002f280000300a00 */
[----:B--2---:R-:W2:Y:S04]  /*cede0*/  LDL.LU.64 R32, [R1+0x3aa8] ;  /* 0x003aa80001207983 */ /* 0x004ea80000300a00 */
[----:B---3--:R-:W3:Y:S04]  /*cedf0*/  LDL.LU.64 R34, [R1+0x3a68] ;  /* 0x003a680001227983 */ /* 0x008ee80000300a00 */
[----:B------:R-:W-:Y:S04]  /*cee00*/  LDGSTS.E [R7+0x1df00], desc[UR32][R36.64], P1 ;  /* 0x1df0000024077fae */ /* 0x000fe80008921860 */
[----:B------:R-:W-:Y:S04]  /*cee10*/  LDGSTS.E [R7+0x1f800], desc[UR32][R38.64], P2 ;  /* 0x1f80000026077fae */ /* 0x000fe80009121860 */
[----:B------:R-:W-:Y:S04]  /*cee20*/  LDGSTS.E [R7+0x1f900], desc[UR32][R40.64], P2 ;  /* 0x1f90000028077fae */ /* 0x000fe80009121860 */
[----:B----4-:R-:W4:Y:S04]  /*cee30*/  LDL.LU.64 R36, [R1+0x3a28] ;  /* 0x003a280001247983 */ /* 0x010f280000300a00 */
[----:B------:R-:W4:Y:S04]  /*cee40*/  LDL.LU.64 R38, [R1+0x39e8] ;  /* 0x0039e80001267983 */ /* 0x000f280000300a00 */
[----:B------:R-:W4:Y:S04]  /*cee50*/  LDL.LU.64 R40, [R1+0x39a8] ;  /* 0x0039a80001287983 */ /* 0x000f280000300a00 */
[----:B------:R-:W-:Y:S04]  /*cee60*/  LDGSTS.E [R7+0x1fa00], desc[UR32][R42.64], P2 ;  /* 0x1fa000002a077fae */ /* 0x000fe80009121860 */
[----:B------:R-:W-:Y:S04]  /*cee70*/  LDGSTS.E [R7+0x1fb00], desc[UR32][R44.64], P2 ;  /* 0x1fb000002c077fae */ /* 0x000fe80009121860 */
[----:B------:R-:W-:Y:S04]  /*cee80*/  LDGSTS.E [R7+0x1fc00], desc[UR32][R46.64], P2 ;  /* 0x1fc000002e077fae */ /* 0x000fe80009121860 */
[----:B------:R-:W4:Y:S04]  /*cee90*/  LDL.LU.64 R42, [R1+0x3968] ;  /* 0x00396800012a7983 */ /* 0x000f280000300a00 */
[----:B------:R-:W4:Y:S04]  /*ceea0*/  LDL.LU.64 R44, [R1+0x3928] ;  /* 0x00392800012c7983 */ /* 0x000f280000300a00 */
[----:B------:R-:W4:Y:S04]  /*ceeb0*/  LDL.LU.64 R46, [R1+0x38e8] ;  /* 0x0038e800012e7983 */ /* 0x000f280000300a00 */
[----:B------:R-:W-:Y:S01]  /*ceec0*/  LDGSTS.E [R7+0x1fd00], desc[UR32][R48.64], P2 ;  /* 0x1fd0000030077fae */ /* 0x000fe20009121860 */
[----:B------:R-:W-:-:S03]  /*ceed0*/  IMAD.SHL.U32 R87, R87, 0x40, RZ ;  /* 0x0000004057577824 */ /* 0x000fc600078e00ff */
[----:B------:R-:W-:Y:S01]  /*ceee0*/  LDGSTS.E [R7+0x1fe00], desc[UR32][R50.64], P2 ;  /* 0x1fe0000032077fae */ /* 0x000fe20009121860 */
[----:B------:R-:W-:-:S03]  /*ceef0*/  IMAD.SHL.U32 R87, R87, 0x4, RZ ;  /* 0x0000000457577824 */ /* 0x000fc600078e00ff */
[----:B------:R1:W-:Y:S04]  /*cef00*/  LDGSTS.E [R7+0x1ff00], desc[UR32][R56.64], P2 ;  /* 0x1ff0000038077fae */ /* 0x0003e80009121860 */
[----:B------:R-:W4:Y:S04]  /*cef10*/  LDL.LU.64 R48, [R1+0x38a8] ;  /* 0x0038a80001307983 */ /* 0x000f280000300a00 */
[----:B------:R-:W4:Y:S01]  /*cef20*/  LDL.LU.64 R50, [R1+0x3868] ;  /* 0x0038680001327983 */ /* 0x000f220000300a00 */
[----:B------:R-:W-:-:S03]  /*cef30*/  IADD3 R6, P1, R54, R87, RZ ;  /* 0x0000005736067210 */ /* 0x000fc60007f3e0ff */
[----:B------:R-:W4:Y:S02]  /*cef40*/  LDL.LU.64 R52, [R1+0x3828] ;  /* 0x0038280001347983 */ /* 0x000f240000300a00 */
[----:B------:R-:W-:Y:S02]  /*cef50*/  IMAD.X R5, R55, 0x1, R4, P1 ;  /* 0x0000000137057824 */ /* 0x000fe400008e0604 */
        /* <DEDUP_REMOVED lines=17> */
[----:B------:R-:W-:-:S02]  /*cf070*/  IMAD.MOV.U32 R146, RZ, RZ, R129 ;  /* 0x000000ffff927224 */ /* 0x000fc400078e0081 */
[----:B------:R-:W-:Y:S02]  /*cf080*/  IMAD.MOV.U32 R147, RZ, RZ, R128 ;  /* 0x000000ffff937224 */ /* 0x000fe400078e0080 */
[----:B------:R-:W-:Y:S02]  /*cf090*/  IMAD.MOV.U32 R150, RZ, RZ, R125 ;  /* 0x000000ffff967224 */ /* 0x000fe400078e007d */
[----:B------:R-:W-:Y:S01]  /*cf0a0*/  IMAD.MOV.U32 R151, RZ, RZ, R124 ;  /* 0x000000ffff977224 */ /* 0x000fe200078e007c */
[----:B------:R-:W-:Y:S01]  /*cf0b0*/  ULEA UR7, UR5, UR4, 0x10 ;  /* 0x0000000405077291 */ /* 0x000fe2000f8e803f */
[----:B------:R-:W0:Y:S01]  /*cf0c0*/  LDGDEPBAR ;  /* 0x00000000000079af */ /* 0x000e220000000000 */
[----:B------:R-:W-:-:S05]  /*cf0d0*/  IADD3 R24, P1, R26, R87, RZ ;  /* 0x000000571a187210 */ /* 0x000fca0007f3e0ff */
[----:B-1----:R-:W-:Y:S01]  /*cf0e0*/  IMAD.X R7, R27, 0x1, R4, P1 ;  /* 0x000000011b077824 */ /* 0x002fe200008e0604 */
[----:B------:R-:W-:-:S05]  /*cf0f0*/  IADD3 R26, P1, R28, R87, RZ ;  /* 0x000000571c1a7210 */ /* 0x000fca0007f3e0ff */
[----:B------:R-:W-:Y:S01]  /*cf100*/  IMAD.X R25, R29, 0x1, R4, P1 ;  /* 0x000000011d197824 */ /* 0x000fe200008e0604 */
[----:B------:R-:W-:-:S05]  /*cf110*/  IADD3 R28, P1, R30, R87, RZ ;  /* 0x000000571e1c7210 */ /* 0x000fca0007f3e0ff */
[----:B------:R-:W-:Y:S01]  /*cf120*/  IMAD.X R27, R31, 0x1, R4, P1 ;  /* 0x000000011f1b7824 */ /* 0x000fe200008e0604 */
        /* <DEDUP_REMOVED lines=50> */
[----:B------:R-:W-:Y:S02]  /*cf450*/  IMAD.MOV.U32 R169, RZ, RZ, R7 ;  /* 0x000000ffffa97224 */ /* 0x000fe400078e0007 */
[----:B------:R-:W-:Y:S02]  /*cf460*/  IMAD.MOV.U32 R166, RZ, RZ, R26 ;  /* 0x000000ffffa67224 */ /* 0x000fe400078e001a */
[----:B------:R-:W-:-:S02]  /*cf470*/  IMAD.MOV.U32 R167, RZ, RZ, R25 ;  /* 0x000000ffffa77224 */ /* 0x000fc400078e0019 */
[----:B------:R-:W-:Y:S01]  /*cf480*/  IMAD.X R75, R79, 0x1, R4, P1 ;  /* 0x000000014f4b7824 */ /* 0x000fe200008e0604 */
[----:B------:R-:W-:Y:S01]  /*cf490*/  IADD3 R78, P1, R80, R87, RZ ;  /* 0x00000057504e7210 */ /* 0x000fe20007f3e0ff */
        /* <DEDUP_REMOVED lines=17> */
[C---:B------:R-:W-:Y:S01]  /*cf5b0*/  HMMA.1688.F32.TF32 R144, R232.reuse, R130, R144 ;  /* 0x00000082e890723c */ /* 0x040fe20000081090 */
[----:B------:R-:W-:Y:S01]  /*cf5c0*/  IMAD.X R77, R81, 0x1, R4, P1 ;  /* 0x00000001514d7824 */ /* 0x000fe200008e0604 */
[----:B------:R-:W-:Y:S01]  /*cf5d0*/  IADD3 R80, P1, R82, R87, RZ ;  /* 0x0000005752507210 */ /* 0x000fe20007f3e0ff */
[----:B------:R-:W-:Y:S01]  /*cf5e0*/  IMAD.MOV.U32 R134, RZ, RZ, R40 ;  /* 0x000000ffff867224 */ /* 0x000fe200078e0028 */
[----:B------:R-:W-:Y:S01]  /*cf5f0*/  STL.64 [R1+0x3a68], R158 ;  /* 0x003a689e01007387 */ /* 0x000fe20000100a00 */
[----:B------:R-:W-:Y:S02]  /*cf600*/  IMAD.MOV.U32 R135, RZ, RZ, R39 ;  /* 0x000000ffff877224 */ /* 0x000fe400078e0027 */
[----:B------:R-:W-:Y:S01]  /*cf610*/  IMAD.MOV.U32 R132, RZ, RZ, R42 ;  /* 0x000000ffff847224 */ /* 0x000fe200078e002a */
[----:B------:R-:W-:Y:S01]  /*cf620*/  STL.64 [R1+0x3a28], R156 ;  /* 0x003a289c01007387 */ /* 0x000fe20000100a00 */
[----:B------:R-:W-:Y:S01]  /*cf630*/  IMAD.MOV.U32 R133, RZ, RZ, R41 ;  /* 0x000000ffff857224 */ /* 0x000fe200078e0029 */
[----:B------:R-:W-:Y:S01]  /*cf640*/  HMMA.1688.F32.TF32 R148, R232, R126, R148 ;  /* 0x0000007ee894723c */ /* 0x000fe20000081094 */
        /* <DEDUP_REMOVED lines=12> */
[----:B------:R-:W-:Y:S01]  /*cf710*/  IMAD.X R79, R83, 0x1, R4, P1 ;  /* 0x00000001534f7824 */ /* 0x000fe200008e0604 */
[----:B------:R-:W-:Y:S01]  /*cf720*/  IADD3 R82, P1, R90, R87, RZ ;  /* 0x000000575a527210 */ /* 0x000fe20007f3e0ff */
        /* <DEDUP_REMOVED lines=54> */
[----:B------:R-:W-:Y:S04]  /*cfa90*/  STL.64 [R1+0x3538], R96 ;  /* 0x0035386001007387 */ /* 0x000fe80000100a00 */
[----:B------:R-:W-:Y:S04]  /*cfaa0*/  STL.64 [R1+0x3530], R94 ;  /* 0x0035305e01007387 */ /* 0x000fe80000100a00 */
[----:B------:R1:W-:Y:S04]  /*cfab0*/  STL.64 [R1+0x3528], R90 ;  /* 0x0035285a01007387 */ /* 0x0003e80000100a00 */
[----:B------:R2:W-:Y:S04]  /*cfac0*/  STL.64 [R1+0x3520], R88 ;  /* 0x0035205801007387 */ /* 0x0005e80000100a00 */
        /* <DEDUP_REMOVED lines=24> */
[----:B------:R-:W-:-:S03]  /*cfc50*/  VIADD R5, R86, UR7 ;  /* 0x0000000756057c36 */ /* 0x000fc60008000000 */
[----:B------:R-:W4:Y:S04]  /*cfc60*/  LDL.LU.64 R72, [R1+0x35e0] ;  /* 0x0035e00001487983 */ /* 0x000f280000300a00 */
[----:B------:R-:W-:Y:S04]  /*cfc70*/  LDGSTS.E [R5+0x40000], desc[UR32][R170.64], P0 ;  /* 0x40000000aa057fae */ /* 0x000fe80008121860 */
[----:B------:R-:W-:Y:S04]  /*cfc80*/  LDGSTS.E [R5+0x40800], desc[UR32][R168.64], P0 ;  /* 0x40800000a8057fae */ /* 0x000fe80008121860 */
[----:B------:R-:W4:Y:S04]  /*cfc90*/  LDL.LU.64 R74, [R1+0x35a0] ;  /* 0x0035a000014a7983 */ /* 0x000f280000300a00 */
[----:B------:R-:W-:Y:S04]  /*cfca0*/  LDGSTS.E [R5+0x41000], desc[UR32][R166.64], P0 ;  /* 0x41000000a6057fae */ /* 0x000fe80008121860 */
[----:B------:R-:W-:Y:S04]  /*cfcb0*/  LDGSTS.E [R5+0x41800], desc[UR32][R164.64], P0 ;  /* 0x41800000a4057fae */ /* 0x000fe80008121860 */
[----:B------:R-:W-:Y:S04]  /*cfcc0*/  LDGSTS.E [R5+0x42000], desc[UR32][R160.64], P0 ;  /* 0x42000000a0057fae */ /* 0x000fe80008121860 */
[----:B------:R-:W-:Y:S04]  /*cfcd0*/  LDGSTS.E [R5+0x42800], desc[UR32][R158.64], P0 ;  /* 0x428000009e057fae */ /* 0x000fe80008121860 */
        /* <DEDUP_REMOVED lines=29> */
[----:B------:R4:W-:Y:S04]  /*cfeb0*/  LDGSTS.E [R5+0x4f800], desc[UR32][R88.64], P0 ;  /* 0x4f80000058057fae */ /* 0x0009e80008121860 */
[----:B-1----:R-:W4:Y:S04]  /*cfec0*/  LDL.LU.64 R90, [R1+0x3500] ;  /* 0x00350000015a7983 */ /* 0x002f280000300a00 */
[----:B--2---:R-:W2:Y:S01]  /*cfed0*/  LDL.LU.64 R88, [R1+0x34f8] ;  /* 0x0034f80001587983 */ /* 0x004ea20000300a00 */
        /* <DEDUP_REMOVED lines=55> */
[----:B------:R-:W-:Y:S02]  /*d0250*/  IMAD.X R75, R79, 0x1, R4, P1 ;  /* 0x000000014f4b7824 */ /* 0x000fe400008e0604 */
[----:B------:R-:W-:Y:S02]  /*d0260*/  IMAD.MOV.U32 R164, RZ, RZ, R6 ;  /* 0x000000ffffa47224 */ /* 0x000fe400078e0006 */
[----:B------:R-:W-:Y:S02]  /*d0270*/  IMAD.MOV.U32 R165, RZ, RZ, R7 ;  /* 0x000000ffffa57224 */ /* 0x000fe400078e0007 */
[----:B------:R-:W-:Y:S02]  /*d0280*/  IMAD.MOV.U32 R160, RZ, RZ, R24 ;  /* 0x000000ffffa07224 */ /* 0x000fe400078e0018 */
[----:B------:R-:W-:Y:S02]  /*d0290*/  IMAD.MOV.U32 R161, RZ, RZ, R5 ;  /* 0x000000ffffa17224 */ /* 0x000fe400078e0005 */
[----:B------:R-:W-:-:S02]  /*d02a0*/  IMAD.MOV.U32 R158, RZ, RZ, R26 ;  /* 0x000000ffff9e7224 */ /* 0x000fc400078e001a */
[----:B------:R-:W-:Y:S02]  /*d02b0*/  IMAD.MOV.U32 R159, RZ, RZ, R25 ;  /* 0x000000ffff9f7224 */ /* 0x000fe400078e0019 */
[----:B------:R-:W-:Y:S01]  /*d02c0*/  IMAD.MOV.U32 R156, RZ, RZ, R28 ;  /* 0x000000ffff9c7224 */ /* 0x000fe200078e001c */
[----:B------:R-:W-:Y:S01]  /*d02d0*/  IADD3 R78, P1, R80, R87, RZ ;  /* 0x00000057504e7210 */ /* 0x000fe20007f3e0ff */
[----:B------:R-:W-:-:S04]  /*d02e0*/  IMAD.MOV.U32 R157, RZ, RZ, R27 ;  /* 0x000000ffff9d7224 */ /* 0x000fc800078e001b */
        /* <DEDUP_REMOVED lines=13> */
[----:B------:R-:W-:Y:S01]  /*d03c0*/  IADD3 R80, P1, R82, R87, RZ ;  /* 0x0000005752507210 */ /* 0x000fe20007f3e0ff */
[----:B------:R-:W-:Y:S01]  /*d03d0*/  IMAD.MOV.U32 R130, RZ, RZ, R38 ;  /* 0x000000ffff827224 */ /* 0x000fe200078e0026 */
[----:B------:R-:W-:Y:S01]  /*d03e0*/  STL.64 [R1+0x3aa0], R154 ;  /* 0x003aa09a01007387 */ /* 0x000fe20000100a00 */
[----:B------:R-:W-:Y:S02]  /*d03f0*/  IMAD.MOV.U32 R131, RZ, RZ, R37 ;  /* 0x000000ffff837224 */ /* 0x000fe400078e0025 */
[----:B------:R-:W-:Y:S01]  /*d0400*/  IMAD.X R79, R83, 0x1, R4, P1 ;  /* 0x00000001534f7824 */ /* 0x000fe200008e0604 */
        /* <DEDUP_REMOVED lines=15> */
[-C--:B------:R-:W-:Y:S01]  /*d0500*/  IADD3 R82, P1, R90, R87.reuse, RZ ;  /* 0x000000575a527210 */ /* 0x080fe20007f3e0ff */
[----:B------:R-:W-:Y:S01]  /*d0510*/  IMAD.MOV.U32 R118, RZ, RZ, R50 ;  /* 0x000000ffff767224 */ /* 0x000fe200078e0032 */
[----:B------:R-:W-:Y:S01]  /*d0520*/  STL.64 [R1+0x3920], R126 ;  /* 0x0039207e01007387 */ /* 0x000fe20000100a00 */
[----:B------:R-:W-:Y:S02]  /*d0530*/  IMAD.MOV.U32 R119, RZ, RZ, R49 ;  /* 0x000000ffff777224 */ /* 0x000fe400078e0031 */
[----:B------:R-:W-:Y:S01]  /*d0540*/  IMAD.X R81, R91, 0x1, R4, P1 ;  /* 0x000000015b517824 */ /* 0x000fe200008e0604 */
[----:B--2---:R-:W-:Y:S01]  /*d0550*/  IADD3 R84, P1, R88, R87, RZ ;  /* 0x0000005758547210 */ /* 0x004fe20007f3e0ff */
        /* <DEDUP_REMOVED lines=53> */
[----:B------:R1:W-:Y:S04]  /*d08b0*/  STL.64 [R1+0x3508], R42 ;  /* 0x0035082a01007387 */ /* 0x0003e80000100a00 */
[----:B------:R2:W-:Y:S04]  /*d08c0*/  STL.64 [R1+0x3500], R44 ;  /* 0x0035002c01007387 */ /* 0x0005e80000100a00 */
[----:B------:R3:W-:Y:S04]  /*d08d0*/  STL.64 [R1+0x34f8], R6 ;  /* 0x0034f80601007387 */ /* 0x0007e80000100a00 */
[----:B------:R-:W3:Y:S04]  /*d08e0*/  LDL.LU.64 R24, [R1+0x3b98] ;  /* 0x003b980001187983 */ /* 0x000ee80000300a00 */
[----:B------:R-:W4:Y:S01]  /*d08f0*/  LDL.LU.64 R26, [R1+0x3b58] ;  /* 0x003b5800011a7983 */ /* 0x000f220000300a00 */
[----:B------:R-:W-:-:S03]  /*d0900*/  LOP3.LUT R166, R242, 0x10, RZ, 0x3c, !PT ;  /* 0x00000010f2a67812 */ /* 0x000fc600078e3cff */
[----:B------:R-:W4:Y:S02]  /*d0910*/  LDL.LU.64 R28, [R1+0x3b18] ;  /* 0x003b1800011c7983 */ /* 0x000f240000300a00 */
[----:B------:R-:W-:Y:S02]  /*d0920*/  VIADD R5, R166, UR7 ;  /* 0x00000007a6057c36 */ /* 0x000fe40008000000 */
[----:B------:R-:W4:Y:S04]  /*d0930*/  LDL.LU.64 R30, [R1+0x3ad8] ;  /* 0x003ad800011e7983 */ /* 0x000f280000300a00 */
        /* <DEDUP_REMOVED lines=35> */
[----:B------:R3:W-:Y:S04]  /*d0b70*/  LDGSTS.E [R5+0x4f100], desc[UR32][R6.64], P0 ;  /* 0x4f10000006057fae */ /* 0x0007e80008121860 */
[----:B-1----:R-:W4:Y:S04]  /*d0b80*/  LDL.LU.64 R42, [R1+0x3958] ;  /* 0x00395800012a7983 */ /* 0x002f280000300a00 */
        /* <DEDUP_REMOVED lines=21> */
[----:B------:R1:W-:Y:S04]  /*d0ce0*/  LDGSTS.E [R5+0x4f900], desc[UR32][R88.64], P0 ;  /* 0x4f90000058057fae */ /* 0x0003e80008121860 */
[----:B------:R-:W2:Y:S01]  /*d0cf0*/  LDL.LU.64 R88, [R1+0x34c0] ;  /* 0x0034c00001587983 */ /* 0x000ea20000300a00 */
[----:B---3--:R-:W-:-:S05]  /*d0d00*/  IADD3 R6, P1, R24, R87, RZ ;  /* 0x0000005718067210 */ /* 0x008fca0007f3e0ff */
[----:B------:R-:W-:Y:S01]  /*d0d10*/  IMAD.X R7, R25, 0x1, R4, P1 ;  /* 0x0000000119077824 */ /* 0x000fe200008e0604 */
[----:B----4-:R-:W-:-:S05]  /*d0d20*/  IADD3 R24, P1, R26, R87, RZ ;  /* 0x000000571a187210 */ /* 0x010fca0007f3e0ff */
[----:B-1----:R-:W-:Y:S01]  /*d0d30*/  IMAD.X R5, R27, 0x1, R4, P1 ;  /* 0x000000011b057824 */ /* 0x002fe200008e0604 */
        /* <DEDUP_REMOVED lines=137> */
[----:B------:R-:W-:Y:S02]  /*d15d0*/  IMAD.X R83, R89, 0x1, R4, P1 ;  /* 0x0000000159537824 */ /* 0x000fe400008e0604 */
        /* <DEDUP_REMOVED lines=18> */
[----:B------:R-:W2:Y:S04]  /*d1700*/  LDL.LU.64 R24, [R1+0x3b90] ;  /* 0x003b900001187983 */ /* 0x000ea80000300a00 */
[----:B------:R-:W3:Y:S04]  /*d1710*/  LDL.LU.64 R26, [R1+0x3b50] ;  /* 0x003b5000011a7983 */ /* 0x000ee80000300a00 */
        /* <DEDUP_REMOVED lines=199> */
[----:B------:R-:W-:Y:S01]  /*d2390*/  IMAD.MOV.U32 R96, RZ, RZ, R72 ;  /* 0x000000ffff607224 */ /* 0x000fe200078e0048 */
[----:B------:R-:W-:Y:S01]  /*d23a0*/  LOP3.LUT R164, R93, 0x30, RZ, 0x3c, !PT ;  /* 0x000000305da47812 */ /* 0x000fe200078e3cff */
        /* <DEDUP_REMOVED lines=24> */
[----:B------:R-:W4:Y:S04]  /*d2530*/  LDL.LU.64 R26, [R1+0x3b48] ;  /* 0x003b4800011a7983 */ /* 0x000f280000300a00 */
[----:B------:R-:W4:Y:S01]  /*d2540*/  LDL.LU.64 R28, [R1+0x3b08] ;  /* 0x003b0800011c7983 */ /* 0x000f220000300a00 */
[----:B------:R-:W-:-:S03]  /*d2550*/  VIADD R5, R164, UR7 ;  /* 0x00000007a4057c36 */ /* 0x000fc60008000000 */
        /* <DEDUP_REMOVED lines=345> */
[----:B------:R-:W-:Y:S02]  /*d3af0*/  IMAD.MOV.U32 R158, RZ, RZ, R24 ;  /* 0x000000ffff9e7224 */ /* 0x000fe400078e0018 */
[----:B------:R-:W-:-:S02]  /*d3b00*/  IMAD.MOV.U32 R159, RZ, RZ, R5 ;  /* 0x000000ffff9f7224 */ /* 0x000fc400078e0005 */
[----:B------:R-:W-:Y:S02]  /*d3b10*/  IMAD.MOV.U32 R156, RZ, RZ, R26 ;  /* 0x000000ffff9c7224 */ /* 0x000fe400078e001a */
[----:B------:R-:W-:Y:S02]  /*d3b20*/  IMAD.MOV.U32 R157, RZ, RZ, R25 ;  /* 0x000000ffff9d7224 */ /* 0x000fe400078e0019 */
        /* <DEDUP_REMOVED lines=12> */
[----:B------:R-:W-:Y:S01]  /*d3bf0*/  IMAD.X R77, R81, 0x1, R4, P1 ;  /* 0x00000001514d7824 */ /* 0x000fe200008e0604 */
[----:B------:R-:W-:Y:S01]  /*d3c00*/  IADD3 R80, P1, R82, R87, RZ ;  /* 0x0000005752507210 */ /* 0x000fe20007f3e0ff */
        /* <DEDUP_REMOVED lines=58> */
[----:B------:R-:W-:Y:S02]  /*d3fb0*/  IMAD.X R83, R89, 0x1, R4, P1 ;  /* 0x0000000159537824 */ /* 0x000fe400008e0604 */
        /* <DEDUP_REMOVED lines=365> */
[----:B------:R-:W-:Y:S02]  /*d5690*/  IADD3 R72, P1, R74, R87, RZ ;  /* 0x000000574a487210 */ /* 0x000fe40007f3e0ff */
[----:B------:R-:W-:-:S03]  /*d56a0*/  LOP3.LUT R160, R86, 0x70, RZ, 0x3c, !PT ;  /* 0x0000007056a07812 */ /* 0x000fc600078e3cff */
[----:B------:R-:W-:Y:S01]  /*d56b0*/  IMAD.X R71, R75, 0x1, R4, P1 ;  /* 0x000000014b477824 */ /* 0x000fe200008e0604 */
[-C--:B------:R-:W-:Y:S01]  /*d56c0*/  IADD3 R74, P1, R76, R87.reuse, RZ ;  /* 0x000000574c4a7210 */ /* 0x080fe20007f3e0ff */
[----:B------:R-:W-:Y:S02]  /*d56d0*/  IMAD.MOV.U32 R157, RZ, RZ, R5 ;  /* 0x000000ffff9d7224 */ /* 0x000fe400078e0005 */
[----:B------:R-:W-:Y:S02]  /*d56e0*/  IMAD.MOV.U32 R158, RZ, RZ, R6 ;  /* 0x000000ffff9e7224 */ /* 0x000fe400078e0006 */
[----:B------:R-:W-:Y:S01]  /*d56f0*/  IMAD.X R73, R77, 0x1, R4, P1 ;  /* 0x000000014d497824 */ /* 0x000fe200008e0604 */
[----:B------:R-:W-:Y:S01]  /*d5700*/  IADD3 R76, P1, R78, R87, RZ ;  /* 0x000000574e4c7210 */ /* 0x000fe20007f3e0ff */
[----:B------:R-:W-:Y:S02]  /*d5710*/  IMAD.MOV.U32 R159, RZ, RZ, R7 ;  /* 0x000000ffff9f7224 */ /* 0x000fe400078e0007 */
[----:B------:R-:W-:-:S02]  /*d5720*/  VIADD R5, R160, UR7 ;  /* 0x00000007a0057c36 */ /* 0x000fc40008000000 */
[----:B------:R-:W-:Y:S02]  /*d5730*/  IMAD.MOV.U32 R156, RZ, RZ, R24 ;  /* 0x000000ffff9c7224 */ /* 0x000fe400078e0018 */
[----:B------:R-:W-:Y:S02]  /*d5740*/  IMAD.MOV.U32 R154, RZ, RZ, R26 ;  /* 0x000000ffff9a7224 */ /* 0x000fe400078e001a */
[----:B------:R-:W-:Y:S02]  /*d5750*/  IMAD.MOV.U32 R155, RZ, RZ, R25 ;  /* 0x000000ffff9b7224 */ /* 0x000fe400078e0019 */
[----:B------:R-:W-:Y:S02]  /*d5760*/  IMAD.MOV.U32 R152, RZ, RZ, R28 ;  /* 0x000000ffff987224 */ /* 0x000fe400078e001c */
[----:B------:R-:W-:Y:S01]  /*d5770*/  IMAD.MOV.U32 R153, RZ, RZ, R27 ;  /* 0x000000ffff997224 */ /* 0x000fe200078e001b */
[----:B------:R-:W-:Y:S01]  /*d5780*/  STL.64 [R1+0x3b70], R158 ;  /* 0x003b709e01007387 */ /* 0x000fe20000100a00 */
[----:B------:R-:W-:-:S02]  /*d5790*/  IMAD.MOV.U32 R134, RZ, RZ, R30 ;  /* 0x000000ffff867224 */ /* 0x000fc400078e001e */
[----:B------:R-:W-:Y:S01]  /*d57a0*/  IMAD.MOV.U32 R135, RZ, RZ, R29 ;  /* 0x000000ffff877224 */ /* 0x000fe200078e001d */
[----:B------:R-:W-:Y:S01]  /*d57b0*/  LDGSTS.E [R5+0x40700], desc[UR32][R158.64], P0 ;  /* 0x407000009e057fae */ /* 0x000fe20008121860 */
[----:B------:R-:W-:Y:S01]  /*d57c0*/  IMAD.X R75, R79, 0x1, R4, P1 ;  /* 0x000000014f4b7824 */ /* 0x000fe200008e0604 */
[----:B------:R-:W-:Y:S01]  /*d57d0*/  IADD3 R78, P1, R80, R87, RZ ;  /* 0x00000057504e7210 */ /* 0x000fe20007f3e0ff */
[----:B------:R-:W-:Y:S01]  /*d57e0*/  IMAD.MOV.U32 R132, RZ, RZ, R32 ;  /* 0x000000ffff847224 */ /* 0x000fe200078e0020 */
[----:B------:R-:W-:Y:S01]  /*d57f0*/  STL.64 [R1+0x3b30], R156 ;  /* 0x003b309c01007387 */ /* 0x000fe20000100a00 */
[----:B------:R-:W-:-:S03]  /*d5800*/  IMAD.MOV.U32 R133, RZ, RZ, R31 ;  /* 0x000000ffff857224 */ /* 0x000fc600078e001f */
[----:B------:R-:W-:Y:S01]  /*d5810*/  LDGSTS.E [R5+0x40f00], desc[UR32][R156.64], P0 ;  /* 0x40f000009c057fae */ /* 0x000fe20008121860 */
[----:B------:R-:W-:-:S03]  /*d5820*/  IMAD.MOV.U32 R130, RZ, RZ, R34 ;  /* 0x000000ffff827224 */ /* 0x000fc600078e0022 */
[----:B------:R-:W-:Y:S01]  /*d5830*/  STL.64 [R1+0x3af0], R154 ;  /* 0x003af09a01007387 */ /* 0x000fe20000100a00 */
[----:B------:R-:W-:-:S03]  /*d5840*/  IMAD.MOV.U32 R131, RZ, RZ, R33 ;  /* 0x000000ffff837224 */ /* 0x000fc600078e0021 */
[----:B------:R-:W-:Y:S01]  /*d5850*/  LDGSTS.E [R5+0x41700], desc[UR32][R154.64], P0 ;  /* 0x417000009a057fae */ /* 0x000fe20008121860 */
[----:B------:R-:W-:-:S03]  /*d5860*/  IMAD.MOV.U32 R128, RZ, RZ, R36 ;  /* 0x000000ffff807224 */ /* 0x000fc600078e0024 */
[----:B------:R-:W-:Y:S01]  /*d5870*/  STL.64 [R1+0x3ab0], R152 ;  /* 0x003ab09801007387 */ /* 0x000fe20000100a00 */
[----:B------:R-:W-:-:S03]  /*d5880*/  IMAD.MOV.U32 R129, RZ, RZ, R35 ;  /* 0x000000ffff817224 */ /* 0x000fc600078e0023 */
[----:B------:R-:W-:Y:S01]  /*d5890*/  LDGSTS.E [R5+0x41f00], desc[UR32][R152.64], P0 ;  /* 0x41f0000098057fae */ /* 0x000fe20008121860 */
[----:B------:R-:W-:-:S03]  /*d58a0*/  IMAD.X R77, R81, 0x1, R4, P1 ;  /* 0x00000001514d7824 */ /* 0x000fc600008e0604 */
[----:B------:R-:W-:Y:S01]  /*d58b0*/  STL.64 [R1+0x3a70], R134 ;  /* 0x003a708601007387 */ /* 0x000fe20000100a00 */
[----:B------:R-:W-:-:S03]  /*d58c0*/  IMAD.MOV.U32 R126, RZ, RZ, R38 ;  /* 0x000000ffff7e7224 */ /* 0x000fc600078e0026 */
[----:B------:R-:W-:Y:S01]  /*d58d0*/  LDGSTS.E [R5+0x42700], desc[UR32][R134.64], P0 ;  /* 0x4270000086057fae */ /* 0x000fe20008121860 */
[----:B------:R-:W-:Y:S01]  /*d58e0*/  IMAD.MOV.U32 R127, RZ, RZ, R37 ;  /* 0x000000ffff7f7224 */ /* 0x000fe200078e0025 */
[----:B------:R-:W-:Y:S02]  /*d58f0*/  IADD3 R80, P1, R82, R87, RZ ;  /* 0x0000005752507210 */ /* 0x000fe40007f3e0ff */
[----:B------:R1:W-:Y:S01]  /*d5900*/  STL.64 [R1+0x3a30], R132 ;  /* 0x003a308401007387 */ /* 0x0003e20000100a00 */
[----:B------:R-:W-:-:S03]  /*d5910*/  IMAD.MOV.U32 R124, RZ, RZ, R40 ;  /* 0x000000ffff7c7224 */ /* 0x000fc600078e0028 */
[----:B------:R1:W-:Y:S01]  /*d5920*/  LDGSTS.E [R5+0x42f00], desc[UR32][R132.64], P0 ;  /* 0x42f0000084057fae */ /* 0x0003e20008121860 */
[----:B------:R-:W-:Y:S02]  /*d5930*/  IMAD.MOV.U32 R125, RZ, RZ, R39 ;  /* 0x000000ffff7d7224 */ /* 0x000fe400078e0027 */
[----:B------:R-:W-:Y:S01]  /*d5940*/  IMAD.MOV.U32 R122, RZ, RZ, R42 ;  /* 0x000000ffff7a7224 */ /* 0x000fe200078e002a */
[----:B------:R-:W-:Y:S01]  /*d5950*/  STL.64 [R1+0x39f0], R130 ;  /* 0x0039f08201007387 */ /* 0x000fe20000100a00 */
[----:B------:R-:W-:Y:S02]  /*d5960*/  IMAD.MOV.U32 R123, RZ, RZ, R41 ;  /* 0x000000ffff7b7224 */ /* 0x000fe400078e0029 */
[----:B------:R-:W-:Y:S01]  /*d5970*/  IMAD.MOV.U32 R120, RZ, RZ, R44 ;  /* 0x000000ffff787224 */ /* 0x000fe200078e002c */
[----:B------:R-:W-:Y:S01]  /*d5980*/  LDGSTS.E [R5+0x43700], desc[UR32][R130.64], P0 ;  /* 0x4370000082057fae */ /* 0x000fe20008121860 */
[----:B------:R-:W-:Y:S01]  /*d5990*/  IMAD.MOV.U32 R121, RZ, RZ, R43 ;  /* 0x000000ffff797224 */ /* 0x000fe200078e002b */
[----:B-1----:R-:W1:Y:S02]  /*d59a0*/  LDC R133, c[0x0][0x230] ;  /* 0x00008c00ff857b82 */ /* 0x002e640000000800 */
[----:B------:R-:W-:Y:S01]  /*d59b0*/  STL.64 [R1+0x39b0], R128 ;  /* 0x0039b08001007387 */ /* 0x000fe20000100a00 */
[----:B------:R-:W-:-:S02]  /*d59c0*/  IMAD.MOV.U32 R118, RZ, RZ, R46 ;  /* 0x000000ffff767224 */ /* 0x000fc400078e002e */
[----:B------:R-:W-:Y:S01]  /*d59d0*/  IMAD.MOV.U32 R119, RZ, RZ, R45 ;  /* 0x000000ffff777224 */ /* 0x000fe200078e002d */
[----:B------:R-:W-:Y:S01]  /*d59e0*/  LDGSTS.E [R5+0x43f00], desc[UR32][R128.64], P0 ;  /* 0x43f0000080057fae */ /* 0x000fe20008121860 */
[----:B------:R-:W-:Y:S02]  /*d59f0*/  IMAD.MOV.U32 R116, RZ, RZ, R48 ;  /* 0x000000ffff747224 */ /* 0x000fe400078e0030 */
[----:B------:R-:W-:Y:S01]  /*d5a00*/  IMAD.MOV.U32 R117, RZ, RZ, R47 ;  /* 0x000000ffff757224 */ /* 0x000fe200078e002f */
[----:B------:R-:W-:Y:S01]  /*d5a10*/  STL.64 [R1+0x3970], R126 ;  /* 0x0039707e01007387 */ /* 0x000fe20000100a00 */
[----:B------:R-:W-:Y:S01]  /*d5a20*/  IMAD.X R79, R83, 0x1, R4, P1 ;  /* 0x00000001534f7824 */ /* 0x000fe200008e0604 */
[----:B------:R-:W-:Y:S01]  /*d5a30*/  IADD3 R82, P1, R90, R87, RZ ;  /* 0x000000575a527210 */ /* 0x000fe20007f3e0ff */
[----:B------:R-:W-:Y:S01]  /*d5a40*/  IMAD.MOV.U32 R114, RZ, RZ, R50 ;  /* 0x000000ffff727224 */ /* 0x000fe200078e0032 */
[----:B------:R-:W-:Y:S01]  /*d5a50*/  LDGSTS.E [R5+0x44700], desc[UR32][R126.64], P0 ;  /* 0x447000007e057fae */ /* 0x000fe20008121860 */
[----:B------:R-:W-:-:S02]  /*d5a60*/  IMAD.MOV.U32 R115, RZ, RZ, R49 ;  /* 0x000000ffff737224 */ /* 0x000fc400078e0031 */
[----:B------:R-:W-:Y:S01]  /*d5a70*/  IMAD.MOV.U32 R112, RZ, RZ, R52 ;  /* 0x000000ffff707224 */ /* 0x000fe200078e0034 */
[----:B------:R-:W-:Y:S01]  /*d5a80*/  STL.64 [R1+0x3930], R124 ;  /* 0x0039307c01007387 */ /* 0x000fe20000100a00 */
[----:B------:R-:W-:-:S03]  /*d5a90*/  IMAD.MOV.U32 R113, RZ, RZ, R51 ;  /* 0x000000ffff717224 */ /* 0x000fc600078e0033 */
[----:B------:R-:W-:Y:S01]  /*d5aa0*/  LDGSTS.E [R5+0x44f00], desc[UR32][R124.64], P0 ;  /* 0x44f000007c057fae */ /* 0x000fe20008121860 */
[----:B------:R-:W-:Y:S02]  /*d5ab0*/  IMAD.MOV.U32 R110, RZ, RZ, R54 ;  /* 0x000000ffff6e7224 */ /* 0x000fe400078e0036 */
        /* <DEDUP_REMOVED lines=14> */
[----:B------:R-:W-:-:S03]  /*d5ba0*/  IMAD.X R81, R91, 0x1, R4, P1 ;  /* 0x000000015b517824 */ /* 0x000fc600008e0604 */
[----:B------:R-:W-:Y:S01]  /*d5bb0*/  LDGSTS.E [R5+0x46f00], desc[UR32][R116.64], P0 ;  /* 0x46f0000074057fae */ /* 0x000fe20008121860 */
[----:B------:R-:W-:Y:S01]  /*d5bc0*/  IMAD.MOV.U32 R102, RZ, RZ, R62 ;  /* 0x000000ffff667224 */ /* 0x000fe200078e003e */
        /* <DEDUP_REMOVED lines=48> */
[----:B-1----:R-:W-:-:S03]  /*d5ed0*/  VIADD R133, R133, 0x3f ;  /* 0x0000003f85857836 */ /* 0x002fc60000000000 */
        /* <DEDUP_REMOVED lines=10> */
[----:B------:R-:W-:Y:S01]  /*d5f80*/  LDGSTS.E [R5+0x4f700], desc[UR32][R24.64], P0 ;  /* 0x4f70000018057fae */ /* 0x000fe20008121860 */
[----:B------:R-:W-:-:S03]  /*d5f90*/  VIADD R85, R85, 0x1 ;  /* 0x0000000155557836 */ /* 0x000fc60000000000 */
[----:B------:R1:W-:Y:S04]  /*d5fa0*/  STL.64 [R1+0x33b0], R6 ;  /* 0x0033b00601007387 */ /* 0x0003e80000100a00 */
[----:B------:R1:W-:Y:S04]  /*d5fb0*/  LDGSTS.E [R5+0x4ff00], desc[UR32][R6.64], P0 ;  /* 0x4ff0000006057fae */ /* 0x0003e80008121860 */
[----:B------:R2:W-:Y:S04]  /*d5fc0*/  STL [R1+0x3da8], R85 ;  /* 0x003da85501007387 */ /* 0x0005e80000100800 */
[----:B------:R-:W0:Y:S01]  /*d5fd0*/  LDGDEPBAR ;  /* 0x00000000000079af */ /* 0x000e220000000000 */
[----:B-1----:R-:W-:-:S04]  /*d5fe0*/  SHF.R.S32.HI R6, RZ, 0x1f, R133 ;  /* 0x0000001fff067819 */ /* 0x002fc80000011485 */
[----:B------:R-:W-:-:S04]  /*d5ff0*/  LEA.HI R6, R6, R133, RZ, 0x6 ;  /* 0x0000008506067211 */ /* 0x000fc800078f30ff */
[----:B------:R-:W-:-:S04]  /*d6000*/  SHF.R.S32.HI R6, RZ, 0x6, R6 ;  /* 0x00000006ff067819 */ /* 0x000fc80000011406 */
[----:B------:R-:W-:-:S13]  /*d6010*/  ISETP.NE.U32.AND P0, PT, R85, R6, PT ;  /* 0x000000065500720c */ /* 0x000fda0003f05070 */
[----:B--2---:R-:W-:Y:S05]  /*d6020*/  @P0 BRA `(.L_x_1) ;  /* 0xfffff6e000dc0947 */ /* 0x004fea000383ffff */
.L_x_0:
[----:B------:R-:W2:Y:S01]  /*d6030*/  LDL R84, [R1+0x3388] ;  /* 0x0033880001547983 */ /* 0x000ea20000100800 */
[----:B------:R-:W-:Y:S01]  /*d6040*/  ULDC UR5, c[0x0][0x248] ;  /* 0x0000920000057ab9 */ /* 0x000fe20000000800 */
[----:B------:R-:W-:Y:S01]  /*d6050*/  ULDC.64 UR36, c[0x0][0x228] ;  /* 0x00008a0000247ab9 */ /* 0x000fe20000000a00 */
[----:B------:R-:W-:Y:S01]  /*d6060*/  ULDC UR6, c[0x0][0x248] ;  /* 0x0000920000067ab9 */ /* 0x000fe20000000800 */
[----:B------:R-:W-:Y:S01]  /*d6070*/  ULDC UR8, c[0x0][0x248] ;  /* 0x0000920000087ab9 */ /* 0x000fe20000000800 */
[----:B------:R-:W3:Y:S01]  /*d6080*/  LDC R36, c[0x0][0x244] ;  /* 0x00009100ff247b82 */ /* 0x000ee20000000800 */
[----:B------:R-:W-:Y:S01]  /*d6090*/  ULDC UR10, c[0x0][0x248] ;  /* 0x00009200000a7ab9 */ /* 0x000fe20000000800 */
[----:B------:R-:W-:-:S06]  /*d60a0*/  ULDC UR31, c[0x0][0x248] ;  /* 0x00009200001f7ab9 */ /* 0x000fcc0000000800 */
[----:B-1----:R-:W1:Y:S01]  /*d60b0*/  LDC R70, c[0x0][0x244] ;  /* 0x00009100ff467b82 */ /* 0x002e620000000800 */
[----:B------:R-:W-:Y:S01]  /*d60c0*/  LOP3.LUT R2, R2, 0xfffffffe, RZ, 0xc0, !PT ;  /* 0xfffffffe02027812 */ /* 0x000fe200078ec0ff */
[----:B------:R-:W-:Y:S01]  /*d60d0*/  ULDC UR49, c[0x0][0x228] ;  /* 0x00008a0000317ab9 */ /* 0x000fe20000000800 */
[----:B------:R-:W-:Y:S01]  /*d60e0*/  ULDC UR50, c[0x0][0x228] ;  /* 0x00008a0000327ab9 */ /* 0x000fe20000000800 */
[----:B------:R-:W-:Y:S01]  /*d60f0*/  ULDC UR54, c[0x0][0x228] ;  /* 0x00008a0000367ab9 */ /* 0x000fe20000000800 */
[----:B------:R-:W-:Y:S01]  /*d6100*/  ULDC UR35, c[0x0][0x228] ;  /* 0x00008a0000237ab9 */ /* 0x000fe20000000800 */
[----:B------:R-:W-:Y:S01]  /*d6110*/  LOP3.LUT R68, R68, 0x7fffffff, RZ, 0xc0, !PT ;  /* 0x7fffffff44447812 */ /* 0x000fe200078ec0ff */
        /* <DEDUP_REMOVED lines=44> */
[----:B------:R-:W-:-:S04]  /*d63e0*/  DEPBAR.LE SB0, 0x0 ;  /* 0x000080000000791a */ /* 0x000fc80000000000 */
[----:B------:R-:W-:Y:S02]  /*d63f0*/  LOP3.LUT R65, R65, 0x7fffffff, RZ, 0xc0, !PT ;  /* 0x7fffffff41417812 */ /* 0x000fe400078ec0ff */
[----:B------:R-:W-:Y:S02]  /*d6400*/  LOP3.LUT R64, R64, 0x7fffffff, RZ, 0xc0, !PT ;  /* 0x7fffffff40407812 */ /* 0x000fe400078ec0ff */
[----:B------:R-:W-:Y:S02]  /*d6410*/  LOP3.LUT R63, R63, 0x7fffffff, RZ, 0xc0, !PT ;  /* 0x7fffffff3f3f7812 */ /* 0x000fe400078ec0ff */
[----:B------:R-:W-:Y:S02]  /*d6420*/  LOP3.LUT R62, R62, 0x7fffffff, RZ, 0xc0, !PT ;  /* 0x7fffffff3e3e7812 */ /* 0x000fe400078ec0ff */
[----:B------:R-:W-:Y:S02]  /*d6430*/  LOP3.LUT R61, R61, 0x7fffffff, RZ, 0xc0, !PT ;  /* 0x7fffffff3d3d7812 */ /* 0x000fe400078ec0ff */
[----:B------:R-:W-:-:S02]  /*d6440*/  LOP3.LUT R60, R60, 0x7fffffff, RZ, 0xc0, !PT ;  /* 0x7fffffff3c3c7812 */ /* 0x000fc400078ec0ff */
        /* <DEDUP_REMOVED lines=10> */
[----:B------:R-:W-:Y:S01]  /*d64f0*/  LOP3.LUT R33, R33, 0x7fffffff, RZ, 0xc0, !PT ;  /* 0x7fffffff21217812 */ /* 0x000fe200078ec0ff */
[----:B--2---:R-:W-:Y:S01]  /*d6500*/  IMAD R34, R84, UR5, RZ ;  /* 0x0000000554227c24 */ /* 0x004fe2000f8e02ff */
[----:B------:R-:W-:-:S04]  /*d6510*/  ULDC UR5, c[0x0][0x248] ;  /* 0x0000920000057ab9 */ /* 0x000fc80000000800 */
[----:B------:R2:W-:Y:S02]  /*d6520*/  STL [R1+0x30c4], R34 ;  /* 0x0030c42201007387 */ /* 0x0005e40000100800 */
[----:B--2---:R-:W-:Y:S01]  /*d6530*/  VIADD R34, R34, UR5 ;  /* 0x0000000522227c36 */ /* 0x004fe20008000000 */
        /* <DEDUP_REMOVED lines=12> */
[----:B------:R-:W-:-:S03]  /*d6600*/  ULDC UR5, c[0x0][0x248] ;  /* 0x0000920000057ab9 */ /* 0x000fc60000000800 */
[----:B------:R-:W-:Y:S01]  /*d6610*/  VIADD R69, R34, UR5 ;  /* 0x0000000522457c36 */ /* 0x000fe20008000000 */
[----:B------:R-:W-:Y:S01]  /*d6620*/  ULDC UR5, c[0x0][0x248] ;  /* 0x0000920000057ab9 */ /* 0x000fe20000000800 */
[----:B------:R2:W-:Y:S02]  /*d6630*/  STL [R1+0x2d9c], R34 ;  /* 0x002d9c2201007387 */ /* 0x0005e40000100800 */
[----:B------:R-:W-:Y:S01]  /*d6640*/  VIADD R252, R69, UR5 ;  /* 0x0000000545fc7c36 */ /* 0x000fe20008000000 */
[----:B------:R-:W-:-:S03]  /*d6650*/  ULDC UR5, c[0x0][0x248] ;  /* 0x0000920000057ab9 */ /* 0x000fc60000000800 */
        /* <DEDUP_REMOVED lines=128> */
[----:B------:R2:W-:Y:S04]  /*d6e60*/  STL [R1+0x2d78], R34 ;  /* 0x002d782201007387 */ /* 0x0005e80000100800 */
[----:B------:R-:W4:Y:S01]  /*d6e70*/  LDL.LU R37, [R1+0x4bcc] ;  /* 0x004bcc0001257983 */ /* 0x000f220000300800 */
        /* <DEDUP_REMOVED lines=27> */
[----:B------:R-:W3:Y:S01]  /*d7030*/  LDL R91, [R1+0x3384] ;  /* 0x00338400015b7983 */ /* 0x000ee20000100800 */
[----:B--2---:R-:W-:Y:S01]  /*d7040*/  VIADD R34, R34, UR5 ;  /* 0x0000000522227c36 */ /* 0x004fe20008000000 */
[----:B------:R-:W-:-:S03]  /*d7050*/  ULDC UR5, c[0x0][0x248] ;  /* 0x0000920000057ab9 */ /* 0x000fc60000000800 */
[----:B------:R-:W-:Y:S01]  /*d7060*/  VIADD R35, R34, UR5 ;  /* 0x0000000522237c36 */ /* 0x000fe20008000000 */
[----:B------:R2:W-:Y:S01]  /*d7070*/  STL [R1+0x2da4], R34 ;  /* 0x002da42201007387 */ /* 0x0005e20000100800 */
[----:B------:R-:W-:-:S03]  /*d7080*/  ULDC UR5, c[0x0][0x248] ;  /* 0x0000920000057ab9 */ /* 0x000fc60000000800 */
[----:B------:R1:W-:Y:S01]  /*d7090*/  STL [R1+0x2da8], R35 ;  /* 0x002da82301007387 */ /* 0x0003e20000100800 */
[----:B--2---:R-:W2:Y:S01]  /*d70a0*/  LDC R34, c[0x0][0x244] ;  /* 0x00009100ff227b82 */ /* 0x004ea20000000800 */
[----:B-1----:R-:W-:Y:S01]  /*d70b0*/  VIADD R35, R35, UR5 ;  /* 0x0000000523237c36 */ /* 0x002fe20008000000 */
[----:B------:R-:W-:-:S04]  /*d70c0*/  ULDC UR5, c[0x0][0x248] ;  /* 0x0000920000057ab9 */ /* 0x000fc80000000800 */
[----:B------:R1:W-:Y:S02]  /*d70d0*/  STL [R1+0x2dac], R35 ;  /* 0x002dac2301007387 */ /* 0x0003e40000100800 */
[----:B-1----:R-:W-:Y:S01]  /*d70e0*/  VIADD R35, R35, UR5 ;  /* 0x0000000523237c36 */ /* 0x002fe20008000000 */
[----:B------:R-:W-:-:S04]  /*d70f0*/  ULDC UR5, c[0x0][0x248] ;  /* 0x0000920000057ab9 */ /* 0x000fc80000000800 */
[----:B------:R1:W-:Y:S02]  /*d7100*/  STL [R1+0x2db0], R35 ;  /* 0x002db02301007387 */ /* 0x0003e40000100800 */
[----:B-1----:R-:W-:Y:S01]  /*d7110*/  VIADD R35, R35, UR5 ;  /* 0x0000000523237c36 */ /* 0x002fe20008000000 */
[----:B------:R-:W-:-:S04]  /*d7120*/  ULDC UR5, c[0x0][0x244] ;  /* 0x0000910000057ab9 */ /* 0x000fc80000000800 */
[----:B------:R-:W-:Y:S01]  /*d7130*/  STL [R1+0x2db4], R35 ;  /* 0x002db42301007387 */ /* 0x000fe20000100800 */
[----:B----4-:R-:W-:Y:S01]  /*d7140*/  ISETP.GE.AND P0, PT, R37, UR37, PT ;  /* 0x0000002525007c0c */ /* 0x010fe2000bf06270 */
[----:B------:R-:W-:Y:S01]  /*d7150*/  VIADD R37, R35, UR6 ;  /* 0x0000000623257c36 */ /* 0x000fe20008000000 */
[----:B------:R-:W-:Y:S01]  /*d7160*/  ULDC UR6, c[0x0][0x248] ;  /* 0x0000920000067ab9 */ /* 0x000fe20000000800 */
[----:B------:R-:W-:Y:S02]  /*d7170*/  ULDC UR37, c[0x0][0x228] ;  /* 0x00008a0000257ab9 */ /* 0x000fe40000000800 */
[----:B------:R-:W-:Y:S01]  /*d7180*/  VIADD R38, R37, UR6 ;  /* 0x0000000625267c36 */ /* 0x000fe20008000000 */
[----:B------:R1:W-:Y:S01]  /*d7190*/  STL [R1+0x2db8], R37 ;  /* 0x002db82501007387 */ /* 0x0003e20000100800 */
[----:B------:R-:W-:-:S03]  /*d71a0*/  ULDC.64 UR6, c[0x0][0x220] ;  /* 0x0000880000067ab9 */ /* 0x000fc60000000a00 */
[----:B------:R4:W-:Y:S01]  /*d71b0*/  STL [R1+0x2dbc], R38 ;  /* 0x002dbc2601007387 */ /* 0x0009e20000100800 */
[----:B-1----:R-:W1:Y:S01]  /*d71c0*/  LDC R37, c[0x0][0x244] ;  /* 0x00009100ff257b82 */ /* 0x002e620000000800 */
[----:B---3--:R-:W-:Y:S01]  /*d71d0*/  IMAD R35, R91, UR5, RZ ;  /* 0x000000055b237c24 */ /* 0x008fe2000f8e02ff */
[----:B------:R-:W-:Y:S02]  /*d71e0*/  ULDC UR5, c[0x0][0x248] ;  /* 0x0000920000057ab9 */ /* 0x000fe40000000800 */
[----:B----4-:R-:W-:Y:S01]  /*d71f0*/  VIADD R38, R38, UR5 ;  /* 0x0000000526267c36 */ /* 0x010fe20008000000 */
[----:B------:R-:W-:-:S04]  /*d7200*/  ULDC UR5, c[0x0][0x248] ;  /* 0x0000920000057ab9 */ /* 0x000fc80000000800 */
[----:B------:R3:W-:Y:S02]  /*d7210*/  STL [R1+0x2dc0], R38 ;  /* 0x002dc02601007387 */ /* 0x0007e40000100800 */
[----:B---3--:R-:W-:Y:S01]  /*d7220*/  VIADD R38, R38, UR5 ;  /* 0x0000000526267c36 */ /* 0x008fe20008000000 */
[----:B------:R-:W-:-:S03]  /*d7230*/  ULDC UR5, c[0x0][0x248] ;  /* 0x0000920000057ab9 */ /* 0x000fc60000000800 */
[----:B------:R-:W-:Y:S01]  /*d7240*/  VIADD R39, R38, UR5 ;  /* 0x0000000526277c36 */ /* 0x000fe20008000000 */
[----:B------:R3:W-:Y:S01]  /*d7250*/  STL [R1+0x2dc4], R38 ;  /* 0x002dc42601007387 */ /* 0x0007e20000100800 */
[----:B------:R-:W-:-:S03]  /*d7260*/  ULDC UR5, c[0x0][0x248] ;  /* 0x0000920000057ab9 */ /* 0x000fc60000000800 */
[----:B------:R4:W-:Y:S01]  /*d7270*/  STL [R1+0x2dc8], R39 ;  /* 0x002dc82701007387 */ /* 0x0009e20000100800 */
[----:B------:R-:W-:Y:S01]  /*d7280*/  LEA R48, P1, R35, UR6, 0x2 ;  /* 0x0000000623307c11 */ /* 0x000fe2000f8210ff */
[----:B---3--:R-:W3:Y:S01]  /*d7290*/  LDC R38, c[0x0][0x244] ;  /* 0x00009100ff267b82 */ /* 0x008ee20000000800 */
[----:B----4-:R-:W-:Y:S02]  /*d72a0*/  VIADD R39, R39, UR8 ;  /* 0x0000000827277c36 */ /* 0x010fe40008000000 */
[----:B--2---:R-:W-:Y:S01]  /*d72b0*/  IMAD R34, R34, 0x40, R35 ;  /* 0x0000004022227824 */ /* 0x004fe200078e0223 */
[----:B------:R-:W-:Y:S01]  /*d72c0*/  LEA.HI.X.SX32 R49, R35, UR7, 0x2, P1 ;  /* 0x0000000723317c11 */ /* 0x000fe200088f16ff */
[----:B------:R-:W-:Y:S01]  /*d72d0*/  ULDC.64 UR6, c[0x0][0x220] ;  /* 0x0000880000067ab9 */ /* 0x000fe20000000a00 */
[----:B------:R2:W-:Y:S01]  /*d72e0*/  STL [R1+0x2dcc], R39 ;  /* 0x002dcc2701007387 */ /* 0x0005e20000100800 */
[----:B------:R-:W-:Y:S01]  /*d72f0*/  ULDC UR8, c[0x0][0x248] ;  /* 0x0000920000087ab9 */ /* 0x000fe20000000800 */
[----:B--2---:R-:W-:Y:S01]  /*d7300*/  VIADD R39, R39, UR5 ;  /* 0x0000000527277c36 */ /* 0x004fe20008000000 */
[----:B------:R-:W-:-:S04]  /*d7310*/  ULDC UR5, c[0x0][0x248] ;  /* 0x0000920000057ab9 */ /* 0x000fc80000000800 */
[----:B------:R2:W-:Y:S02]  /*d7320*/  STL [R1+0x2dd0], R39 ;  /* 0x002dd02701007387 */ /* 0x0005e40000100800 */
[----:B--2---:R-:W-:Y:S01]  /*d7330*/  VIADD R39, R39, UR5 ;  /* 0x0000000527277c36 */ /* 0x004fe20008000000 */
[----:B------:R-:W-:-:S04]  /*d7340*/  ULDC UR5, c[0x0][0x248] ;  /* 0x0000920000057ab9 */ /* 0x000fc80000000800 */
[----:B------:R2:W-:Y:S01]  /*d7350*/  STL [R1+0x2dd4], R39 ;  /* 0x002dd42701007387 */ /* 0x0005e20000100800 */
[----:B------:R-:W-:Y:S02]  /*d7360*/  IMAD R35, R36, 0x40, R34 ;  /* 0x0000004024237824 */ /* 0x000fe400078e0222 */
[----:B------:R-:W4:Y:S01]  /*d7370*/  LDC R36, c[0x0][0x244] ;  /* 0x00009100ff247b82 */ /* 0x000f220000000800 */
[----:B--2---:R-:W-:Y:S01]  /*d7380*/  VIADD R39, R39, UR5 ;  /* 0x0000000527277c36 */ /* 0x004fe20008000000 */
[----:B------:R-:W-:-:S04]  /*d7390*/  ULDC UR5, c[0x0][0x248] ;  /* 0x0000920000057ab9 */ /* 0x000fc80000000800 */
[----:B------:R2:W-:Y:S01]  /*d73a0*/  STL [R1+0x2dd8], R39 ;  /* 0x002dd82701007387 */ /* 0x0005e20000100800 */
[C---:B------:R-:W-:Y:S01]  /*d73b0*/  LEA R46, P1, R34.reuse, UR6, 0x2 ;  /* 0x00000006222e7c11 */ /* 0x040fe2000f8210ff */
[----:B--2---:R-:W-:Y:S01]  /*d73c0*/  VIADD R39, R39, UR5 ;  /* 0x0000000527277c36 */ /* 0x004fe20008000000 */
[----:B------:R-:W-:Y:S02]  /*d73d0*/  ULDC UR5, c[0x0][0x248] ;  /* 0x0000920000057ab9 */ /* 0x000fe40000000800 */
[----:B------:R-:W-:Y:S01]  /*d73e0*/  LEA.HI.X.SX32 R47, R34, UR7, 0x2, P1 ;  /* 0x00000007222f7c11 */ /* 0x000fe200088f16ff */
[----:B------:R-:W-:Y:S01]  /*d73f0*/  ULDC.64 UR6, c[0x0][0x220] ;  /* 0x0000880000067ab9 */ /* 0x000fe20000000a00 */
[----:B------:R2:W-:Y:S01]  /*d7400*/  STL [R1+0x2ddc], R39 ;  /* 0x002ddc2701007387 */ /* 0x0005e20000100800 */
[----:B------:R-:W-:Y:S01]  /*d7410*/  LEA R44, P1, R35, UR6, 0x2 ;  /* 0x00000006232c7c11 */ /* 0x000fe2000f8210ff */
[----:B-1----:R-:W-:Y:S02]  /*d7420*/  IMAD R34, R37, 0x40, R35 ;  /* 0x0000004025227824 */ /* 0x002fe400078e0223 */
[----:B------:R-:W1:Y:S01]  /*d7430*/  LDC R37, c[0x0][0x244] ;  /* 0x00009100ff257b82 */ /* 0x000e620000000800 */
[----:B--2---:R-:W-:Y:S01]  /*d7440*/  VIADD R39, R39, UR5 ;  /* 0x0000000527277c36 */ /* 0x004fe20008000000 */
[----:B------:R-:W-:Y:S01]  /*d7450*/  LEA.HI.X.SX32 R45, R35, UR7, 0x2, P1 ;  /* 0x00000007232d7c11 */ /* 0x000fe200088f16ff */
[----:B------:R-:W-:-:S03]  /*d7460*/  ULDC UR5, c[0x0][0x248] ;  /* 0x0000920000057ab9 */ /* 0x000fc60000000800 */
[----:B------:R2:W-:Y:S01]  /*d7470*/  STL [R1+0x2de0], R39 ;  /* 0x002de02701007387 */ /* 0x0005e20000100800 */
[----:B---3--:R-:W-:Y:S01]  /*d7480*/  IMAD R35, R38, 0x40, R34 ;  /* 0x0000004026237824 */ /* 0x008fe200078e0222 */
[----:B------:R-:W-:Y:S01]  /*d7490*/  ULDC.64 UR6, c[0x0][0x220] ;  /* 0x0000880000067ab9 */ /* 0x000fe20000000a00 */
[----:B--2---:R-:W-:Y:S01]  /*d74a0*/  VIADD R39, R39, UR8 ;  /* 0x0000000827277c36 */ /* 0x004fe20008000000 */
[----:B------:R-:W-:Y:S01]  /*d74b0*/  LEA R42, P1, R34, UR6, 0x2 ;  /* 0x00000006222a7c11 */ /* 0x000fe2000f8210ff */
[----:B------:R-:W-:Y:S02]  /*d74c0*/  ULDC.64 UR8, c[0x0][0x220] ;  /* 0x0000880000087ab9 */ /* 0x000fe40000000a00 */
[----:B------:R-:W-:Y:S01]  /*d74d0*/  VIADD R38, R39, UR5 ;  /* 0x0000000527267c36 */ /* 0x000fe20008000000 */
[----:B------:R-:W-:Y:S01]  /*d74e0*/  STL [R1+0x2de4], R39 ;  /* 0x002de42701007387 */ /* 0x000fe20000100800 */
[----:B------:R-:W-:-:S03]  /*d74f0*/  ULDC UR5, c[0x0][0x248] ;  /* 0x0000920000057ab9 */ /* 0x000fc60000000800 */
[----:B------:R2:W-:Y:S01]  /*d7500*/  STL [R1+0x2de8], R38 ;  /* 0x002de82601007387 */ /* 0x0005e20000100800 */
[----:B------:R-:W-:Y:S01]  /*d7510*/  LEA.HI.X.SX32 R43, R34, UR7, 0x2, P1 ;  /* 0x00000007222b7c11 */ /* 0x000fe200088f16ff */
[----:B----4-:R-:W-:Y:S01]  /*d7520*/  IMAD R34, R36, 0x40, R35 ;  /* 0x0000004024227824 */ /* 0x010fe200078e0223 */
[----:B------:R-:W-:Y:S01]  /*d7530*/  ULDC.64 UR6, c[0x0][0x220] ;  /* 0x0000880000067ab9 */ /* 0x000fe20000000a00 */
[----:B--2---:R-:W-:Y:S01]  /*d7540*/  VIADD R38, R38, UR5 ;  /* 0x0000000526267c36 */ /* 0x004fe20008000000 */
[----:B------:R-:W-:-:S03]  /*d7550*/  ULDC UR5, c[0x0][0x248] ;  /* 0x0000920000057ab9 */ /* 0x000fc60000000800 */
[----:B------:R-:W-:Y:S01]  /*d7560*/  VIADD R36, R38, UR5 ;  /* 0x0000000526247c36 */ /* 0x000fe20008000000 */
[----:B------:R-:W-:Y:S01]  /*d7570*/  STL [R1+0x2dec], R38 ;  /* 0x002dec2601007387 */ /* 0x000fe20000100800 */
[----:B------:R-:W-:-:S03]  /*d7580*/  ULDC UR5, c[0x0][0x248] ;  /* 0x0000920000057ab9 */ /* 0x000fc60000000800 */
[----:B------:R2:W-:Y:S01]  /*d7590*/  STL [R1+0x2df0], R36 ;  /* 0x002df02401007387 */ /* 0x0005e20000100800 */
[----:B------:R-:W-:Y:S01]  /*d75a0*/  LEA R40, P1, R35, UR6, 0x2 ;  /* 0x0000000623287c11 */ /* 0x000fe2000f8210ff */
[----:B--2---:R-:W-:Y:S01]  /*d75b0*/  VIADD R36, R36, UR5 ;  /* 0x0000000524247c36 */ /* 0x004fe20008000000 */
[----:B------:R-:W-:-:S04]  /*d75c0*/  ULDC UR5, c[0x0][0x248] ;  /* 0x0000920000057ab9 */ /* 0x000fc80000000800 */
[----:B------:R2:W-:Y:S01]  /*d75d0*/  STL [R1+0x2df4], R36 ;  /* 0x002df42401007387 */ /* 0x0005e20000100800 */
[----:B------:R-:W-:Y:S01]  /*d75e0*/  LEA.HI.X.SX32 R41, R35, UR7, 0x2, P1 ;  /* 0x0000000723297c11 */ /* 0x000fe200088f16ff */
[----:B------:R-:W-:Y:S01]  /*d75f0*/  ULDC.64 UR6, c[0x0][0x220] ;  /* 0x0000880000067ab9 */ /* 0x000fe20000000a00 */
[----:B-1----:R-:W-:Y:S02]  /*d7600*/  IMAD R35, R37, 0x40, R34 ;  /* 0x0000004025237824 */ /* 0x002fe400078e0222 */
[----:B--2---:R-:W-:Y:S01]  /*d7610*/  VIADD R36, R36, UR5 ;  /* 0x0000000524247c36 */ /* 0x004fe20008000000 */
[----:B------:R-:W-:Y:S01]  /*d7620*/  LEA R38, P1, R34, UR6, 0x2 ;  /* 0x0000000622267c11 */ /* 0x000fe2000f8210ff */
[----:B------:R-:W-:Y:S02]  /*d7630*/  ULDC UR5, c[0x0][0x248] ;  /* 0x0000920000057ab9 */ /* 0x000fe40000000800 */
[----:B------:R-:W-:Y:S01]  /*d7640*/  VIADD R71, R36, UR10 ;  /* 0x0000000a24477c36 */ /* 0x000fe20008000000 */
[----:B------:R1:W-:Y:S01]  /*d7650*/  STL [R1+0x2df8], R36 ;  /* 0x002df82401007387 */ /* 0x0003e20000100800 */
[----:B------:R-:W-:Y:S01]  /*d7660*/  IMAD R70, R70, 0x40, R35 ;  /* 0x0000004046467824 */ /* 0x000fe200078e0223 */
[----:B------:R-:W-:Y:S01]  /*d7670*/  LEA.HI.X.SX32 R39, R34, UR7, 0x2, P1 ;  /* 0x0000000722277c11 */ /* 0x000fe200088f16ff */
[----:B------:R-:W-:Y:S01]  /*d7680*/  ULDC.64 UR6, c[0x0][0x220] ;  /* 0x0000880000067ab9 */ /* 0x000fe20000000a00 */
[----:B------:R2:W-:Y:S01]  /*d7690*/  STL [R1+0x2dfc], R71 ;  /* 0x002dfc4701007387 */ /* 0x0005e20000100800 */
[----:B------:R-:W-:Y:S01]  /*d76a0*/  ULDC UR10, c[0x0][0x228] ;  /* 0x00008a00000a7ab9 */ /* 0x000fe20000000800 */
[----:B------:R-:W-:Y:S01]  /*d76b0*/  LEA R34, P2, R70, UR8, 0x2 ;  /* 0x0000000846227c11 */ /* 0x000fe2000f8410ff */
[----:B------:R-:W-:Y:S01]  /*d76c0*/  ULDC UR8, c[0x0][0x228] ;  /* 0x00008a0000087ab9 */ /* 0x000fe20000000800 */
[----:B-1----:R-:W-:Y:S01]  /*d76d0*/  LEA R36, P1, R35, UR6, 0x2 ;  /* 0x0000000623247c11 */ /* 0x002fe2000f8210ff */
[----:B------:R-:W-:Y:S01]  /*d76e0*/  ULDC UR6, c[0x0][0x248] ;  /* 0x0000920000067ab9 */ /* 0x000fe20000000800 */
[----:B--2---:R-:W-:Y:S01]  /*d76f0*/  VIADD R71, R71, UR5 ;  /* 0x0000000547477c36 */ /* 0x004fe20008000000 */
[----:B------:R-:W-:Y:S01]  /*d7700*/  ULDC UR5, c[0x0][0x248] ;  /* 0x0000920000057ab9 */ /* 0x000fe20000000800 */
[----:B------:R-:W-:-:S03]  /*d7710*/  LEA.HI.X.SX32 R37, R35, UR7, 0x2, P1 ;  /* 0x0000000723257c11 */ /* 0x000fc600088f16ff */
[----:B------:R1:W-:Y:S01]  /*d7720*/  STL [R1+0x2e00], R71 ;  /* 0x002e004701007387 */ /* 0x0003e20000100800 */
[----:B------:R-:W-:Y:S01]  /*d7730*/  LEA.HI.X.SX32 R35, R70, UR9, 0x2, P2 ;  /* 0x0000000946237c11 */ /* 0x000fe200090f16ff */
[----:B------:R-:W-:Y:S01]  /*d7740*/  ULDC UR9, c[0x0][0x228] ;  /* 0x00008a0000097ab9 */ /* 0x000fe20000000800 */
[----:B-1----:R-:W-:Y:S01]  /*d7750*/  VIADD R71, R71, UR5 ;  /* 0x0000000547477c36 */ /* 0x002fe20008000000 */
[----:B------:R-:W-:-:S03]  /*d7760*/  ULDC UR5, c[0x0][0x248] ;  /* 0x0000920000057ab9 */ /* 0x000fc60000000800 */
[----:B------:R-:W-:Y:S01]  /*d7770*/  VIADD R70, R71, UR5 ;  /* 0x0000000547467c36 */ /* 0x000fe20008000000 */
[----:B------:R-:W-:Y:S01]  /*d7780*/  STL [R1+0x2e04], R71 ;  /* 0x002e044701007387 */ /* 0x000fe20000100800 */
[----:B------:R-:W-:-:S03]  /*d7790*/  ULDC UR5, c[0x0][0x248] ;  /* 0x0000920000057ab9 */ /* 0x000fc60000000800 */
[----:B------:R1:W-:Y:S02]  /*d77a0*/  STL [R1+0x2e08], R70 ;  /* 0x002e084601007387 */ /* 0x0003e40000100800 */
        /* <DEDUP_REMOVED lines=59> */
[----:B------:R1:W-:Y:S04]  /*d7b60*/  STL [R1+0x2e58], R70 ;  /* 0x002e584601007387 */ /* 0x0003e80000100800 */
[----:B------:R-:W2:Y:S01]  /*d7b70*/  LDL R87, [R1+0x33a4] ;  /* 0x0033a40001577983 */ /* 0x000ea20000100800 */
[----:B-1----:R-:W-:Y:S01]  /*d7b80*/  VIADD R70, R70, UR6 ;  /* 0x0000000646467c36 */ /* 0x002fe20008000000 */
[----:B------:R-:W-:-:S04]  /*d7b90*/  ULDC UR6, c[0x0][0x248] ;  /* 0x0000920000067ab9 */ /* 0x000fc80000000800 */
[----:B------:R1:W-:Y:S02]  /*d7ba0*/  STL [R1+0x2e5c], R70 ;  /* 0x002e5c4601007387 */ /* 0x0003e40000100800 */
[----:B-1----:R-:W-:Y:S01]  /*d7bb0*/  VIADD R70, R70, UR6 ;  /* 0x0000000646467c36 */ /* 0x002fe20008000000 */
[----:B------:R-:W-:-:S04]  /*d7bc0*/  ULDC UR6, c[0x0][0x248] ;  /* 0x0000920000067ab9 */ /* 0x000fc80000000800 */
[----:B------:R1:W-:Y:S04]  /*d7bd0*/  STL [R1+0x2e60], R70 ;  /* 0x002e604601007387 */ /* 0x0003e80000100800 */
[----:B------:R-:W3:Y:S01]  /*d7be0*/  LDL R90, [R1+0x3398] ;  /* 0x00339800015a7983 */ /* 0x000ee20000100800 */
[----:B-1----:R-:W-:Y:S01]  /*d7bf0*/  VIADD R70, R70, UR6 ;  /* 0x0000000646467c36 */ /* 0x002fe20008000000 */
[----:B------:R-:W-:-:S04]  /*d7c00*/  ULDC UR6, c[0x0][0x248] ;  /* 0x0000920000067ab9 */ /* 0x000fc80000000800 */
[----:B------:R1:W-:Y:S02]  /*d7c10*/  STL [R1+0x2e64], R70 ;  /* 0x002e644601007387 */ /* 0x0003e40000100800 */
[----:B-1----:R-:W-:Y:S01]  /*d7c20*/  VIADD R70, R70, UR6 ;  /* 0x0000000646467c36 */ /* 0x002fe20008000000 */
[----:B------:R-:W-:-:S04]  /*d7c30*/  ULDC.64 UR6, c[0x0][0x228] ;  /* 0x00008a0000067ab9 */ /* 0x000fc80000000a00 */
[----:B------:R1:W-:Y:S04]  /*d7c40*/  STL [R1+0x2e68], R70 ;  /* 0x002e684601007387 */ /* 0x0003e80000100800 */
[----:B------:R-:W4:Y:S04]  /*d7c50*/  LDL R89, [R1+0x339c] ;  /* 0x00339c0001597983 */ /* 0x000f280000100800 */
[----:B------:R-:W4:Y:S01]  /*d7c60*/  LDL R88, [R1+0x33a0] ;  /* 0x0033a00001587983 */ /* 0x000f220000100800 */
[----:B-1----:R-:W-:Y:S01]  /*d7c70*/  VIADD R70, R70, UR31 ;  /* 0x0000001f46467c36 */ /* 0x002fe20008000000 */
[----:B------:R-:W-:-:S04]  /*d7c80*/  ULDC UR31, c[0x0][0x228] ;  /* 0x00008a00001f7ab9 */ /* 0x000fc80000000800 */
[----:B------:R1:W-:Y:S04]  /*d7c90*/  STL [R1+0x2e6c], R70 ;  /* 0x002e6c4601007387 */ /* 0x0003e80000100800 */
[----:B------:R-:W4:Y:S01]  /*d7ca0*/  LDL R86, [R1+0x3394] ;  /* 0x0033940001567983 */ /* 0x000f220000100800 */
        /* <DEDUP_REMOVED lines=12> */
[----:B------:R-:W-:Y:S01]  /*d7d70*/  LOP3.LUT R4, R4, 0x7fffffff, RZ, 0xc0, !PT ;  /* 0x7fffffff04047812 */ /* 0x000fe200078ec0ff */
[----:B------:R-:W-:Y:S01]  /*d7d80*/  BAR.SYNC.DEFER_BLOCKING 0x0 ;  /* 0x0000000000007b1d */ /* 0x000fe20000010000 */
[----:B--2---:R-:W-:-:S05]  /*d7d90*/  ISETP.LT.AND P1, PT, R87, UR6, !P0 ;  /* 0x0000000657007c0c */ /* 0x004fca000c721270 */
[----:B------:R-:W-:Y:S02]  /*d7da0*/  ULDC UR6, c[0x0][0x248] ;  /* 0x0000920000067ab9 */ /* 0x000fe40000000800 */
[----:B-1----:R-:W-:Y:S01]  /*d7db0*/  VIADD R70, R70, UR6 ;  /* 0x0000000646467c36 */ /* 0x002fe20008000000 */
[----:B------:R-:W-:-:S04]  /*d7dc0*/  ULDC UR6, c[0x0][0x248] ;  /* 0x0000920000067ab9 */ /* 0x000fc80000000800 */
[----:B------:R1:W-:Y:S04]  /*d7dd0*/  STL [R1+0x2e70], R70 ;  /* 0x002e704601007387 */ /* 0x0003e80000100800 */
[----:B------:R-:W2:Y:S04]  /*d7de0*/  LDL.LU R71, [R1+0x4bd8] ;  /* 0x004bd80001477983 */ /* 0x000ea80000300800 */
[----:B------:R-:W2:Y:S01]  /*d7df0*/  LDL R85, [R1+0x3390] ;  /* 0x0033900001557983 */ /* 0x000ea20000100800 */
[----:B-1----:R-:W-:Y:S01]  /*d7e00*/  VIADD R70, R70, UR6 ;  /* 0x0000000646467c36 */ /* 0x002fe20008000000 */
[----:B------:R-:W-:Y:S01]  /*d7e10*/  @P1 LOP3.LUT R2, R2, 0x1, RZ, 0xfc, !PT ;  /* 0x0000000102021812 */ /* 0x000fe200078efcff */
[----:B------:R-:W-:-:S03]  /*d7e20*/  ULDC UR6, c[0x0][0x248] ;  /* 0x0000920000067ab9 */ /* 0x000fc60000000800 */
[----:B------:R1:W-:Y:S04]  /*d7e30*/  STL [R1+0x2e74], R70 ;  /* 0x002e744601007387 */ /* 0x0003e80000100800 */
[----:B------:R-:W2:Y:S01]  /*d7e40*/  LDL R92, [R1+0x338c] ;  /* 0x00338c00015c7983 */ /* 0x000ea20000100800 */
[----:B---3--:R-:W-:Y:S01]  /*d7e50*/  ISETP.LT.AND P1, PT, R90, UR49, !P0 ;  /* 0x000000315a007c0c */ /* 0x008fe2000c721270 */
[----:B------:R-:W-:Y:S01]  /*d7e60*/  ULDC UR49, c[0x0][0x228] ;  /* 0x00008a0000317ab9 */ /* 0x000fe20000000800 */
[----:B------:R-:W-:-:S11]  /*d7e70*/  LOP3.LUT R2, R2, 0xfffffff7, RZ, 0xc0, !PT ;  /* 0xfffffff702027812 */ /* 0x000fd600078ec0ff */
[----:B------:R-:W-:-:S04]  /*d7e80*/  @P1 LOP3.LUT R2, R2, 0x8, RZ, 0xfc, !PT ;  /* 0x0000000802021812 */ /* 0x000fc800078efcff */
[----:B------:R-:W-:Y:S02]  /*d7e90*/  LOP3.LUT R2, R2, 0xfffffffb, RZ, 0xc0, !PT ;  /* 0xfffffffb02027812 */ /* 0x000fe400078ec0ff */
[----:B----4-:R-:W-:Y:S01]  /*d7ea0*/  ISETP.LT.AND P1, PT, R89, UR50, !P0 ;  /* 0x0000003259007c0c */ /* 0x010fe2000c721270 */
[----:B-1----:R-:W-:Y:S01]  /*d7eb0*/  VIADD R70, R70, UR6 ;  /* 0x0000000646467c36 */ /* 0x002fe20008000000 */
[----:B------:R-:W-:Y:S01]  /*d7ec0*/  ULDC UR6, c[0x0][0x248] ;  /* 0x0000920000067ab9 */ /* 0x000fe20000000800 */
[----:B------:R-:W-:-:S10]  /*d7ed0*/  ULDC UR50, c[0x0][0x228] ;  /* 0x00008a0000327ab9 */ /* 0x000fd40000000800 */
[----:B------:R-:W-:Y:S02]  /*d7ee0*/  @P1 LOP3.LUT R2, R2, 0x4, RZ, 0xfc, !PT ;  /* 0x0000000402021812 */ /* 0x000fe400078efcff */
[----:B------:R-:W-:Y:S01]  /*d7ef0*/  ISETP.LT.AND P1, PT, R88, UR54, !P0 ;  /* 0x0000003658007c0c */ /* 0x000fe2000c721270 */
[----:B------:R1:W-:Y:S01]  /*d7f00*/  STL [R1+0x2e78], R70 ;  /* 0x002e784601007387 */ /* 0x0003e20000100800 */
[----:B------:R-:W-:Y:S01]  /*d7f10*/  LOP3.LUT R2, R2, 0xfffffffd, RZ, 0xc0, !PT ;  /* 0xfffffffd02027812 */ /* 0x000fe200078ec0ff */
[----:B------:R-:W-:-:S10]  /*d7f20*/  ULDC UR54, c[0x0][0x228] ;  /* 0x00008a0000367ab9 */ /* 0x000fd40000000800 */
[----:B------:R-:W-:Y:S02]  /*d7f30*/  @P1 LOP3.LUT R2, R2, 0x2, RZ, 0xfc, !PT ;  /* 0x0000000202021812 */ /* 0x000fe400078efcff */
[----:B------:R-:W-:-:S13]  /*d7f40*/  ISETP.LT.AND P1, PT, R86, UR35, !P0 ;  /* 0x0000002356007c0c */ /* 0x000fda000c721270 */
[----:B------:R-:W-:-:S04]  /*d7f50*/  @P1 LOP3.LUT R68, R68, 0x80000000, RZ, 0xfc, !PT ;  /* 0x8000000044441812 */ /* 0x000fc800078efcff */
[----:B------:R-:W-:Y:S01]  /*d7f60*/  LOP3.LUT R68, R68, 0xbfffffff, RZ, 0xc0, !PT ;  /* 0xbfffffff44447812 */ /* 0x000fe200078ec0ff */
        /* <DEDUP_REMOVED lines=11> */
[----:B------:R1:W-:Y:S01]  /*d8020*/  STL [R1+0x2e88], R70 ;  /* 0x002e884601007387 */ /* 0x0003e20000100800 */
[----:B--2---:R-:W-:Y:S01]  /*d8030*/  ISETP.LT.AND P1, PT, R85, UR34, !P0 ;  /* 0x0000002255007c0c */ /* 0x004fe2000c721270 */
[----:B------:R-:W-:-:S12]  /*d8040*/  ULDC.64 UR34, c[0x0][0x228] ;  /* 0x00008a0000227ab9 */ /* 0x000fd80000000a00 */
[----:B------:R-:W-:Y:S02]  /*d8050*/  @P1 LOP3.LUT R68, R68, 0x40000000, RZ, 0xfc, !PT ;  /* 0x4000000044441812 */ /* 0x000fe400078efcff */
[----:B------:R-:W-:Y:S02]  /*d8060*/  ISETP.LT.AND P1, PT, R92, UR10, !P0 ;  /* 0x0000000a5c007c0c */ /* 0x000fe4000c721270 */
[----:B------:R-:W-:Y:S01]  /*d8070*/  ISETP.LT.AND P0, PT, R91, UR11, !P0 ;  /* 0x0000000b5b007c0c */ /* 0x000fe2000c701270 */
[----:B------:R-:W-:Y:S01]  /*d8080*/  ULDC.64 UR10, c[0x0][0x228] ;  /* 0x00008a00000a7ab9 */ /* 0x000fe20000000a00 */
[----:B------:R-:W-:-:S09]  /*d8090*/  LOP3.LUT R68, R68, 0xdfffffff, RZ, 0xc0, !PT ;  /* 0xdfffffff44447812 */ /* 0x000fd200078ec0ff */
[----:B------:R-:W-:-:S04]  /*d80a0*/  @P1 LOP3.LUT R68, R68, 0x20000000, RZ, 0xfc, !PT ;  /* 0x2000000044441812 */ /* 0x000fc800078efcff */
[----:B------:R-:W-:-:S04]  /*d80b0*/  LOP3.LUT R68, R68, 0xefffffff, RZ, 0xc0, !PT ;  /* 0xefffffff44447812 */ /* 0x000fc800078ec0ff */
[----:B------:R-:W-:Y:S02]  /*d80c0*/  @P0 LOP3.LUT R68, R68, 0x10000000, RZ, 0xfc, !PT ;  /* 0x1000000044440812 */ /* 0x000fe400078efcff */
[----:B------:R-:W-:Y:S01]  /*d80d0*/  ISETP.GE.AND P0, PT, R71, UR35, PT ;  /* 0x0000002347007c0c */ /* 0x000fe2000bf06270 */
[----:B-1----:R-:W-:Y:S01]  /*d80e0*/  VIADD R70, R70, UR6 ;  /* 0x0000000646467c36 */ /* 0x002fe20008000000 */
[----:B------:R-:W2:Y:S01]  /*d80f0*/  LDL.LU R71, [R1+0x4bdc] ;  /* 0x004bdc0001477983 */ /* 0x000ea20000300800 */
[----:B------:R-:W-:Y:S01]  /*d8100*/  LOP3.LUT R68, R68, 0xfeffffff, RZ, 0xc0, !PT ;  /* 0xfeffffff44447812 */ /* 0x000fe200078ec0ff */
[----:B------:R-:W-:Y:S01]  /*d8110*/  ULDC UR6, c[0x0][0x248] ;  /* 0x0000920000067ab9 */ /* 0x000fe20000000800 */
[----:B------:R-:W-:Y:S01]  /*d8120*/  ISETP.LT.AND P1, PT, R87, UR10, !P0 ;  /* 0x0000000a57007c0c */ /* 0x000fe2000c721270 */
[----:B------:R-:W-:Y:S01]  /*d8130*/  ULDC UR35, c[0x0][0x228] ;  /* 0x00008a0000237ab9 */ /* 0x000fe20000000800 */
[----:B------:R-:W-:Y:S02]  /*d8140*/  ISETP.LT.AND P3, PT, R90, UR8, !P0 ;  /* 0x000000085a007c0c */ /* 0x000fe4000c761270 */
[----:B------:R-:W-:Y:S01]  /*d8150*/  ISETP.LT.AND P2, PT, R89, UR9, !P0 ;  /* 0x0000000959007c0c */ /* 0x000fe2000c741270 */
[----:B------:R1:W-:Y:S01]  /*d8160*/  STL [R1+0x2e8c], R70 ;  /* 0x002e8c4601007387 */ /* 0x0003e20000100800 */
[----:B------:R-:W-:-:S07]  /*d8170*/  ULDC.64 UR8, c[0x0][0x228] ;  /* 0x00008a0000087ab9 */ /* 0x000fce0000000a00 */
[----:B------:R-:W-:-:S04]  /*d8180*/  @P1 LOP3.LUT R68, R68, 0x1000000, RZ, 0xfc, !PT ;  /* 0x0100000044441812 */ /* 0x000fc800078efcff */
[----:B------:R-:W-:-:S04]  /*d8190*/  LOP3.LUT R68, R68, 0xf7ffffff, RZ, 0xc0, !PT ;  /* 0xf7ffffff44447812 */ /* 0x000fc800078ec0ff */
[----:B------:R-:W-:Y:S02]  /*d81a0*/  @P3 LOP3.LUT R68, R68, 0x8000000, RZ, 0xfc, !PT ;  /* 0x0800000044443812 */ /* 0x000fe400078efcff */
[----:B------:R-:W-:Y:S01]  /*d81b0*/  ISETP.LT.AND P1, PT, R88, UR57, !P0 ;  /* 0x0000003958007c0c */ /* 0x000fe2000c721270 */
[----:B-1----:R-:W-:Y:S01]  /*d81c0*/  VIADD R70, R70, UR6 ;  /* 0x0000000646467c36 */ /* 0x002fe20008000000 */
[----:B------:R-:W-:Y:S01]  /*d81d0*/  LOP3.LUT R68, R68, 0xfbffffff, RZ, 0xc0, !PT ;  /* 0xfbffffff44447812 */ /* 0x000fe200078ec0ff */
[----:B------:R-:W-:-:S03]  /*d81e0*/  ULDC UR57, c[0x0][0x228] ;  /* 0x00008a0000397ab9 */ /* 0x000fc60000000800 */
[----:B------:R-:W-:Y:S02]  /*d81f0*/  @P2 LOP3.LUT R68, R68, 0x4000000, RZ, 0xfc, !PT ;  /* 0x0400000044442812 */ /* 0x000fe400078efcff */
[----:B------:R-:W-:Y:S01]  /*d8200*/  ISETP.LT.AND P3, PT, R86, UR58, !P0 ;  /* 0x0000003a56007c0c */ /* 0x000fe2000c761270 */
[----:B------:R-:W-:Y:S01]  /*d8210*/  ULDC UR58, c[0x0][0x228] ;  /* 0x00008a00003a7ab9 */ /* 0x000fe20000000800 */
[----:B------:R-:W-:-:S04]  /*d8220*/  LOP3.LUT R68, R68, 0xfdffffff, RZ, 0xc0, !PT ;  /* 0xfdffffff44447812 */ /* 0x000fc800078ec0ff */
        /* <DEDUP_REMOVED lines=12> */
[----:B------:R-:W-:-:S04]  /*d82f0*/  @P1 LOP3.LUT R68, R68, 0x200000, RZ, 0xfc, !PT ;  /* 0x0020000044441812 */ /* 0x000fc800078efcff */
[----:B------:R-:W-:-:S04]  /*d8300*/  LOP3.LUT R68, R68, 0xffefffff, RZ, 0xc0, !PT ;  /* 0xffefffff44447812 */ /* 0x000fc800078ec0ff */
[----:B------:R-:W-:Y:S02]  /*d8310*/  @P0 LOP3.LUT R68, R68, 0x100000, RZ, 0xfc, !PT ;  /* 0x0010000044440812 */ /* 0x000fe400078efcff */
[----:B--2---:R-:W-:Y:S01]  /*d8320*/  ISETP.GE.AND P0, PT, R71, UR7, PT ;  /* 0x0000000747007c0c */ /* 0x004fe2000bf06270 */
[----:B------:R-:W-:Y:S01]  /*d8330*/  ULDC.64 UR6, c[0x0][0x228] ;  /* 0x00008a0000067ab9 */ /* 0x000fe20000000a00 */
[----:B------:R-:W2:Y:S02]  /*d8340*/  LDL.LU R71, [R1+0x4be0] ;  /* 0x004be00001477983 */ /* 0x000ea40000300800 */
[----:B------:R-:W-:Y:S02]  /*d8350*/  ISETP.LT.AND P1, PT, R87, UR8, !P0 ;  /* 0x0000000857007c0c */ /* 0x000fe4000c721270 */
[----:B------:R-:W-:Y:S02]  /*d8360*/  ISETP.LT.AND P3, PT, R90, UR20, !P0 ;  /* 0x000000145a007c0c */ /* 0x000fe4000c761270 */
[----:B------:R-:W-:-:S02]  /*d8370*/  LOP3.LUT R68, R68, 0xfffeffff, RZ, 0xc0, !PT ;  /* 0xfffeffff44447812 */ /* 0x000fc400078ec0ff */
[----:B------:R-:W-:Y:S01]  /*d8380*/  ISETP.LT.AND P2, PT, R89, UR21, !P0 ;  /* 0x0000001559007c0c */ /* 0x000fe2000c741270 */
[----:B------:R1:W-:Y:S01]  /*d8390*/  STL [R1+0x2e90], R70 ;  /* 0x002e904601007387 */ /* 0x0003e20000100800 */
[----:B------:R-:W-:Y:S01]  /*d83a0*/  ULDC UR21, c[0x0][0x228] ;  /* 0x00008a0000157ab9 */ /* 0x000fe20000000800 */
[----:B------:R-:W-:-:S04]  /*d83b0*/  ULDC UR20, c[0x0][0x228] ;  /* 0x00008a0000147ab9 */ /* 0x000fc80000000800 */
[----:B------:R-:W-:-:S04]  /*d83c0*/  @P1 LOP3.LUT R68, R68, 0x10000, RZ, 0xfc, !PT ;  /* 0x0001000044441812 */ /* 0x000fc800078efcff */
        /* <DEDUP_REMOVED lines=27> */
[----:B------:R-:W-:Y:S01]  /*d8580*/  ISETP.LT.AND P1, PT, R87, UR6, !P0 ;  /* 0x0000000657007c0c */ /* 0x000fe2000c721270 */
[----:B------:R-:W-:Y:S01]  /*d8590*/  ULDC UR6, c[0x0][0x248] ;  /* 0x0000920000067ab9 */ /* 0x000fe20000000800 */
[----:B------:R-:W-:Y:S02]  /*d85a0*/  ISETP.LT.AND P3, PT, R90, UR13, !P0 ;  /* 0x0000000d5a007c0c */ /* 0x000fe4000c761270 */
[----:B------:R-:W-:-:S02]  /*d85b0*/  LOP3.LUT R68, R68, 0xfffffeff, RZ, 0xc0, !PT ;  /* 0xfffffeff44447812 */ /* 0x000fc400078ec0ff */
[----:B------:R-:W-:Y:S01]  /*d85c0*/  ISETP.LT.AND P2, PT, R89, UR14, !P0 ;  /* 0x0000000e59007c0c */ /* 0x000fe2000c741270 */
[----:B-1----:R-:W-:Y:S01]  /*d85d0*/  VIADD R70, R70, UR6 ;  /* 0x0000000646467c36 */ /* 0x002fe20008000000 */
[----:B------:R-:W-:Y:S01]  /*d85e0*/  ULDC UR6, c[0x0][0x248] ;  /* 0x0000920000067ab9 */ /* 0x000fe20000000800 */
[----:B------:R-:W-:Y:S01]  /*d85f0*/  ULDC UR13, c[0x0][0x228] ;  /* 0x00008a00000d7ab9 */ /* 0x000fe20000000800 */
[----:B------:R-:W-:-:S03]  /*d8600*/  ULDC UR14, c[0x0][0x228] ;  /* 0x00008a00000e7ab9 */ /* 0x000fc60000000800 */
[----:B------:R-:W-:-:S04]  /*d8610*/  @P1 LOP3.LUT R68, R68, 0x100, RZ, 0xfc, !PT ;  /* 0x0000010044441812 */ /* 0x000fc800078efcff */
[----:B------:R-:W-:-:S04]  /*d8620*/  LOP3.LUT R68, R68, 0xfffff7ff, RZ, 0xc0, !PT ;  /* 0xfffff7ff44447812 */ /* 0x000fc800078ec0ff */
[----:B------:R-:W-:Y:S02]  /*d8630*/  @P3 LOP3.LUT R68, R68, 0x800, RZ, 0xfc, !PT ;  /* 0x0000080044443812 */ /* 0x000fe400078efcff */
[----:B------:R-:W-:Y:S01]  /*d8640*/  ISETP.LT.AND P1, PT, R88, UR15, !P0 ;  /* 0x0000000f58007c0c */ /* 0x000fe2000c721270 */
[----:B------:R1:W-:Y:S01]  /*d8650*/  STL [R1+0x2e94], R70 ;  /* 0x002e944601007387 */ /* 0x0003e20000100800 */
        /* <DEDUP_REMOVED lines=8> */
[----:B-1----:R-:W-:Y:S01]  /*d86e0*/  VIADD R70, R70, UR6 ;  /* 0x0000000646467c36 */ /* 0x002fe20008000000 */
[----:B------:R-:W-:Y:S01]  /*d86f0*/  LOP3.LUT R68, R68, 0xffffff7f, RZ, 0xc0, !PT ;  /* 0xffffff7f44447812 */ /* 0x000fe200078ec0ff */
[----:B------:R-:W-:Y:S01]  /*d8700*/  ULDC UR6, c[0x0][0x248] ;  /* 0x0000920000067ab9 */ /* 0x000fe20000000800 */
[----:B------:R-:W-:Y:S01]  /*d8710*/  ISETP.LT.AND P1, PT, R92, UR18, !P0 ;  /* 0x000000125c007c0c */ /* 0x000fe2000c721270 */
[----:B------:R-:W-:Y:S01]  /*d8720*/  ULDC UR17, c[0x0][0x228] ;  /* 0x00008a0000117ab9 */ /* 0x000fe20000000800 */
[----:B------:R-:W-:Y:S01]  /*d8730*/  @P3 LOP3.LUT R68, R68, 0x80, RZ, 0xfc, !PT ;  /* 0x0000008044443812 */ /* 0x000fe200078efcff */
[----:B------:R-:W-:-:S03]  /*d8740*/  ULDC UR18, c[0x0][0x228] ;  /* 0x00008a0000127ab9 */ /* 0x000fc60000000800 */
        /* <DEDUP_REMOVED lines=22> */
[----:B-1----:R-:W-:Y:S01]  /*d88b0*/  VIADD R70, R70, UR6 ;  /* 0x0000000646467c36 */ /* 0x002fe20008000000 */
[----:B------:R-:W-:Y:S01]  /*d88c0*/  ISETP.LT.AND P1, PT, R88, UR39, !P0 ;  /* 0x0000002758007c0c */ /* 0x000fe2000c721270 */
[----:B------:R-:W-:Y:S01]  /*d88d0*/  ULDC UR41, c[0x0][0x228] ;  /* 0x00008a0000297ab9 */ /* 0x000fe20000000800 */
[----:B------:R-:W-:Y:S01]  /*d88e0*/  LOP3.LUT R68, R68, 0xfffffffb, RZ, 0xc0, !PT ;  /* 0xfffffffb44447812 */ /* 0x000fe200078ec0ff */
[----:B------:R-:W-:-:S03]  /*d88f0*/  ULDC UR39, c[0x0][0x228] ;  /* 0x00008a0000277ab9 */ /* 0x000fc60000000800 */
[----:B------:R-:W-:Y:S02]  /*d8900*/  @P2 LOP3.LUT R68, R68, 0x4, RZ, 0xfc, !PT ;  /* 0x0000000444442812 */ /* 0x000fe400078efcff */
[----:B------:R-:W-:Y:S01]  /*d8910*/  ISETP.LT.AND P2, PT, R85, UR51, !P0 ;  /* 0x0000003355007c0c */ /* 0x000fe2000c741270 */
[----:B------:R-:W-:Y:S01]  /*d8920*/  ULDC UR51, c[0x0][0x228] ;  /* 0x00008a0000337ab9 */ /* 0x000fe20000000800 */
[----:B------:R-:W-:Y:S02]  /*d8930*/  LOP3.LUT R68, R68, 0xfffffffd, RZ, 0xc0, !PT ;  /* 0xfffffffd44447812 */ /* 0x000fe400078ec0ff */
[----:B------:R-:W-:Y:S02]  /*d8940*/  @P3 LOP3.LUT R67, R67, 0x80000000, RZ, 0xfc, !PT ;  /* 0x8000000043433812 */ /* 0x000fe400078efcff */
        /* <DEDUP_REMOVED lines=87> */
[----:B--2---:R-:W-:Y:S02]  /*d8ec0*/  ISETP.GE.AND P0, PT, R71, UR9, PT ;  /* 0x0000000947007c0c */ /* 0x004fe4000bf06270 */
[----:B------:R-:W2:Y:S02]  /*d8ed0*/  LDL.LU R71, [R1+0x4bf4] ;  /* 0x004bf40001477983 */ /* 0x000ea40000300800 */
[----:B------:R-:W-:Y:S01]  /*d8ee0*/  ISETP.LT.AND P1, PT, R87, UR10, !P0 ;  /* 0x0000000a57007c0c */ /* 0x000fe2000c721270 */
[----:B------:R-:W-:Y:S01]  /*d8ef0*/  ULDC UR10, c[0x0][0x228] ;  /* 0x00008a00000a7ab9 */ /* 0x000fe20000000800 */
[----:B------:R-:W-:Y:S02]  /*d8f00*/  ISETP.LT.AND P3, PT, R90, UR8, !P0 ;  /* 0x000000085a007c0c */ /* 0x000fe4000c761270 */
[----:B------:R-:W-:-:S02]  /*d8f10*/  LOP3.LUT R67, R67, 0xfffffeff, RZ, 0xc0, !PT ;  /* 0xfffffeff43437812 */ /* 0x000fc400078ec0ff */
[----:B------:R-:W-:Y:S01]  /*d8f20*/  ISETP.LT.AND P2, PT, R89, UR30, !P0 ;  /* 0x0000001e59007c0c */ /* 0x000fe2000c741270 */
[----:B------:R1:W-:Y:S01]  /*d8f30*/  STL [R1+0x2ea4], R70 ;  /* 0x002ea44601007387 */ /* 0x0003e20000100800 */
[----:B------:R-:W-:Y:S01]  /*d8f40*/  ULDC.64 UR8, c[0x0][0x228] ;  /* 0x00008a0000087ab9 */ /* 0x000fe20000000a00 */
        /* <DEDUP_REMOVED lines=27> */
[----:B------:R-:W-:Y:S01]  /*d9100*/  ULDC UR7, c[0x0][0x228] ;  /* 0x00008a0000077ab9 */ /* 0x000fe20000000800 */
[----:B------:R-:W2:Y:S02]  /*d9110*/  LDL.LU R71, [R1+0x4bf8] ;  /* 0x004bf80001477983 */ /* 0x000ea40000300800 */
[----:B------:R-:W-:Y:S01]  /*d9120*/  ISETP.LT.AND P1, PT, R87, UR8, !P0 ;  /* 0x0000000857007c0c */ /* 0x000fe2000c721270 */
[----:B------:R-:W-:Y:S01]  /*d9130*/  ULDC UR8, c[0x0][0x228] ;  /* 0x00008a0000087ab9 */ /* 0x000fe20000000800 */
[----:B------:R-:W-:Y:S01]  /*d9140*/  ISETP.LT.AND P3, PT, R90, UR7, !P0 ;  /* 0x000000075a007c0c */ /* 0x000fe2000c761270 */
[----:B------:R-:W-:Y:S01]  /*d9150*/  ULDC UR7, c[0x0][0x228] ;  /* 0x00008a0000077ab9 */ /* 0x000fe20000000800 */
[----:B------:R-:W-:-:S02]  /*d9160*/  LOP3.LUT R67, R67, 0xfffffffe, RZ, 0xc0, !PT ;  /* 0xfffffffe43437812 */ /* 0x000fc400078ec0ff */
[----:B------:R-:W-:Y:S01]  /*d9170*/  ISETP.LT.AND P2, PT, R89, UR6, !P0 ;  /* 0x0000000659007c0c */ /* 0x000fe2000c741270 */
[----:B------:R-:W-:-:S06]  /*d9180*/  ULDC UR6, c[0x0][0x228] ;  /* 0x00008a0000067ab9 */ /* 0x000fcc0000000800 */
[----:B------:R-:W-:-:S04]  /*d9190*/  @P1 LOP3.LUT R67, R67, 0x1, RZ, 0xfc, !PT ;  /* 0x0000000143431812 */ /* 0x000fc800078efcff */
[----:B------:R-:W-:-:S04]  /*d91a0*/  LOP3.LUT R67, R67, 0xfffffff7, RZ, 0xc0, !PT ;  /* 0xfffffff743437812 */ /* 0x000fc800078ec0ff */
[----:B------:R-:W-:Y:S02]  /*d91b0*/  @P3 LOP3.LUT R67, R67, 0x8, RZ, 0xfc, !PT ;  /* 0x0000000843433812 */ /* 0x000fe400078efcff */
[----:B------:R-:W-:Y:S01]  /*d91c0*/  ISETP.LT.AND P3, PT, R86, UR8, !P0 ;  /* 0x0000000856007c0c */ /* 0x000fe2000c761270 */
[----:B------:R-:W-:Y:S01]  /*d91d0*/  ULDC UR8, c[0x0][0x228] ;  /* 0x00008a0000087ab9 */ /* 0x000fe20000000800 */
[----:B------:R-:W-:Y:S01]  /*d91e0*/  ISETP.LT.AND P1, PT, R88, UR10, !P0 ;  /* 0x0000000a58007c0c */ /* 0x000fe2000c721270 */
[----:B------:R-:W-:Y:S01]  /*d91f0*/  ULDC UR10, c[0x0][0x228] ;  /* 0x00008a00000a7ab9 */ /* 0x000fe20000000800 */
[----:B------:R-:W-:-:S04]  /*d9200*/  LOP3.LUT R67, R67, 0xfffffffb, RZ, 0xc0, !PT ;  /* 0xfffffffb43437812 */ /* 0x000fc800078ec0ff */
[----:B------:R-:W-:Y:S02]  /*d9210*/  @P2 LOP3.LUT R67, R67, 0x4, RZ, 0xfc, !PT ;  /* 0x0000000443432812 */ /* 0x000fe400078efcff */
[----:B------:R-:W-:Y:S02]  /*d9220*/  ISETP.LT.AND P2, PT, R85, UR7, !P0 ;  /* 0x0000000755007c0c */ /* 0x000fe4000c741270 */
        /* <DEDUP_REMOVED lines=10> */
[----:B------:R-:W-:Y:S01]  /*d92d0*/  ULDC.64 UR6, c[0x0][0x228] ;  /* 0x00008a0000067ab9 */ /* 0x000fe20000000a00 */
[----:B------:R-:W-:Y:S02]  /*d92e0*/  ULDC UR10, c[0x0][0x228] ;  /* 0x00008a00000a7ab9 */ /* 0x000fe40000000800 */
[----:B------:R-:W-:-:S04]  /*d92f0*/  @P1 LOP3.LUT R66, R66, 0x20000000, RZ, 0xfc, !PT ;  /* 0x2000000042421812 */ /* 0x000fc800078efcff */
[----:B------:R-:W-:Y:S01]  /*d9300*/  LOP3.LUT R66, R66, 0xefffffff, RZ, 0xc0, !PT ;  /* 0xefffffff42427812 */ /* 0x000fe200078ec0ff */
[----:B------:R1:W-:Y:S03]  /*d9310*/  STL [R1+0x2ea8], R70 ;  /* 0x002ea84601007387 */ /* 0x0003e60000100800 */
[----:B------:R-:W-:Y:S02]  /*d9320*/  @P0 LOP3.LUT R66, R66, 0x10000000, RZ, 0xfc, !PT ;  /* 0x1000000042420812 */ /* 0x000fe400078efcff */
[----:B--2---:R-:W-:Y:S02]  /*d9330*/  ISETP.GE.AND P0, PT, R71, UR11, PT ;  /* 0x0000000b47007c0c */ /* 0x004fe4000bf06270 */
[----:B------:R-:W2:Y:S02]  /*d9340*/  LDL.LU R71, [R1+0x4bfc] ;  /* 0x004bfc0001477983 */ /* 0x000ea40000300800 */
[----:B------:R-:W-:Y:S01]  /*d9350*/  ISETP.LT.AND P1, PT, R87, UR6, !P0 ;  /* 0x0000000657007c0c */ /* 0x000fe2000c721270 */
[----:B------:R-:W-:Y:S01]  /*d9360*/  ULDC UR6, c[0x0][0x248] ;  /* 0x0000920000067ab9 */ /* 0x000fe20000000800 */
[----:B------:R-:W-:-:S02]  /*d9370*/  ISETP.LT.AND P3, PT, R90, UR8, !P0 ;  /* 0x000000085a007c0c */ /* 0x000fc4000c761270 */
[----:B------:R-:W-:Y:S02]  /*d9380*/  LOP3.LUT R66, R66, 0xfeffffff, RZ, 0xc0, !PT ;  /* 0xfeffffff42427812 */ /* 0x000fe400078ec0ff */
[----:B------:R-:W-:Y:S01]  /*d9390*/  ISETP.LT.AND P2, PT, R89, UR10, !P0 ;  /* 0x0000000a59007c0c */ /* 0x000fe2000c741270 */
[----:B-1----:R-:W-:Y:S01]  /*d93a0*/  VIADD R70, R70, UR6 ;  /* 0x0000000646467c36 */ /* 0x002fe20008000000 */
[----:B------:R-:W-:Y:S01]  /*d93b0*/  ULDC.64 UR10, c[0x0][0x228] ;  /* 0x00008a00000a7ab9 */ /* 0x000fe20000000a00 */
[----:B------:R-:W-:-:S04]  /*d93c0*/  ULDC UR6, c[0x0][0x248] ;  /* 0x0000920000067ab9 */ /* 0x000fc80000000800 */
        /* <DEDUP_REMOVED lines=116> */
[----:B------:R-:W-:Y:S01]  /*d9b10*/  ISETP.LT.AND P1, PT, R88, UR39, !P0 ;  /* 0x0000002758007c0c */ /* 0x000fe2000c721270 */
[----:B------:R-:W-:Y:S01]  /*d9b20*/  ULDC UR41, c[0x0][0x228] ;  /* 0x00008a0000297ab9 */ /* 0x000fe20000000800 */
[----:B------:R-:W-:Y:S01]  /*d9b30*/  LOP3.LUT R66, R66, 0xfffffffb, RZ, 0xc0, !PT ;  /* 0xfffffffb42427812 */ /* 0x000fe200078ec0ff */
[----:B------:R-:W-:-:S03]  /*d9b40*/  ULDC UR39, c[0x0][0x228] ;  /* 0x00008a0000277ab9 */ /* 0x000fc60000000800 */
[----:B------:R-:W-:Y:S02]  /*d9b50*/  @P2 LOP3.LUT R66, R66, 0x4, RZ, 0xfc, !PT ;  /* 0x0000000442422812 */ /* 0x000fe400078efcff */
[----:B------:R-:W-:-:S03]  /*d9b60*/  ISETP.LT.AND P2, PT, R85, UR51, !P0 ;  /* 0x0000003355007c0c */ /* 0x000fc6000c741270 */
[----:B------:R-:W-:Y:S01]  /*d9b70*/  @P3 LOP3.LUT R65, R65, 0x80000000, RZ, 0xfc, !PT ;  /* 0x8000000041413812 */ /* 0x000fe200078efcff */
[----:B-1----:R-:W-:Y:S01]  /*d9b80*/  VIADD R70, R70, UR6 ;  /* 0x0000000646467c36 */ /* 0x002fe20008000000 */
[----:B------:R-:W-:Y:S01]  /*d9b90*/  LOP3.LUT R66, R66, 0xfffffffd, RZ, 0xc0, !PT ;  /* 0xfffffffd42427812 */ /* 0x000fe200078ec0ff */
[----:B------:R-:W-:Y:S01]  /*d9ba0*/  ULDC UR6, c[0x0][0x248] ;  /* 0x0000920000067ab9 */ /* 0x000fe20000000800 */
[----:B------:R-:W-:Y:S01]  /*d9bb0*/  LOP3.LUT R65, R65, 0xbfffffff, RZ, 0xc0, !PT ;  /* 0xbfffffff41417812 */ /* 0x000fe200078ec0ff */
[----:B------:R-:W-:Y:S01]  /*d9bc0*/  ULDC UR51, c[0x0][0x228] ;  /* 0x00008a0000337ab9 */ /* 0x000fe20000000800 */
[----:B------:R-:W-:Y:S02]  /*d9bd0*/  @P1 LOP3.LUT R66, R66, 0x2, RZ, 0xfc, !PT ;  /* 0x0000000242421812 */ /* 0x000fe400078efcff */
[----:B------:R-:W-:Y:S01]  /*d9be0*/  ISETP.LT.AND P1, PT, R92, UR52, !P0 ;  /* 0x000000345c007c0c */ /* 0x000fe2000c721270 */
[----:B------:R-:W-:Y:S01]  /*d9bf0*/  ULDC UR52, c[0x0][0x228] ;  /* 0x00008a0000347ab9 */ /* 0x000fe20000000800 */
[----:B------:R-:W-:-:S02]  /*d9c00*/  @P2 LOP3.LUT R65, R65, 0x40000000, RZ, 0xfc, !PT ;  /* 0x4000000041412812 */ /* 0x000fc400078efcff */
[----:B------:R-:W-:Y:S01]  /*d9c10*/  ISETP.LT.AND P0, PT, R91, UR53, !P0 ;  /* 0x000000355b007c0c */ /* 0x000fe2000c701270 */
[----:B------:R-:W-:Y:S01]  /*d9c20*/  ULDC UR53, c[0x0][0x228] ;  /* 0x00008a0000357ab9 */ /* 0x000fe20000000800 */
[----:B------:R-:W-:-:S07]  /*d9c30*/  LOP3.LUT R65, R65, 0xdfffffff, RZ, 0xc0, !PT ;  /* 0xdfffffff41417812 */ /* 0x000fce00078ec0ff */
        /* <DEDUP_REMOVED lines=151> */
[----:B------:R-:W-:-:S02]  /*da5b0*/  ISETP.LT.AND P1, PT, R87, UR8, !P0 ;  /* 0x0000000857007c0c */ /* 0x000fc4000c721270 */
[----:B------:R-:W-:Y:S01]  /*da5c0*/  ISETP.LT.AND P3, PT, R90, UR6, !P0 ;  /* 0x000000065a007c0c */ /* 0x000fe2000c761270 */
[----:B------:R-:W-:Y:S01]  /*da5d0*/  ULDC UR6, c[0x0][0x248] ;  /* 0x0000920000067ab9 */ /* 0x000fe20000000800 */
[----:B------:R-:W-:Y:S02]  /*da5e0*/  LOP3.LUT R64, R64, 0xfeffffff, RZ, 0xc0, !PT ;  /* 0xfeffffff40407812 */ /* 0x000fe400078ec0ff */
[----:B------:R-:W-:-:S07]  /*da5f0*/  ISETP.LT.AND P2, PT, R89, UR10, !P0 ;  /* 0x0000000a59007c0c */ /* 0x000fce000c741270 */
[----:B------:R-:W-:-:S04]  /*da600*/  @P1 LOP3.LUT R64, R64, 0x1000000, RZ, 0xfc, !PT ;  /* 0x0100000040401812 */ /* 0x000fc800078efcff */
[----:B------:R-:W-:-:S04]  /*da610*/  LOP3.LUT R64, R64, 0xf7ffffff, RZ, 0xc0, !PT ;  /* 0xf7ffffff40407812 */ /* 0x000fc800078ec0ff */
[----:B------:R-:W-:Y:S02]  /*da620*/  @P3 LOP3.LUT R64, R64, 0x8000000, RZ, 0xfc, !PT ;  /* 0x0800000040403812 */ /* 0x000fe400078efcff */
[----:B------:R-:W-:Y:S01]  /*da630*/  ISETP.LT.AND P1, PT, R88, UR61, !P0 ;  /* 0x0000003d58007c0c */ /* 0x000fe2000c721270 */
[----:B-1----:R-:W-:Y:S01]  /*da640*/  VIADD R70, R70, UR6 ;  /* 0x0000000646467c36 */ /* 0x002fe20008000000 */
[----:B------:R-:W-:Y:S01]  /*da650*/  LOP3.LUT R64, R64, 0xfbffffff, RZ, 0xc0, !PT ;  /* 0xfbffffff40407812 */ /* 0x000fe200078ec0ff */
[----:B------:R-:W-:Y:S01]  /*da660*/  ULDC.64 UR6, c[0x0][0x228] ;  /* 0x00008a0000067ab9 */ /* 0x000fe20000000a00 */
[----:B------:R-:W-:Y:S01]  /*da670*/  ISETP.LT.AND P3, PT, R86, UR60, !P0 ;  /* 0x0000003c56007c0c */ /* 0x000fe2000c761270 */
[----:B------:R-:W-:Y:S01]  /*da680*/  ULDC UR61, c[0x0][0x228] ;  /* 0x00008a00003d7ab9 */ /* 0x000fe20000000800 */
[----:B------:R-:W-:Y:S01]  /*da690*/  @P2 LOP3.LUT R64, R64, 0x4000000, RZ, 0xfc, !PT ;  /* 0x0400000040402812 */ /* 0x000fe200078efcff */
[----:B------:R1:W-:Y:S01]  /*da6a0*/  STL [R1+0x2ed0], R70 ;  /* 0x002ed04601007387 */ /* 0x0003e20000100800 */
[----:B------:R-:W-:-:S02]  /*da6b0*/  ULDC UR60, c[0x0][0x228] ;  /* 0x00008a00003c7ab9 */ /* 0x000fc40000000800 */
        /* <DEDUP_REMOVED lines=263> */
[----:B-1----:R-:W-:Y:S01]  /*db730*/  VIADD R70, R70, UR6 ;  /* 0x0000000646467c36 */ /* 0x002fe20008000000 */
[----:B------:R-:W-:Y:S01]  /*db740*/  LOP3.LUT R62, R62, 0xbfffffff, RZ, 0xc0, !PT ;  /* 0xbfffffff3e3e7812 */ /* 0x000fe200078ec0ff */
[----:B------:R-:W-:Y:S01]  /*db750*/  ULDC UR6, c[0x0][0x228] ;  /* 0x00008a0000067ab9 */ /* 0x000fe20000000800 */
[----:B------:R-:W-:-:S02]  /*db760*/  ULDC UR8, c[0x0][0x228] ;  /* 0x00008a0000087ab9 */ /* 0x000fc40000000800 */
[----:B------:R-:W-:Y:S02]  /*db770*/  @P2 LOP3.LUT R62, R62, 0x40000000, RZ, 0xfc, !PT ;  /* 0x400000003e3e2812 */ /* 0x000fe400078efcff */
[----:B------:R-:W-:Y:S01]  /*db780*/  ISETP.LT.AND P0, PT, R91, UR10, !P0 ;  /* 0x0000000a5b007c0c */ /* 0x000fe2000c701270 */
[----:B------:R1:W-:Y:S01]  /*db790*/  STL [R1+0x2eec], R70 ;  /* 0x002eec4601007387 */ /* 0x0003e20000100800 */
[----:B------:R-:W-:Y:S01]  /*db7a0*/  LOP3.LUT R62, R62, 0xdfffffff, RZ, 0xc0, !PT ;  /* 0xdfffffff3e3e7812 */ /* 0x000fe200078ec0ff */
[----:B------:R-:W-:-:S03]  /*db7b0*/  ULDC.64 UR10, c[0x0][0x228] ;  /* 0x00008a00000a7ab9 */ /* 0x000fc60000000a00 */
[----:B------:R-:W-:-:S04]  /*db7c0*/  @P1 LOP3.LUT R62, R62, 0x20000000, RZ, 0xfc, !PT ;  /* 0x200000003e3e1812 */ /* 0x000fc800078efcff */
[----:B------:R-:W-:-:S04]  /*db7d0*/  LOP3.LUT R62, R62, 0xefffffff, RZ, 0xc0, !PT ;  /* 0xefffffff3e3e7812 */ /* 0x000fc800078ec0ff */
[----:B------:R-:W-:Y:S02]  /*db7e0*/  @P0 LOP3.LUT R62, R62, 0x10000000, RZ, 0xfc, !PT ;  /* 0x100000003e3e0812 */ /* 0x000fe400078efcff */
[----:B--2---:R-:W-:Y:S02]  /*db7f0*/  ISETP.GE.AND P0, PT, R71, UR9, PT ;  /* 0x0000000947007c0c */ /* 0x004fe4000bf06270 */
[----:B------:R-:W2:Y:S02]  /*db800*/  LDL.LU R71, [R1+0x4c3c] ;  /* 0x004c3c0001477983 */ /* 0x000ea40000300800 */
[----:B------:R-:W-:Y:S02]  /*db810*/  ISETP.LT.AND P1, PT, R87, UR10, !P0 ;  /* 0x0000000a57007c0c */ /* 0x000fe4000c721270 */
[----:B------:R-:W-:Y:S01]  /*db820*/  ISETP.LT.AND P3, PT, R90, UR6, !P0 ;  /* 0x000000065a007c0c */ /* 0x000fe2000c761270 */
[----:B------:R-:W-:Y:S01]  /*db830*/  ULDC UR6, c[0x0][0x248] ;  /* 0x0000920000067ab9 */ /* 0x000fe20000000800 */
[----:B------:R-:W-:-:S02]  /*db840*/  LOP3.LUT R62, R62, 0xfeffffff, RZ, 0xc0, !PT ;  /* 0xfeffffff3e3e7812 */ /* 0x000fc400078ec0ff */
        /* <DEDUP_REMOVED lines=1284> */
[----:B------:R-:W-:Y:S01]  /*e0890*/  ISETP.LT.AND P1, PT, R86, UR6, !P0 ;  /* 0x0000000656007c0c */ /* 0x000fe2000c721270 */
[----:B------:R-:W-:Y:S01]  /*e08a0*/  ULDC UR6, c[0x0][0x248] ;  /* 0x0000920000067ab9 */ /* 0x000fe20000000800 */
[----:B------:R-:W-:-:S02]  /*e08b0*/  ISETP.LT.AND P2, PT, R89, UR38, !P0 ;  /* 0x0000002659007c0c */ /* 0x000fc4000c741270 */
[----:B------:R-:W-:-:S09]  /*e08c0*/  LOP3.LUT R54, R54, 0xfffffff7, RZ, 0xc0, !PT ;  /* 0xfffffff736367812 */ /* 0x000fd200078ec0ff */
[----:B------:R-:W-:Y:S01]  /*e08d0*/  @P1 LOP3.LUT R53, R53, 0x80000000, RZ, 0xfc, !PT ;  /* 0x8000000035351812 */ /* 0x000fe200078efcff */
[----:B-1----:R-:W-:Y:S01]  /*e08e0*/  VIADD R70, R70, UR6 ;  /* 0x0000000646467c36 */ /* 0x002fe20008000000 */
[----:B------:R-:W-:Y:S01]  /*e08f0*/  @P3 LOP3.LUT R54, R54, 0x8, RZ, 0xfc, !PT ;  /* 0x0000000836363812 */ /* 0x000fe200078efcff */
[----:B------:R-:W-:Y:S01]  /*e0900*/  ULDC UR6, c[0x0][0x248] ;  /* 0x0000920000067ab9 */ /* 0x000fe20000000800 */
[----:B------:R-:W-:Y:S01]  /*e0910*/  ISETP.LT.AND P1, PT, R88, UR39, !P0 ;  /* 0x0000002758007c0c */ /* 0x000fe2000c721270 */
[----:B------:R-:W-:Y:S01]  /*e0920*/  ULDC UR38, c[0x0][0x228] ;  /* 0x00008a0000267ab9 */ /* 0x000fe20000000800 */
[----:B------:R-:W-:Y:S02]  /*e0930*/  LOP3.LUT R54, R54, 0xfffffffb, RZ, 0xc0, !PT ;  /* 0xfffffffb36367812 */ /* 0x000fe400078ec0ff */
[----:B------:R-:W-:Y:S01]  /*e0940*/  LOP3.LUT R53, R53, 0xbfffffff, RZ, 0xc0, !PT ;  /* 0xbfffffff35357812 */ /* 0x000fe200078ec0ff */
[----:B------:R1:W-:Y:S01]  /*e0950*/  STL [R1+0x2f7c], R70 ;  /* 0x002f7c4601007387 */ /* 0x0003e20000100800 */
[----:B------:R-:W-:Y:S01]  /*e0960*/  @P2 LOP3.LUT R54, R54, 0x4, RZ, 0xfc, !PT ;  /* 0x0000000436362812 */ /* 0x000fe200078efcff */
[----:B------:R-:W-:Y:S01]  /*e0970*/  ULDC UR39, c[0x0][0x228] ;  /* 0x00008a0000277ab9 */ /* 0x000fe20000000800 */
[----:B------:R-:W-:Y:S01]  /*e0980*/  ISETP.LT.AND P2, PT, R85, UR51, !P0 ;  /* 0x0000003355007c0c */ /* 0x000fe2000c741270 */
[----:B------:R-:W-:Y:S01]  /*e0990*/  ULDC UR51, c[0x0][0x228] ;  /* 0x00008a0000337ab9 */ /* 0x000fe20000000800 */
[----:B------:R-:W-:-:S04]  /*e09a0*/  LOP3.LUT R54, R54, 0xfffffffd, RZ, 0xc0, !PT ;  /* 0xfffffffd36367812 */ /* 0x000fc800078ec0ff */
[----:B------:R-:W-:Y:S02]  /*e09b0*/  @P1 LOP3.LUT R54, R54, 0x2, RZ, 0xfc, !PT ;  /* 0x0000000236361812 */ /* 0x000fe400078efcff */
[----:B------:R-:W-:Y:S02]  /*e09c0*/  ISETP.LT.AND P1, PT, R92, UR52, !P0 ;  /* 0x000000345c007c0c */ /* 0x000fe4000c721270 */
[----:B------:R-:W-:Y:S01]  /*e09d0*/  ISETP.LT.AND P3, PT, R87, UR41, !P0 ;  /* 0x0000002957007c0c */ /* 0x000fe2000c761270 */
[----:B-1----:R-:W-:Y:S02]  /*e09e0*/  VIADD R70, R70, UR6 ;  /* 0x0000000646467c36 */ /* 0x002fe40008000000 */
[----:B------:R-:W-:Y:S01]  /*e09f0*/  @P2 LOP3.LUT R53, R53, 0x40000000, RZ, 0xfc, !PT ;  /* 0x4000000035352812 */ /* 0x000fe200078efcff */
[----:B------:R-:W-:Y:S01]  /*e0a00*/  ULDC UR6, c[0x0][0x248] ;  /* 0x0000920000067ab9 */ /* 0x000fe20000000800 */
[----:B------:R-:W-:Y:S01]  /*e0a10*/  ISETP.LT.AND P0, PT, R91, UR53, !P0 ;  /* 0x000000355b007c0c */ /* 0x000fe2000c701270 */
[----:B------:R-:W-:Y:S01]  /*e0a20*/  ULDC UR41, c[0x0][0x228] ;  /* 0x00008a0000297ab9 */ /* 0x000fe20000000800 */
[----:B------:R-:W-:Y:S01]  /*e0a30*/  LOP3.LUT R53, R53, 0xdfffffff, RZ, 0xc0, !PT ;  /* 0xdfffffff35357812 */ /* 0x000fe200078ec0ff */
[----:B------:R-:W-:Y:S01]  /*e0a40*/  ULDC UR52, c[0x0][0x228] ;  /* 0x00008a0000347ab9 */ /* 0x000fe20000000800 */
[----:B------:R-:W-:Y:S01]  /*e0a50*/  LOP3.LUT R54, R54, 0xfffffffe, RZ, 0xc0, !PT ;  /* 0xfffffffe36367812 */ /* 0x000fe200078ec0ff */
[----:B------:R-:W-:Y:S01]  /*e0a60*/  ULDC UR53, c[0x0][0x228] ;  /* 0x00008a0000357ab9 */ /* 0x000fe20000000800 */
[----:B------:R-:W-:-:S04]  /*e0a70*/  @P1 LOP3.LUT R53, R53, 0x20000000, RZ, 0xfc, !PT ;  /* 0x2000000035351812 */ /* 0x000fc800078efcff */
[----:B------:R-:W-:-:S04]  /*e0a80*/  LOP3.LUT R53, R53, 0xefffffff, RZ, 0xc0, !PT ;  /* 0xefffffff35357812 */ /* 0x000fc800078ec0ff */
[----:B------:R-:W-:Y:S02]  /*e0a90*/  @P0 LOP3.LUT R53, R53, 0x10000000, RZ, 0xfc, !PT ;  /* 0x1000000035350812 */ /* 0x000fe400078efcff */
[----:B------:R-:W-:Y:S02]  /*e0aa0*/  @P3 LOP3.LUT R54, R54, 0x1, RZ, 0xfc, !PT ;  /* 0x0000000136363812 */ /* 0x000fe400078efcff */
[----:B--2---:R-:W-:Y:S01]  /*e0ab0*/  ISETP.GE.AND P0, PT, R71, UR9, PT ;  /* 0x0000000947007c0c */ /* 0x004fe2000bf06270 */
[----:B------:R-:W-:Y:S01]  /*e0ac0*/  ULDC.64 UR8, c[0x0][0x228] ;  /* 0x00008a0000087ab9 */ /* 0x000fe20000000a00 */
[----:B------:R-:W2:Y:S02]  /*e0ad0*/  LDL.LU R71, [R1+0x4ccc] ;  /* 0x004ccc0001477983 */ /* 0x000ea40000300800 */
[----:B------:R-:W-:Y:S02]  /*e0ae0*/  ISETP.LT.AND P1, PT, R86, UR10, !P0 ;  /* 0x0000000a56007c0c */ /* 0x000fe4000c721270 */
[----:B------:R-:W-:-:S02]  /*e0af0*/  ISETP.LT.AND P3, PT, R90, UR27, !P0 ;  /* 0x0000001b5a007c0c */ /* 0x000fc4000c761270 */
[----:B------:R-:W-:Y:S02]  /*e0b00*/  LOP3.LUT R53, R53, 0xff7fffff, RZ, 0xc0, !PT ;  /* 0xff7fffff35357812 */ /* 0x000fe400078ec0ff */
        /* <DEDUP_REMOVED lines=111> */
[----:B------:R-:W-:Y:S01]  /*e1200*/  ISETP.LT.AND P2, PT, R89, UR6, !P0 ;  /* 0x0000000659007c0c */ /* 0x000fe2000c741270 */
[----:B------:R-:W-:Y:S01]  /*e1210*/  ULDC UR6, c[0x0][0x228] ;  /* 0x00008a0000067ab9 */ /* 0x000fe20000000800 */
[----:B------:R-:W-:-:S07]  /*e1220*/  LOP3.LUT R53, R53, 0xfffffff7, RZ, 0xc0, !PT ;  /* 0xfffffff735357812 */ /* 0x000fce00078ec0ff */
[----:B------:R-:W-:Y:S02]  /*e1230*/  @P3 LOP3.LUT R53, R53, 0x8, RZ, 0xfc, !PT ;  /* 0x0000000835353812 */ /* 0x000fe400078efcff */
[----:B------:R-:W-:Y:S02]  /*e1240*/  @P1 LOP3.LUT R52, R52, 0x80000000, RZ, 0xfc, !PT ;  /* 0x8000000034341812 */ /* 0x000fe400078efcff */
[----:B------:R-:W-:Y:S01]  /*e1250*/  ISETP.LT.AND P1, PT, R88, UR8, !P0 ;  /* 0x0000000858007c0c */ /* 0x000fe2000c721270 */
[----:B------:R-:W-:Y:S01]  /*e1260*/  ULDC UR8, c[0x0][0x228] ;  /* 0x00008a0000087ab9 */ /* 0x000fe20000000800 */
[----:B------:R-:W-:-:S04]  /*e1270*/  LOP3.LUT R53, R53, 0xfffffffb, RZ, 0xc0, !PT ;  /* 0xfffffffb35357812 */ /* 0x000fc800078ec0ff */
[----:B------:R-:W-:Y:S02]  /*e1280*/  @P2 LOP3.LUT R53, R53, 0x4, RZ, 0xfc, !PT ;  /* 0x0000000435352812 */ /* 0x000fe400078efcff */
[----:B------:R-:W-:Y:S02]  /*e1290*/  ISETP.LT.AND P2, PT, R85, UR9, !P0 ;  /* 0x0000000955007c0c */ /* 0x000fe4000c741270 */
[----:B------:R-:W-:Y:S02]  /*e12a0*/  LOP3.LUT R53, R53, 0xfffffffd, RZ, 0xc0, !PT ;  /* 0xfffffffd35357812 */ /* 0x000fe400078ec0ff */
[----:B------:R-:W-:Y:S02]  /*e12b0*/  LOP3.LUT R52, R52, 0xbfffffff, RZ, 0xc0, !PT ;  /* 0xbfffffff34347812 */ /* 0x000fe400078ec0ff */
[----:B------:R-:W-:Y:S02]  /*e12c0*/  @P1 LOP3.LUT R53, R53, 0x2, RZ, 0xfc, !PT ;  /* 0x0000000235351812 */ /* 0x000fe400078efcff */
[----:B------:R-:W-:Y:S01]  /*e12d0*/  ISETP.LT.AND P1, PT, R92, UR6, !P0 ;  /* 0x000000065c007c0c */ /* 0x000fe2000c721270 */
[----:B------:R-:W-:Y:S01]  /*e12e0*/  ULDC UR6, c[0x0][0x248] ;  /* 0x0000920000067ab9 */ /* 0x000fe20000000800 */
[----:B------:R-:W-:-:S03]  /*e12f0*/  ISETP.LT.AND P3, PT, R87, UR10, !P0 ;  /* 0x0000000a57007c0c */ /* 0x000fc6000c761270 */
[----:B------:R-:W-:Y:S01]  /*e1300*/  @P2 LOP3.LUT R52, R52, 0x40000000, RZ, 0xfc, !PT ;  /* 0x4000000034342812 */ /* 0x000fe200078efcff */
[----:B-1----:R-:W-:Y:S01]  /*e1310*/  VIADD R70, R70, UR6 ;  /* 0x0000000646467c36 */ /* 0x002fe20008000000 */
[----:B------:R-:W-:Y:S01]  /*e1320*/  ISETP.LT.AND P0, PT, R91, UR8, !P0 ;  /* 0x000000085b007c0c */ /* 0x000fe2000c701270 */
[----:B------:R-:W-:Y:S01]  /*e1330*/  ULDC.64 UR8, c[0x0][0x228] ;  /* 0x00008a0000087ab9 */ /* 0x000fe20000000a00 */
[----:B------:R-:W-:Y:S01]  /*e1340*/  LOP3.LUT R52, R52, 0xdfffffff, RZ, 0xc0, !PT ;  /* 0xdfffffff34347812 */ /* 0x000fe200078ec0ff */
[----:B------:R-:W-:Y:S01]  /*e1350*/  ULDC UR6, c[0x0][0x228] ;  /* 0x00008a0000067ab9 */ /* 0x000fe20000000800 */
[----:B------:R-:W-:Y:S01]  /*e1360*/  LOP3.LUT R53, R53, 0xfffffffe, RZ, 0xc0, !PT ;  /* 0xfffffffe35357812 */ /* 0x000fe200078ec0ff */
[----:B------:R-:W-:Y:S01]  /*e1370*/  ULDC UR10, c[0x0][0x228] ;  /* 0x00008a00000a7ab9 */ /* 0x000fe20000000800 */
[----:B------:R-:W-:-:S04]  /*e1380*/  @P1 LOP3.LUT R52, R52, 0x20000000, RZ, 0xfc, !PT ;  /* 0x2000000034341812 */ /* 0x000fc800078efcff */
[----:B------:R-:W-:Y:S01]  /*e1390*/  LOP3.LUT R52, R52, 0xefffffff, RZ, 0xc0, !PT ;  /* 0xefffffff34347812 */ /* 0x000fe200078ec0ff */
[----:B------:R1:W-:Y:S03]  /*e13a0*/  STL [R1+0x2f8c], R70 ;  /* 0x002f8c4601007387 */ /* 0x0003e60000100800 */
[----:B------:R-:W-:Y:S02]  /*e13b0*/  @P0 LOP3.LUT R52, R52, 0x10000000, RZ, 0xfc, !PT ;  /* 0x1000000034340812 */ /* 0x000fe400078efcff */
[----:B------:R-:W-:Y:S02]  /*e13c0*/  @P3 LOP3.LUT R53, R53, 0x1, RZ, 0xfc, !PT ;  /* 0x0000000135353812 */ /* 0x000fe400078efcff */
[----:B------:R-:W-:Y:S02]  /*e13d0*/  LOP3.LUT R52, R52, 0xff7fffff, RZ, 0xc0, !PT ;  /* 0xff7fffff34347812 */ /* 0x000fe400078ec0ff */
[----:B--2---:R-:W-:-:S02]  /*e13e0*/  ISETP.GE.AND P0, PT, R71, UR7, PT ;  /* 0x0000000747007c0c */ /* 0x004fc4000bf06270 */
[----:B------:R-:W2:Y:S02]  /*e13f0*/  LDL.LU R71, [R1+0x4cdc] ;  /* 0x004cdc0001477983 */ /* 0x000ea40000300800 */
[----:B------:R-:W-:Y:S02]  /*e1400*/  ISETP.LT.AND P1, PT, R86, UR8, !P0 ;  /* 0x0000000856007c0c */ /* 0x000fe4000c721270 */
[----:B------:R-:W-:Y:S01]  /*e1410*/  ISETP.LT.AND P3, PT, R90, UR6, !P0 ;  /* 0x000000065a007c0c */ /* 0x000fe2000c761270 */
[----:B------:R-:W-:Y:S01]  /*e1420*/  ULDC UR6, c[0x0][0x248] ;  /* 0x0000920000067ab9 */ /* 0x000fe20000000800 */
[----:B------:R-:W-:-:S09]  /*e1430*/  ISETP.LT.AND P2, PT, R89, UR10, !P0 ;  /* 0x0000000a59007c0c */ /* 0x000fd2000c741270 */
        /* <DEDUP_REMOVED lines=1445> */
[----:B------:R-:W-:-:S03]  /*e6e90*/  ISETP.LT.AND P2, PT, R85, UR54, !P0 ;  /* 0x0000003655007c0c */ /* 0x000fc6000c741270 */
[----:B------:R-:W-:Y:S01]  /*e6ea0*/  @P3 LOP3.LUT R26, R26, 0x80000000, RZ, 0xfc, !PT ;  /* 0x800000001a1a3812 */ /* 0x000fe200078efcff */
[----:B-1----:R-:W-:Y:S01]  /*e6eb0*/  VIADD R70, R70, UR6 ;  /* 0x0000000646467c36 */ /* 0x002fe20008000000 */
[----:B------:R-:W-:Y:S01]  /*e6ec0*/  LOP3.LUT R27, R27, 0xfffffffd, RZ, 0xc0, !PT ;  /* 0xfffffffd1b1b7812 */ /* 0x000fe200078ec0ff */
[----:B------:R-:W-:Y:S01]  /*e6ed0*/  ULDC.64 UR6, c[0x0][0x228] ;  /* 0x00008a0000067ab9 */ /* 0x000fe20000000a00 */
[----:B------:R-:W-:Y:S01]  /*e6ee0*/  LOP3.LUT R26, R26, 0xbfffffff, RZ, 0xc0, !PT ;  /* 0xbfffffff1a1a7812 */ /* 0x000fe200078ec0ff */
[----:B------:R-:W-:Y:S01]  /*e6ef0*/  ULDC UR54, c[0x0][0x228] ;  /* 0x00008a0000367ab9 */ /* 0x000fe20000000800 */
[----:B------:R-:W-:Y:S02]  /*e6f00*/  @P1 LOP3.LUT R27, R27, 0x2, RZ, 0xfc, !PT ;  /* 0x000000021b1b1812 */ /* 0x000fe400078efcff */
[----:B------:R-:W-:Y:S01]  /*e6f10*/  ISETP.LT.AND P1, PT, R92, UR55, !P0 ;  /* 0x000000375c007c0c */ /* 0x000fe2000c721270 */
[----:B------:R1:W-:Y:S01]  /*e6f20*/  STL [R1+0x302c], R70 ;  /* 0x00302c4601007387 */ /* 0x0003e20000100800 */
[----:B------:R-:W-:Y:S01]  /*e6f30*/  @P2 LOP3.LUT R26, R26, 0x40000000, RZ, 0xfc, !PT ;  /* 0x400000001a1a2812 */ /* 0x000fe200078efcff */
[----:B------:R-:W-:Y:S01]  /*e6f40*/  ULDC UR55, c[0x0][0x228] ;  /* 0x00008a0000377ab9 */ /* 0x000fe20000000800 */
[----:B------:R-:W-:Y:S01]  /*e6f50*/  ISETP.LT.AND P0, PT, R91, UR10, !P0 ;  /* 0x0000000a5b007c0c */ /* 0x000fe2000c701270 */
[----:B------:R-:W-:Y:S01]  /*e6f60*/  ULDC UR10, c[0x0][0x228] ;  /* 0x00008a00000a7ab9 */ /* 0x000fe20000000800 */
[----:B------:R-:W-:-:S07]  /*e6f70*/  LOP3.LUT R26, R26, 0xdfffffff, RZ, 0xc0, !PT ;  /* 0xdfffffff1a1a7812 */ /* 0x000fce00078ec0ff */
        /* <DEDUP_REMOVED lines=22> */
[----:B------:R-:W-:Y:S01]  /*e70e0*/  ULDC.64 UR10, c[0x0][0x228] ;  /* 0x00008a00000a7ab9 */ /* 0x000fe20000000a00 */
        /* <DEDUP_REMOVED lines=232> */
[----:B------:R-:W-:Y:S02]  /*e7f70*/  ULDC UR49, c[0x0][0x228] ;  /* 0x00008a0000317ab9 */ /* 0x000fe40000000800 */
        /* <DEDUP_REMOVED lines=36> */
[----:B------:R-:W-:Y:S01]  /*e81c0*/  ULDC.64 UR8, c[0x0][0x228] ;  /* 0x00008a0000087ab9 */ /* 0x000fe20000000a00 */
[----:B------:R-:W-:-:S04]  /*e81d0*/  LOP3.LUT R24, R24, 0xdfffffff, RZ, 0xc0, !PT ;  /* 0xdfffffff18187812 */ /* 0x000fc800078ec0ff */
[----:B------:R-:W-:-:S04]  /*e81e0*/  @P1 LOP3.LUT R24, R24, 0x20000000, RZ, 0xfc, !PT ;  /* 0x2000000018181812 */ /* 0x000fc800078efcff */
[----:B------:R-:W-:-:S04]  /*e81f0*/  LOP3.LUT R24, R24, 0xefffffff, RZ, 0xc0, !PT ;  /* 0xefffffff18187812 */ /* 0x000fc800078ec0ff */
[----:B------:R-:W-:Y:S02]  /*e8200*/  @P0 LOP3.LUT R24, R24, 0x10000000, RZ, 0xfc, !PT ;  /* 0x1000000018180812 */ /* 0x000fe400078efcff */
[----:B--2---:R-:W-:Y:S02]  /*e8210*/  ISETP.GE.AND P0, PT, R71, UR7, PT ;  /* 0x0000000747007c0c */ /* 0x004fe4000bf06270 */
[----:B------:R-:W2:Y:S02]  /*e8220*/  LDL.LU R71, [R1+0x4da0] ;  /* 0x004da00001477983 */ /* 0x000ea40000300800 */
[----:B------:R-:W-:Y:S01]  /*e8230*/  ISETP.LT.AND P2, PT, R87, UR8, !P0 ;  /* 0x0000000857007c0c */ /* 0x000fe2000c741270 */
[----:B-1----:R-:W-:Y:S01]  /*e8240*/  VIADD R70, R70, UR6 ;  /* 0x0000000646467c36 */ /* 0x002fe20008000000 */
[----:B------:R-:W-:Y:S01]  /*e8250*/  ISETP.LT.AND P1, PT, R90, UR56, !P0 ;  /* 0x000000385a007c0c */ /* 0x000fe2000c721270 */
[----:B------:R-:W-:Y:S01]  /*e8260*/  ULDC UR56, c[0x0][0x228] ;  /* 0x00008a0000387ab9 */ /* 0x000fe20000000800 */
[----:B------:R-:W-:Y:S01]  /*e8270*/  LOP3.LUT R24, R24, 0xfeffffff, RZ, 0xc0, !PT ;  /* 0xfeffffff18187812 */ /* 0x000fe200078ec0ff */
[----:B------:R-:W-:Y:S01]  /*e8280*/  ULDC.64 UR6, c[0x0][0x228] ;  /* 0x00008a0000067ab9 */ /* 0x000fe20000000a00 */
[----:B------:R-:W-:Y:S01]  /*e8290*/  ISETP.LT.AND P3, PT, R86, UR31, !P0 ;  /* 0x0000001f56007c0c */ /* 0x000fe2000c761270 */
[----:B------:R-:W-:-:S06]  /*e82a0*/  ULDC UR8, c[0x0][0x228] ;  /* 0x00008a0000087ab9 */ /* 0x000fcc0000000800 */
[----:B------:R-:W-:Y:S02]  /*e82b0*/  @P2 LOP3.LUT R24, R24, 0x1000000, RZ, 0xfc, !PT ;  /* 0x0100000018182812 */ /* 0x000fe400078efcff */
[----:B------:R-:W-:Y:S02]  /*e82c0*/  ISETP.LT.AND P2, PT, R89, UR10, !P0 ;  /* 0x0000000a59007c0c */ /* 0x000fe4000c741270 */
[----:B------:R-:W-:-:S04]  /*e82d0*/  LOP3.LUT R24, R24, 0xf7ffffff, RZ, 0xc0, !PT ;  /* 0xf7ffffff18187812 */ /* 0x000fc800078ec0ff */
        /* <DEDUP_REMOVED lines=101> */
[----:B------:R-:W-:Y:S02]  /*e8930*/  ISETP.LT.AND P1, PT, R87, UR30, !P0 ;  /* 0x0000001e57007c0c */ /* 0x000fe4000c721270 */
[----:B------:R-:W-:Y:S01]  /*e8940*/  ISETP.LT.AND P3, PT, R90, UR5, !P0 ;  /* 0x000000055a007c0c */ /* 0x000fe2000c761270 */
[----:B------:R-:W-:Y:S01]  /*e8950*/  ULDC UR5, c[0x0][0x248] ;  /* 0x0000920000057ab9 */ /* 0x000fe20000000800 */
[----:B------:R-:W-:-:S02]  /*e8960*/  LOP3.LUT R24, R24, 0xfffffffe, RZ, 0xc0, !PT ;  /* 0xfffffffe18187812 */ /* 0x000fc400078ec0ff */
[----:B------:R-:W-:-:S07]  /*e8970*/  ISETP.LT.AND P2, PT, R89, UR38, !P0 ;  /* 0x0000002659007c0c */ /* 0x000fce000c741270 */
[----:B------:R-:W-:-:S04]  /*e8980*/  @P1 LOP3.LUT R24, R24, 0x1, RZ, 0xfc, !PT ;  /* 0x0000000118181812 */ /* 0x000fc800078efcff */
[----:B------:R-:W-:-:S04]  /*e8990*/  LOP3.LUT R24, R24, 0xfffffff7, RZ, 0xc0, !PT ;  /* 0xfffffff718187812 */ /* 0x000fc800078ec0ff */
[----:B------:R-:W-:Y:S02]  /*e89a0*/  @P3 LOP3.LUT R24, R24, 0x8, RZ, 0xfc, !PT ;  /* 0x0000000818183812 */ /* 0x000fe400078efcff */
[----:B------:R-:W-:Y:S01]  /*e89b0*/  ISETP.LT.AND P3, PT, R86, UR41, !P0 ;  /* 0x0000002956007c0c */ /* 0x000fe2000c761270 */
[----:B-1----:R-:W-:Y:S01]  /*e89c0*/  VIADD R70, R70, UR5 ;  /* 0x0000000546467c36 */ /* 0x002fe20008000000 */
[----:B------:R-:W-:Y:S01]  /*e89d0*/  ISETP.LT.AND P1, PT, R88, UR39, !P0 ;  /* 0x0000002758007c0c */ /* 0x000fe2000c721270 */
[----:B------:R-:W-:Y:S01]  /*e89e0*/  ULDC.64 UR38, c[0x0][0x228] ;  /* 0x00008a0000267ab9 */ /* 0x000fe20000000a00 */
[----:B------:R-:W-:Y:S01]  /*e89f0*/  LOP3.LUT R24, R24, 0xfffffffb, RZ, 0xc0, !PT ;  /* 0xfffffffb18187812 */ /* 0x000fe200078ec0ff */
[----:B------:R-:W-:Y:S01]  /*e8a00*/  ULDC UR5, c[0x0][0x228] ;  /* 0x00008a0000057ab9 */ /* 0x000fe20000000800 */
[----:B------:R-:W-:Y:S02]  /*e8a10*/  ULDC UR41, c[0x0][0x228] ;  /* 0x00008a0000297ab9 */ /* 0x000fe40000000800 */
[----:B------:R-:W-:-:S02]  /*e8a20*/  @P2 LOP3.LUT R24, R24, 0x4, RZ, 0xfc, !PT ;  /* 0x0000000418182812 */ /* 0x000fc400078efcff */
[----:B------:R-:W-:-:S03]  /*e8a30*/  ISETP.LT.AND P2, PT, R85, UR53, !P0 ;  /* 0x0000003555007c0c */ /* 0x000fc6000c741270 */
[----:B------:R-:W-:Y:S01]  /*e8a40*/  @P3 LOP3.LUT R7, R7, 0x80000000, RZ, 0xfc, !PT ;  /* 0x8000000007073812 */ /* 0x000fe200078efcff */
[----:B------:R1:W-:Y:S01]  /*e8a50*/  STL [R1+0x3088], R70 ;  /* 0x0030884601007387 */ /* 0x0003e20000100800 */
[----:B------:R-:W-:Y:S01]  /*e8a60*/  LOP3.LUT R24, R24, 0xfffffffd, RZ, 0xc0, !PT ;  /* 0xfffffffd18187812 */ /* 0x000fe200078ec0ff */
[----:B------:R-:W-:Y:S01]  /*e8a70*/  ULDC UR53, c[0x0][0x228] ;  /* 0x00008a0000357ab9 */ /* 0x000fe20000000800 */
[----:B------:R-:W-:Y:S02]  /*e8a80*/  LOP3.LUT R7, R7, 0xbfffffff, RZ, 0xc0, !PT ;  /* 0xbfffffff07077812 */ /* 0x000fe400078ec0ff */
        /* <DEDUP_REMOVED lines=11> */
[----:B------:R-:W-:Y:S01]  /*e8b40*/  ULDC UR11, c[0x0][0x248] ;  /* 0x00009200000b7ab9 */ /* 0x000fe20000000800 */
[----:B------:R-:W2:Y:S02]  /*e8b50*/  LDL.LU R71, [R1+0x4db0] ;  /* 0x004db00001477983 */ /* 0x000ea40000300800 */
[----:B------:R-:W-:Y:S02]  /*e8b60*/  ISETP.LT.AND P1, PT, R86, UR38, !P0 ;  /* 0x0000002656007c0c */ /* 0x000fe4000c721270 */
        /* <DEDUP_REMOVED lines=111> */
[----:B------:R-:W2:Y:S04]  /*e9260*/  LDL.LU R71, [R1+0x4dbc] ;  /* 0x004dbc0001477983 */ /* 0x000ea80000300800 */
[----:B------:R1:W-:Y:S04]  /*e9270*/  STL [R1+0x30ac], R70 ;  /* 0x0030ac4601007387 */ /* 0x0003e80000100800 */
[----:B------:R-:W3:Y:S01]  /*e9280*/  LDL.LU R72, [R1+0x4dc0] ;  /* 0x004dc00001487983 */ /* 0x000ee20000300800 */
        /* <DEDUP_REMOVED lines=30> */
[----:B------:R-:W-:-:S04]  /*e9470*/  @P0 LOP3.LUT R6, R6, 0x10000000, RZ, 0xfc, !PT ;  /* 0x1000000006060812 */ /* 0x000fc800078efcff */
[----:B------:R-:W-:Y:S02]  /*e9480*/  LOP3.LUT R6, R6, 0xfeffffff, RZ, 0xc0, !PT ;  /* 0xfeffffff06067812 */ /* 0x000fe400078ec0ff */
[----:B--2---:R-:W-:Y:S02]  /*e9490*/  ISETP.GE.AND P0, PT, R71, UR31, PT ;  /* 0x0000001f47007c0c */ /* 0x004fe4000bf06270 */
[----:B------:R-:W2:Y:S02]  /*e94a0*/  LDL.LU R71, [R1+0x4dc4] ;  /* 0x004dc40001477983 */ /* 0x000ea40000300800 */
[----:B------:R-:W-:Y:S01]  /*e94b0*/  ISETP.LT.AND P2, PT, R87, UR28, !P0 ;  /* 0x0000001c57007c0c */ /* 0x000fe2000c741270 */
[----:B------:R-:W-:Y:S01]  /*e94c0*/  ULDC UR28, c[0x0][0x248] ;  /* 0x00009200001c7ab9 */ /* 0x000fe20000000800 */
[----:B------:R-:W-:Y:S01]  /*e94d0*/  ISETP.LT.AND P1, PT, R90, UR30, !P0 ;  /* 0x0000001e5a007c0c */ /* 0x000fe2000c721270 */
[----:B------:R-:W-:-:S10]  /*e94e0*/  ULDC UR30, c[0x0][0x228] ;  /* 0x00008a00001e7ab9 */ /* 0x000fd40000000800 */
[----:B------:R-:W-:Y:S02]  /*e94f0*/  @P2 LOP3.LUT R6, R6, 0x1000000, RZ, 0xfc, !PT ;  /* 0x0100000006062812 */ /* 0x000fe400078efcff */
[----:B------:R-:W-:Y:S02]  /*e9500*/  ISETP.LT.AND P2, PT, R89, UR57, !P0 ;  /* 0x0000003959007c0c */ /* 0x000fe4000c741270 */
[----:B------:R-:W-:Y:S01]  /*e9510*/  ISETP.LT.AND P3, PT, R86, UR59, !P0 ;  /* 0x0000003b56007c0c */ /* 0x000fe2000c761270 */
[----:B-1----:R-:W-:Y:S01]  /*e9520*/  VIADD R70, R70, UR28 ;  /* 0x0000001c46467c36 */ /* 0x002fe20008000000 */
[----:B------:R-:W-:Y:S01]  /*e9530*/  LOP3.LUT R6, R6, 0xf7ffffff, RZ, 0xc0, !PT ;  /* 0xf7ffffff06067812 */ /* 0x000fe200078ec0ff */
[----:B------:R-:W-:Y:S01]  /*e9540*/  ULDC UR57, c[0x0][0x228] ;  /* 0x00008a0000397ab9 */ /* 0x000fe20000000800 */
[----:B------:R-:W-:Y:S01]  /*e9550*/  ULDC UR59, c[0x0][0x228] ;  /* 0x00008a00003b7ab9 */ /* 0x000fe20000000800 */
[----:B------:R-:W-:Y:S01]  /*e9560*/  ULDC UR28, c[0x0][0x228] ;  /* 0x00008a00001c7ab9 */ /* 0x000fe20000000800 */
[----:B------:R-:W-:-:S02]  /*e9570*/  @P1 LOP3.LUT R6, R6, 0x8000000, RZ, 0xfc, !PT ;  /* 0x0800000006061812 */ /* 0x000fc400078efcff */
[----:B------:R-:W-:Y:S01]  /*e9580*/  ISETP.LT.AND P1, PT, R88, UR58, !P0 ;  /* 0x0000003a58007c0c */ /* 0x000fe2000c721270 */
[----:B------:R1:W-:Y:S01]  /*e9590*/  STL [R1+0x30a8], R70 ;  /* 0x0030a84601007387 */ /* 0x0003e20000100800 */
[----:B------:R-:W-:Y:S01]  /*e95a0*/  LOP3.LUT R6, R6, 0xfbffffff, RZ, 0xc0, !PT ;  /* 0xfbffffff06067812 */ /* 0x000fe200078ec0ff */
[----:B------:R-:W-:-:S03]  /*e95b0*/  ULDC UR58, c[0x0][0x228] ;  /* 0x00008a00003a7ab9 */ /* 0x000fc60000000800 */
[----:B------:R-:W-:-:S04]  /*e95c0*/  @P2 LOP3.LUT R6, R6, 0x4000000, RZ, 0xfc, !PT ;  /* 0x0400000006062812 */ /* 0x000fc800078efcff */
        /* <DEDUP_REMOVED lines=16> */
[----:B---3--:R-:W-:Y:S01]  /*e96d0*/  ISETP.GE.AND P0, PT, R72, UR39, PT ;  /* 0x0000002748007c0c */ /* 0x008fe2000bf06270 */
[----:B------:R-:W-:-:S03]  /*e96e0*/  ULDC UR39, c[0x0][0x228] ;  /* 0x00008a0000277ab9 */ /* 0x000fc60000000800 */
[----:B------:R-:W-:Y:S01]  /*e96f0*/  ISETP.LT.AND P1, PT, R87, UR30, !P0 ;  /* 0x0000001e57007c0c */ /* 0x000fe2000c721270 */
[----:B------:R-:W-:Y:S01]  /*e9700*/  ULDC UR30, c[0x0][0x228] ;  /* 0x00008a00001e7ab9 */ /* 0x000fe20000000800 */
        /* <DEDUP_REMOVED lines=8> */
[----:B------:R-:W-:Y:S01]  /*e9790*/  ULDC.64 UR24, c[0x0][0x228] ;  /* 0x00008a0000187ab9 */ /* 0x000fe20000000a00 */
[----:B------:R-:W-:-:S04]  /*e97a0*/  LOP3.LUT R6, R6, 0xfffbffff, RZ, 0xc0, !PT ;  /* 0xfffbffff06067812 */ /* 0x000fc800078ec0ff */
[----:B------:R-:W-:-:S04]  /*e97b0*/  @P2 LOP3.LUT R6, R6, 0x40000, RZ, 0xfc, !PT ;  /* 0x0004000006062812 */ /* 0x000fc800078efcff */
[----:B------:R-:W-:Y:S02]  /*e97c0*/  LOP3.LUT R6, R6, 0xfffdffff, RZ, 0xc0, !PT ;  /* 0xfffdffff06067812 */ /* 0x000fe400078ec0ff */
[----:B------:R-:W-:Y:S01]  /*e97d0*/  ISETP.LT.AND P3, PT, R86, UR23, !P0 ;  /* 0x0000001756007c0c */ /* 0x000fe2000c761270 */
[----:B------:R-:W-:Y:S01]  /*e97e0*/  ULDC UR23, c[0x0][0x228] ;  /* 0x00008a0000177ab9 */ /* 0x000fe20000000800 */
[----:B------:R-:W-:Y:S02]  /*e97f0*/  @P1 LOP3.LUT R6, R6, 0x20000, RZ, 0xfc, !PT ;  /* 0x0002000006061812 */ /* 0x000fe400078efcff */
[----:B------:R-:W-:Y:S01]  /*e9800*/  ISETP.LT.AND P2, PT, R85, UR22, !P0 ;  /* 0x0000001655007c0c */ /* 0x000fe2000c741270 */
[----:B------:R-:W-:Y:S01]  /*e9810*/  ULDC UR22, c[0x0][0x228] ;  /* 0x00008a0000167ab9 */ /* 0x000fe20000000800 */
[----:B------:R-:W-:Y:S02]  /*e9820*/  ISETP.LT.AND P1, PT, R92, UR21, !P0 ;  /* 0x000000155c007c0c */ /* 0x000fe4000c721270 */
[----:B------:R-:W-:Y:S01]  /*e9830*/  ISETP.LT.AND P0, PT, R91, UR20, !P0 ;  /* 0x000000145b007c0c */ /* 0x000fe2000c701270 */
[----:B------:R-:W-:-:S02]  /*e9840*/  ULDC UR20, c[0x0][0x248] ;  /* 0x0000920000147ab9 */ /* 0x000fc40000000800 */
[----:B-1----:R-:W-:Y:S01]  /*e9850*/  VIADD R70, R70, UR20 ;  /* 0x0000001446467c36 */ /* 0x002fe20008000000 */
[----:B------:R-:W-:Y:S01]  /*e9860*/  LOP3.LUT R6, R6, 0xffff7fff, RZ, 0xc0, !PT ;  /* 0xffff7fff06067812 */ /* 0x000fe200078ec0ff */
[----:B------:R-:W-:-:S03]  /*e9870*/  ULDC.64 UR20, c[0x0][0x228] ;  /* 0x00008a0000147ab9 */ /* 0x000fc60000000a00 */
[----:B------:R1:W-:Y:S04]  /*e9880*/  STL [R1+0x30a0], R70 ;  /* 0x0030a04601007387 */ /* 0x0003e80000100800 */
[----:B------:R-:W3:Y:S01]  /*e9890*/  LDL.LU R72, [R1+0x4dc8] ;  /* 0x004dc80001487983 */ /* 0x000ee20000300800 */
[----:B------:R-:W-:-:S04]  /*e98a0*/  @P3 LOP3.LUT R6, R6, 0x8000, RZ, 0xfc, !PT ;  /* 0x0000800006063812 */ /* 0x000fc800078efcff */
[----:B------:R-:W-:-:S04]  /*e98b0*/  LOP3.LUT R6, R6, 0xffffbfff, RZ, 0xc0, !PT ;  /* 0xffffbfff06067812 */ /* 0x000fc800078ec0ff */
[----:B------:R-:W-:-:S04]  /*e98c0*/  @P2 LOP3.LUT R6, R6, 0x4000, RZ, 0xfc, !PT ;  /* 0x0000400006062812 */ /* 0x000fc800078efcff */
        /* <DEDUP_REMOVED lines=12> */
[----:B------:R-:W-:-:S06]  /*e9990*/  ULDC.64 UR18, c[0x0][0x228] ;  /* 0x00008a0000127ab9 */ /* 0x000fcc0000000a00 */
        /* <DEDUP_REMOVED lines=11> */
[----:B------:R-:W-:Y:S02]  /*e9a50*/  ISETP.LT.AND P2, PT, R85, UR15, !P0 ;  /* 0x0000000f55007c0c */ /* 0x000fe4000c741270 */
        /* <DEDUP_REMOVED lines=12> */
[----:B------:R-:W-:Y:S01]  /*e9b20*/  LOP3.LUT R6, R6, 0xfffffffe, RZ, 0xc0, !PT ;  /* 0xfffffffe06067812 */ /* 0x000fe200078ec0ff */
[----:B-1----:R-:W-:Y:S01]  /*e9b30*/  VIADD R70, R70, UR13 ;  /* 0x0000000d46467c36 */ /* 0x002fe20008000000 */
[----:B------:R-:W-:Y:S01]  /*e9b40*/  LOP3.LUT R3, R3, 0x7fffffff, RZ, 0xc0, !PT ;  /* 0x7fffffff03037812 */ /* 0x000fe200078ec0ff */
[----:B------:R-:W-:Y:S01]  /*e9b50*/  ULDC UR13, c[0x0][0x228] ;  /* 0x00008a00000d7ab9 */ /* 0x000fe20000000800 */
[----:B---3--:R-:W-:Y:S02]  /*e9b60*/  ISETP.GE.AND P0, PT, R72, UR31, PT ;  /* 0x0000001f48007c0c */ /* 0x008fe4000bf06270 */
[----:B------:R1:W-:Y:S01]  /*e9b70*/  STL [R1+0x309c], R70 ;  /* 0x00309c4601007387 */ /* 0x0003e20000100800 */
[----:B------:R-:W-:Y:S01]  /*e9b80*/  ULDC UR31, c[0x0][0x228] ;  /* 0x00008a00001f7ab9 */ /* 0x000fe20000000800 */
[----:B------:R-:W-:Y:S01]  /*e9b90*/  ISETP.LT.AND P1, PT, R87, UR14, !P0 ;  /* 0x0000000e57007c0c */ /* 0x000fe2000c721270 */
[----:B------:R-:W-:Y:S01]  /*e9ba0*/  ULDC UR14, c[0x0][0x228] ;  /* 0x00008a00000e7ab9 */ /* 0x000fe20000000800 */
[----:B------:R-:W-:Y:S01]  /*e9bb0*/  ISETP.LT.AND P3, PT, R90, UR56, !P0 ;  /* 0x000000385a007c0c */ /* 0x000fe2000c761270 */
[----:B------:R-:W-:Y:S01]  /*e9bc0*/  ULDC UR56, c[0x0][0x228] ;  /* 0x00008a0000387ab9 */ /* 0x000fe20000000800 */
[----:B------:R-:W-:Y:S01]  /*e9bd0*/  ISETP.LT.AND P2, PT, R89, UR8, !P0 ;  /* 0x0000000859007c0c */ /* 0x000fe2000c741270 */
[----:B------:R-:W-:-:S08]  /*e9be0*/  ULDC UR8, c[0x0][0x228] ;  /* 0x00008a0000087ab9 */ /* 0x000fd00000000800 */
[----:B------:R-:W-:-:S04]  /*e9bf0*/  @P1 LOP3.LUT R6, R6, 0x1, RZ, 0xfc, !PT ;  /* 0x0000000106061812 */ /* 0x000fc800078efcff */
[----:B------:R-:W-:-:S04]  /*e9c00*/  LOP3.LUT R6, R6, 0xfffffff7, RZ, 0xc0, !PT ;  /* 0xfffffff706067812 */ /* 0x000fc800078ec0ff */
[----:B------:R-:W-:Y:S02]  /*e9c10*/  @P3 LOP3.LUT R6, R6, 0x8, RZ, 0xfc, !PT ;  /* 0x0000000806063812 */ /* 0x000fe400078efcff */
[----:B------:R-:W-:Y:S02]  /*e9c20*/  ISETP.LT.AND P3, PT, R86, UR10, !P0 ;  /* 0x0000000a56007c0c */ /* 0x000fe4000c761270 */
[----:B------:R-:W-:Y:S02]  /*e9c30*/  ISETP.LT.AND P1, PT, R88, UR6, !P0 ;  /* 0x0000000658007c0c */ /* 0x000fe4000c721270 */
        /* <DEDUP_REMOVED lines=14> */
[----:B------:R-:W-:Y:S01]  /*e9d20*/  @P1 LOP3.LUT R5, R5, 0x20000000, RZ, 0xfc, !PT ;  /* 0x2000000005051812 */ /* 0x000fe200078efcff */
[----:B-1----:R-:W-:Y:S01]  /*e9d30*/  VIADD R70, R70, UR5 ;  /* 0x0000000546467c36 */ /* 0x002fe20008000000 */
[----:B------:R-:W-:Y:S02]  /*e9d40*/  ULDC UR5, c[0x0][0x248] ;  /* 0x0000920000057ab9 */ /* 0x000fe40000000800 */
[----:B------:R-:W-:Y:S02]  /*e9d50*/  LOP3.LUT R5, R5, 0xefffffff, RZ, 0xc0, !PT ;  /* 0xefffffff05057812 */ /* 0x000fe400078ec0ff */
[----:B------:R1:W-:Y:S02]  /*e9d60*/  STL [R1+0x3098], R70 ;  /* 0x0030984601007387 */ /* 0x0003e40000100800 */
[----:B------:R-:W-:Y:S02]  /*e9d70*/  @P0 LOP3.LUT R5, R5, 0x10000000, RZ, 0xfc, !PT ;  /* 0x1000000005050812 */ /* 0x000fe400078efcff */
[----:B--2---:R-:W-:Y:S01]  /*e9d80*/  ISETP.GE.AND P0, PT, R71, UR21, PT ;  /* 0x0000001547007c0c */ /* 0x004fe2000bf06270 */
[----:B-1----:R-:W-:Y:S01]  /*e9d90*/  VIADD R70, R70, UR5 ;  /* 0x0000000546467c36 */ /* 0x002fe20008000000 */
[----:B------:R-:W2:Y:S01]  /*e9da0*/  LDL.LU R71, [R1+0x4dd0] ;  /* 0x004dd00001477983 */ /* 0x000ea20000300800 */
[----:B------:R-:W-:Y:S01]  /*e9db0*/  LOP3.LUT R5, R5, 0xfeffffff, RZ, 0xc0, !PT ;  /* 0xfeffffff05057812 */ /* 0x000fe200078ec0ff */
[----:B------:R-:W-:Y:S01]  /*e9dc0*/  ULDC UR5, c[0x0][0x228] ;  /* 0x00008a0000057ab9 */ /* 0x000fe20000000800 */
[----:B------:R-:W-:Y:S01]  /*e9dd0*/  ISETP.LT.AND P1, PT, R87, UR6, !P0 ;  /* 0x0000000657007c0c */ /* 0x000fe2000c721270 */
[----:B------:R-:W-:Y:S01]  /*e9de0*/  ULDC UR21, c[0x0][0x228] ;  /* 0x00008a0000157ab9 */ /* 0x000fe20000000800 */
[----:B------:R-:W-:-:S02]  /*e9df0*/  ISETP.LT.AND P3, PT, R90, UR41, !P0 ;  /* 0x000000295a007c0c */ /* 0x000fc4000c761270 */
[----:B------:R-:W-:Y:S01]  /*e9e00*/  ISETP.LT.AND P2, PT, R89, UR27, !P0 ;  /* 0x0000001b59007c0c */ /* 0x000fe2000c741270 */
[----:B------:R1:W-:Y:S01]  /*e9e10*/  STL [R1+0x3094], R70 ;  /* 0x0030944601007387 */ /* 0x0003e20000100800 */
[----:B------:R-:W-:Y:S01]  /*e9e20*/  ULDC UR41, c[0x0][0x228] ;  /* 0x00008a0000297ab9 */ /* 0x000fe20000000800 */
[----:B------:R-:W-:-:S06]  /*e9e30*/  ULDC UR6, c[0x0][0x228] ;  /* 0x00008a0000067ab9 */ /* 0x000fcc0000000800 */
[----:B------:R-:W-:-:S04]  /*e9e40*/  @P1 LOP3.LUT R5, R5, 0x1000000, RZ, 0xfc, !PT ;  /* 0x0100000005051812 */ /* 0x000fc800078efcff */
        /* <DEDUP_REMOVED lines=71> */
[----:B------:R-:W-:Y:S01]  /*ea2c0*/  ULDC UR7, c[0x0][0x228] ;  /* 0x00008a0000077ab9 */ /* 0x000fe20000000800 */
[----:B-----5:R-:W-:Y:S01]  /*ea2d0*/  LOP3.LUT R0, R0, 0x7fffffff, RZ, 0xc0, !PT ;  /* 0x7fffffff00007812 */ /* 0x020fe200078ec0ff */
[----:B------:R-:W-:Y:S01]  /*ea2e0*/  ULDC UR50, c[0x0][0x228] ;  /* 0x00008a0000327ab9 */ /* 0x000fe20000000800 */
[----:B------:R-:W-:Y:S01]  /*ea2f0*/  ULDC UR49, c[0x0][0x228] ;  /* 0x00008a0000317ab9 */ /* 0x000fe20000000800 */
        /* <DEDUP_REMOVED lines=33> */
[----:B------:R-:W-:Y:S01]  /*ea510*/  ISETP.LT.AND P2, PT, R89, UR26, !P0 ;  /* 0x0000001a59007c0c */ /* 0x000fe2000c741270 */
[----:B------:R-:W-:Y:S01]  /*ea520*/  ULDC UR26, c[0x0][0x228] ;  /* 0x00008a00001a7ab9 */ /* 0x000fe20000000800 */
[----:B-1----:R-:W-:Y:S01]  /*ea530*/  VIADD R70, R70, UR11 ;  /* 0x0000000b46467c36 */ /* 0x002fe20008000000 */
        /* <DEDUP_REMOVED lines=49> */
[----:B------:R-:W-:Y:S01]  /*ea850*/  ULDC UR41, c[0x0][0x228] ;  /* 0x00008a0000297ab9 */ /* 0x000fe20000000800 */
[----:B------:R-:W-:Y:S01]  /*ea860*/  ISETP.LT.AND P2, PT, R85, UR31, !P0 ;  /* 0x0000001f55007c0c */ /* 0x000fe2000c741270 */
[----:B------:R-:W-:-:S06]  /*ea870*/  ULDC UR31, c[0x0][0x228] ;  /* 0x00008a00001f7ab9 */ /* 0x000fcc0000000800 */
[----:B------:R-:W-:-:S04]  /*ea880*/  @P1 LOP3.LUT R4, R4, 0x2000000, RZ, 0xfc, !PT ;  /* 0x0200000004041812 */ /* 0x000fc800078efcff */
[----:B------:R-:W-:-:S04]  /*ea890*/  LOP3.LUT R4, R4, 0xff7fffff, RZ, 0xc0, !PT ;  /* 0xff7fffff04047812 */ /* 0x000fc800078ec0ff */
[----:B------:R-:W-:Y:S02]  /*ea8a0*/  @P3 LOP3.LUT R4, R4, 0x800000, RZ, 0xfc, !PT ;  /* 0x0080000004043812 */ /* 0x000fe400078efcff */
[----:B------:R-:W-:Y:S02]  /*ea8b0*/  ISETP.LT.AND P1, PT, R92, UR39, !P0 ;  /* 0x000000275c007c0c */ /* 0x000fe4000c721270 */
[----:B------:R-:W-:-:S04]  /*ea8c0*/  LOP3.LUT R4, R4, 0xffbfffff, RZ, 0xc0, !PT ;  /* 0xffbfffff04047812 */ /* 0x000fc800078ec0ff */
[----:B------:R-:W-:Y:S02]  /*ea8d0*/  @P2 LOP3.LUT R4, R4, 0x400000, RZ, 0xfc, !PT ;  /* 0x0040000004042812 */ /* 0x000fe400078efcff */
[----:B------:R-:W-:Y:S01]  /*ea8e0*/  ISETP.LT.AND P0, PT, R91, UR38, !P0 ;  /* 0x000000265b007c0c */ /* 0x000fe2000c701270 */
[----:B-1----:R-:W-:Y:S01]  /*ea8f0*/  VIADD R70, R70, UR24 ;  /* 0x0000001846467c36 */ /* 0x002fe20008000000 */
[----:B------:R-:W-:Y:S01]  /*ea900*/  LOP3.LUT R4, R4, 0xffdfffff, RZ, 0xc0, !PT ;  /* 0xffdfffff04047812 */ /* 0x000fe200078ec0ff */
[----:B------:R-:W-:-:S03]  /*ea910*/  ULDC.64 UR38, c[0x0][0x228] ;  /* 0x00008a0000267ab9 */ /* 0x000fc60000000a00 */
[----:B------:R-:W-:-:S04]  /*ea920*/  @P1 LOP3.LUT R4, R4, 0x200000, RZ, 0xfc, !PT ;  /* 0x0020000004041812 */ /* 0x000fc800078efcff */
[----:B------:R-:W-:-:S04]  /*ea930*/  LOP3.LUT R4, R4, 0xffefffff, RZ, 0xc0, !PT ;  /* 0xffefffff04047812 */ /* 0x000fc800078ec0ff */
[----:B------:R-:W-:Y:S02]  /*ea940*/  @P0 LOP3.LUT R4, R4, 0x100000, RZ, 0xfc, !PT ;  /* 0x0010000004040812 */ /* 0x000fe400078efcff */
[----:B--2---:R-:W-:Y:S01]  /*ea950*/  ISETP.GE.AND P0, PT, R71, UR25, PT ;  /* 0x0000001947007c0c */ /* 0x004fe2000bf06270 */
[----:B------:R-:W-:Y:S01]  /*ea960*/  ULDC.64 UR24, c[0x0][0x228] ;  /* 0x00008a0000187ab9 */ /* 0x000fe20000000a00 */
[----:B------:R-:W2:Y:S04]  /*ea970*/  LDL.LU R71, [R1+0x4de4] ;  /* 0x004de40001477983 */ /* 0x000ea80000300800 */
[----:B------:R-:W-:Y:S04]  /*ea980*/  STL [R1+0x3070], R70 ;  /* 0x0030704601007387 */ /* 0x000fe80000100800 */
[----:B------:R-:W3:Y:S01]  /*ea990*/  LDL.LU R73, [R1+0x4de8] ;  /* 0x004de80001497983 */ /* 0x000ee20000300800 */
[----:B------:R-:W-:Y:S01]  /*ea9a0*/  ISETP.LT.AND P3, PT, R87, UR38, !P0 ;  /* 0x0000002657007c0c */ /* 0x000fe2000c761270 */
[----:B------:R-:W-:Y:S01]  /*ea9b0*/  VIADD R72, R70, UR26 ;  /* 0x0000001a46487c36 */ /* 0x000fe20008000000 */
        /* <DEDUP_REMOVED lines=16> */
[----:B------:R-:W4:Y:S01]  /*eaac0*/  LDL.LU R75, [R1+0x4dec] ;  /* 0x004dec00014b7983 */ /* 0x000f220000300800 */
[----:B------:R-:W-:Y:S01]  /*eaad0*/  ISETP.LT.AND P2, PT, R85, UR56, !P0 ;  /* 0x0000003855007c0c */ /* 0x000fe2000c741270 */
[----:B------:R-:W-:Y:S01]  /*eaae0*/  ULDC UR40, c[0x0][0x248] ;  /* 0x0000920000287ab9 */ /* 0x000fe20000000800 */
[----:B------:R-:W-:-:S05]  /*eaaf0*/  ULDC UR56, c[0x0][0x248] ;  /* 0x0000920000387ab9 */ /* 0x000fca0000000800 */
        /* <DEDUP_REMOVED lines=11> */
[----:B------:R-:W-:-:S04]  /*eabb0*/  @P1 LOP3.LUT R4, R4, 0x2000, RZ, 0xfc, !PT ;  /* 0x0000200004041812 */ /* 0x000fc800078efcff */
[----:B------:R-:W-:-:S04]  /*eabc0*/  LOP3.LUT R4, R4, 0xffffefff, RZ, 0xc0, !PT ;  /* 0xffffefff04047812 */ /* 0x000fc800078ec0ff */
[----:B------:R-:W-:-:S04]  /*eabd0*/  @P0 LOP3.LUT R4, R4, 0x1000, RZ, 0xfc, !PT ;  /* 0x0000100004040812 */ /* 0x000fc800078efcff */
[----:B------:R-:W-:Y:S02]  /*eabe0*/  LOP3.LUT R4, R4, 0xfffffeff, RZ, 0xc0, !PT ;  /* 0xfffffeff04047812 */ /* 0x000fe400078ec0ff */
[----:B--2---:R-:W-:Y:S01]  /*eabf0*/  ISETP.GE.AND P0, PT, R71, UR27, PT ;  /* 0x0000001b47007c0c */ /* 0x004fe2000bf06270 */
[----:B------:R-:W-:-:S03]  /*eac00*/  ULDC.64 UR26, c[0x0][0x228] ;  /* 0x00008a00001a7ab9 */ /* 0x000fc60000000a00 */
[----:B------:R-:W-:Y:S01]  /*eac10*/  ISETP.LT.AND P1, PT, R87, UR24, !P0 ;  /* 0x0000001857007c0c */ /* 0x000fe2000c721270 */
[----:B------:R-:W1:Y:S01]  /*eac20*/  S2R R76, SR_TID.X ;  /* 0x00000000004c7919 */ /* 0x000e620000002100 */
[----:B------:R-:W-:Y:S01]  /*eac30*/  ISETP.LT.AND P3, PT, R90, UR41, !P0 ;  /* 0x000000295a007c0c */ /* 0x000fe2000c761270 */
[----:B------:R-:W-:Y:S01]  /*eac40*/  ULDC UR41, c[0x0][0x228] ;  /* 0x00008a0000297ab9 */ /* 0x000fe20000000800 */
[----:B------:R-:W-:Y:S01]  /*eac50*/  ISETP.LT.AND P2, PT, R89, UR31, !P0 ;  /* 0x0000001f59007c0c */ /* 0x000fe2000c741270 */
[----:B------:R-:W-:-:S08]  /*eac60*/  ULDC UR24, c[0x0][0x248] ;  /* 0x0000920000187ab9 */ /* 0x000fd00000000800 */
        /* <DEDUP_REMOVED lines=24> */
[----:B---3--:R-:W-:Y:S01]  /*eadf0*/  ISETP.GE.AND P0, PT, R73, UR39, PT ;  /* 0x0000002749007c0c */ /* 0x008fe2000bf06270 */
        /* <DEDUP_REMOVED lines=12> */
[----:B------:R-:W-:Y:S02]  /*eaec0*/  ISETP.LT.AND P3, PT, R86, UR39, !P0 ;  /* 0x0000002756007c0c */ /* 0x000fe4000c761270 */
[----:B------:R-:W-:Y:S01]  /*eaed0*/  ISETP.LT.AND P1, PT, R88, UR41, !P0 ;  /* 0x0000002958007c0c */ /* 0x000fe2000c721270 */
[----:B------:R-:W-:Y:S01]  /*eaee0*/  ULDC UR41, c[0x0][0x228] ;  /* 0x00008a0000297ab9 */ /* 0x000fe20000000800 */
[----:B------:R-:W-:-:S04]  /*eaef0*/  LOP3.LUT R4, R4, 0xfffffffb, RZ, 0xc0, !PT ;  /* 0xfffffffb04047812 */ /* 0x000fc800078ec0ff */
[----:B------:R-:W-:Y:S02]  /*eaf00*/  @P2 LOP3.LUT R4, R4, 0x4, RZ, 0xfc, !PT ;  /* 0x0000000404042812 */ /* 0x000fe400078efcff */
[----:B------:R-:W-:Y:S01]  /*eaf10*/  ISETP.LT.AND P2, PT, R85, UR38, !P0 ;  /* 0x0000002655007c0c */ /* 0x000fe2000c741270 */
[----:B------:R3:W-:Y:S01]  /*eaf20*/  STL [R1+0x3068], R72 ;  /* 0x0030684801007387 */ /* 0x0007e20000100800 */
[----:B------:R-:W-:Y:S01]  /*eaf30*/  LOP3.LUT R4, R4, 0xfffffffd, RZ, 0xc0, !PT ;  /* 0xfffffffd04047812 */ /* 0x000fe200078ec0ff */
[----:B------:R-:W-:Y:S01]  /*eaf40*/  ULDC.64 UR38, c[0x0][0x228] ;  /* 0x00008a0000267ab9 */ /* 0x000fe20000000a00 */
[----:B------:R-:W-:Y:S02]  /*eaf50*/  @P3 LOP3.LUT R3, R3, 0x80000000, RZ, 0xfc, !PT ;  /* 0x8000000003033812 */ /* 0x000fe400078efcff */
[----:B------:R-:W-:Y:S02]  /*eaf60*/  @P1 LOP3.LUT R4, R4, 0x2, RZ, 0xfc, !PT ;  /* 0x0000000204041812 */ /* 0x000fe400078efcff */
[----:B------:R-:W-:-:S02]  /*eaf70*/  ISETP.LT.AND P1, PT, R92, UR43, !P0 ;  /* 0x0000002b5c007c0c */ /* 0x000fc4000c721270 */
[----:B------:R-:W-:-:S04]  /*eaf80*/  LOP3.LUT R3, R3, 0xbfffffff, RZ, 0xc0, !PT ;  /* 0xbfffffff03037812 */ /* 0x000fc800078ec0ff */
[----:B------:R-:W-:Y:S02]  /*eaf90*/  @P2 LOP3.LUT R3, R3, 0x40000000, RZ, 0xfc, !PT ;  /* 0x4000000003032812 */ /* 0x000fe400078efcff */
[----:B------:R-:W-:Y:S01]  /*eafa0*/  ISETP.LT.AND P0, PT, R91, UR41, !P0 ;  /* 0x000000295b007c0c */ /* 0x000fe2000c701270 */
[----:B---3--:R-:W-:Y:S01]  /*eafb0*/  VIADD R72, R72, UR42 ;  /* 0x0000002a48487c36 */ /* 0x008fe20008000000 */
[----:B------:R-:W-:Y:S01]  /*eafc0*/  LOP3.LUT R3, R3, 0xdfffffff, RZ, 0xc0, !PT ;  /* 0xdfffffff03037812 */ /* 0x000fe200078ec0ff */
[----:B------:R-:W-:Y:S01]  /*eafd0*/  ULDC.64 UR40, c[0x0][0x228] ;  /* 0x00008a0000287ab9 */ /* 0x000fe20000000a00 */
[----:B------:R-:W-:Y:S02]  /*eafe0*/  ULDC.64 UR42, c[0x0][0x228] ;  /* 0x00008a00002a7ab9 */ /* 0x000fe40000000a00 */
[----:B------:R-:W-:-:S04]  /*eaff0*/  @P1 LOP3.LUT R3, R3, 0x20000000, RZ, 0xfc, !PT ;  /* 0x2000000003031812 */ /* 0x000fc800078efcff */
[----:B------:R-:W-:Y:S01]  /*eb000*/  LOP3.LUT R3, R3, 0xefffffff, RZ, 0xc0, !PT ;  /* 0xefffffff03037812 */ /* 0x000fe200078ec0ff */
[----:B------:R3:W-:Y:S03]  /*eb010*/  STL [R1+0x3064], R72 ;  /* 0x0030644801007387 */ /* 0x0007e60000100800 */
[----:B------:R-:W-:Y:S02]  /*eb020*/  @P0 LOP3.LUT R3, R3, 0x10000000, RZ, 0xfc, !PT ;  /* 0x1000000003030812 */ /* 0x000fe400078efcff */
[----:B----4-:R-:W-:Y:S01]  /*eb030*/  ISETP.GE.AND P0, PT, R75, UR25, PT ;  /* 0x000000194b007c0c */ /* 0x010fe2000bf06270 */
[----:B------:R-:W-:Y:S01]  /*eb040*/  ULDC UR25, c[0x0][0x228] ;  /* 0x00008a0000197ab9 */ /* 0x000fe20000000800 */
[----:B------:R-:W4:Y:S02]  /*eb050*/  LDL.LU R75, [R1+0x4df4] ;  /* 0x004df400014b7983 */ /* 0x000f240000300800 */
[----:B------:R-:W-:-:S02]  /*eb060*/  ISETP.LT.AND P2, PT, R87, UR28, !P0 ;  /* 0x0000001c57007c0c */ /* 0x000fc4000c741270 */
[----:B------:R-:W-:Y:S02]  /*eb070*/  ISETP.LT.AND P1, PT, R90, UR25, !P0 ;  /* 0x000000195a007c0c */ /* 0x000fe4000c721270 */
[----:B------:R-:W-:Y:S02]  /*eb080*/  LOP3.LUT R3, R3, 0xfeffffff, RZ, 0xc0, !PT ;  /* 0xfeffffff03037812 */ /* 0x000fe400078ec0ff */
[----:B------:R-:W-:-:S07]  /*eb090*/  ISETP.LT.AND P3, PT, R89, UR26, !P0 ;  /* 0x0000001a59007c0c */ /* 0x000fce000c761270 */
[----:B------:R-:W-:-:S04]  /*eb0a0*/  @P2 LOP3.LUT R3, R3, 0x1000000, RZ, 0xfc, !PT ;  /* 0x0100000003032812 */ /* 0x000fc800078efcff */
[----:B------:R-:W-:-:S04]  /*eb0b0*/  LOP3.LUT R3, R3, 0xf7ffffff, RZ, 0xc0, !PT ;  /* 0xf7ffffff03037812 */ /* 0x000fc800078ec0ff */
[----:B------:R-:W-:Y:S02]  /*eb0c0*/  @P1 LOP3.LUT R3, R3, 0x8000000, RZ, 0xfc, !PT ;  /* 0x0800000003031812 */ /* 0x000fe400078efcff */
[----:B------:R-:W-:Y:S02]  /*eb0d0*/  ISETP.LT.AND P2, PT, R88, UR61, !P0 ;  /* 0x0000003d58007c0c */ /* 0x000fe4000c741270 */
[----:B------:R-:W-:-:S04]  /*eb0e0*/  LOP3.LUT R3, R3, 0xfbffffff, RZ, 0xc0, !PT ;  /* 0xfbffffff03037812 */ /* 0x000fc800078ec0ff */
[----:B------:R-:W-:Y:S02]  /*eb0f0*/  @P3 LOP3.LUT R3, R3, 0x4000000, RZ, 0xfc, !PT ;  /* 0x0400000003033812 */ /* 0x000fe400078efcff */
[----:B------:R-:W-:Y:S02]  /*eb100*/  ISETP.LT.AND P1, PT, R86, UR60, !P0 ;  /* 0x0000003c56007c0c */ /* 0x000fe4000c721270 */
[----:B------:R-:W-:-:S04]  /*eb110*/  LOP3.LUT R3, R3, 0xfdffffff, RZ, 0xc0, !PT ;  /* 0xfdffffff03037812 */ /* 0x000fc800078ec0ff */
[----:B------:R-:W-:Y:S01]  /*eb120*/  @P2 LOP3.LUT R3, R3, 0x2000000, RZ, 0xfc, !PT ;  /* 0x0200000003032812 */ /* 0x000fe200078efcff */
[----:B---3--:R-:W-:-:S03]  /*eb130*/  VIADD R72, R72, UR57 ;  /* 0x0000003948487c36 */ /* 0x008fc60008000000 */
[----:B------:R-:W-:Y:S02]  /*eb140*/  LOP3.LUT R3, R3, 0xff7fffff, RZ, 0xc0, !PT ;  /* 0xff7fffff03037812 */ /* 0x000fe400078ec0ff */
[----:B------:R-:W-:Y:S02]  /*eb150*/  ISETP.LT.AND P3, PT, R85, UR8, !P0 ;  /* 0x0000000855007c0c */ /* 0x000fe4000c761270 */
[----:B------:R-:W-:Y:S01]  /*eb160*/  @P1 LOP3.LUT R3, R3, 0x800000, RZ, 0xfc, !PT ;  /* 0x0080000003031812 */ /* 0x000fe200078efcff */
[----:B------:R3:W-:Y:S01]  /*eb170*/  STL [R1+0x3060], R72 ;  /* 0x0030604801007387 */ /* 0x0007e20000100800 */
[----:B------:R-:W-:Y:S02]  /*eb180*/  ISETP.LT.AND P2, PT, R92, UR6, !P0 ;  /* 0x000000065c007c0c */ /* 0x000fe4000c741270 */
[----:B------:R-:W-:Y:S02]  /*eb190*/  ISETP.LT.AND P1, PT, R91, UR5, !P0 ;  /* 0x000000055b007c0c */ /* 0x000fe4000c721270 */
[----:B------:R-:W-:-:S02]  /*eb1a0*/  LOP3.LUT R3, R3, 0xffbfffff, RZ, 0xc0, !PT ;  /* 0xffbfffff03037812 */ /* 0x000fc400078ec0ff */
[----:B--2---:R-:W-:Y:S02]  /*eb1b0*/  ISETP.GE.AND P0, PT, R73, UR27, PT ;  /* 0x0000001b49007c0c */ /* 0x004fe4000bf06270 */
[----:B------:R-:W2:Y:S01]  /*eb1c0*/  LDL.LU R73, [R1+0x4df8] ;  /* 0x004df80001497983 */ /* 0x000ea20000300800 */
        /* <DEDUP_REMOVED lines=18> */
[----:B------:R-:W-:Y:S01]  /*eb2f0*/  ISETP.LT.AND P3, PT, R85, UR12, !P0 ;  /* 0x0000000c55007c0c */ /* 0x000fe2000c761270 */
[----:B---3--:R-:W-:Y:S01]  /*eb300*/  VIADD R72, R72, UR56 ;  /* 0x0000003848487c36 */ /* 0x008fe20008000000 */
[----:B------:R-:W-:-:S04]  /*eb310*/  LOP3.LUT R3, R3, 0xffff7fff, RZ, 0xc0, !PT ;  /* 0xffff7fff03037812 */ /* 0x000fc800078ec0ff */
[----:B------:R-:W-:Y:S01]  /*eb320*/  @P1 LOP3.LUT R3, R3, 0x8000, RZ, 0xfc, !PT ;  /* 0x0000800003031812 */ /* 0x000fe200078efcff */
[----:B------:R3:W-:Y:S01]  /*eb330*/  STL [R1+0x305c], R72 ;  /* 0x00305c4801007387 */ /* 0x0007e20000100800 */
[----:B------:R-:W-:Y:S02]  /*eb340*/  ISETP.LT.AND P2, PT, R92, UR10, !P0 ;  /* 0x0000000a5c007c0c */ /* 0x000fe4000c741270 */
[----:B------:R-:W-:Y:S01]  /*eb350*/  LOP3.LUT R3, R3, 0xffffbfff, RZ, 0xc0, !PT ;  /* 0xffffbfff03037812 */ /* 0x000fe200078ec0ff */
[----:B------:R-:W2:Y:S03]  /*eb360*/  LDL.LU R78, [R1+0x4dfc] ;  /* 0x004dfc00014e7983 */ /* 0x000ea60000300800 */
[----:B------:R-:W-:Y:S02]  /*eb370*/  @P3 LOP3.LUT R3, R3, 0x4000, RZ, 0xfc, !PT ;  /* 0x0000400003033812 */ /* 0x000fe400078efcff */
[----:B------:R-:W-:-:S02]  /*eb380*/  ISETP.LT.AND P1, PT, R91, UR9, !P0 ;  /* 0x000000095b007c0c */ /* 0x000fc4000c721270 */
[----:B------:R-:W-:Y:S02]  /*eb390*/  LOP3.LUT R3, R3, 0xffffdfff, RZ, 0xc0, !PT ;  /* 0xffffdfff03037812 */ /* 0x000fe400078ec0ff */
[----:B----4-:R-:W-:Y:S02]  /*eb3a0*/  ISETP.GE.AND P0, PT, R75, UR29, PT ;  /* 0x0000001d4b007c0c */ /* 0x010fe4000bf06270 */
        /* <DEDUP_REMOVED lines=18> */
[----:B------:R-:W-:Y:S01]  /*eb4d0*/  ISETP.LT.AND P3, PT, R85, UR18, !P0 ;  /* 0x0000001255007c0c */ /* 0x000fe2000c761270 */
[----:B------:R3:W-:Y:S01]  /*eb4e0*/  STL [R1+0x3054], R72 ;  /* 0x0030544801007387 */ /* 0x0007e20000100800 */
[----:B------:R-:W-:Y:S02]  /*eb4f0*/  @P1 LOP3.LUT R3, R3, 0x100, RZ, 0xfc, !PT ;  /* 0x0000010003031812 */ /* 0x000fe400078efcff */
[----:B------:R-:W-:Y:S01]  /*eb500*/  ISETP.LT.AND P2, PT, R92, UR17, !P0 ;  /* 0x000000115c007c0c */ /* 0x000fe2000c741270 */
[----:B------:R-:W4:Y:S01]  /*eb510*/  LDL.LU R75, [R1+0x4bd4] ;  /* 0x004bd400014b7983 */ /* 0x000f220000300800 */
[----:B------:R-:W-:Y:S01]  /*eb520*/  ISETP.LT.AND P1, PT, R91, UR7, !P0 ;  /* 0x000000075b007c0c */ /* 0x000fe2000c721270 */
[----:B------:R-:W-:Y:S01]  /*eb530*/  VIADD R77, R72, UR54 ;  /* 0x00000036484d7c36 */ /* 0x000fe20008000000 */
[----:B------:R-:W-:-:S02]  /*eb540*/  LOP3.LUT R3, R3, 0xffffffbf, RZ, 0xc0, !PT ;  /* 0xffffffbf03037812 */ /* 0x000fc400078ec0ff */
[----:B--2---:R-:W-:Y:S02]  /*eb550*/  ISETP.GE.AND P0, PT, R73, UR31, PT ;  /* 0x0000001f49007c0c */ /* 0x004fe4000bf06270 */
[----:B------:R-:W4:Y:S04]  /*eb560*/  LDL.LU R73, [R1+0x4d14] ;  /* 0x004d140001497983 */ /* 0x000f280000300800 */
[----:B---3--:R-:W2:Y:S01]  /*eb570*/  LDL.LU R72, [R1+0x4e00] ;  /* 0x004e000001487983 */ /* 0x008ea20000300800 */
        /* <DEDUP_REMOVED lines=13> */
[----:B------:R-:W-:Y:S02]  /*eb650*/  ISETP.LT.AND P2, PT, R88, UR45, !P0 ;  /* 0x0000002d58007c0c */ /* 0x000fe4000c741270 */
[----:B------:R-:W-:-:S04]  /*eb660*/  LOP3.LUT R3, R3, 0xfffffffb, RZ, 0xc0, !PT ;  /* 0xfffffffb03037812 */ /* 0x000fc800078ec0ff */
[----:B------:R-:W-:Y:S02]  /*eb670*/  @P3 LOP3.LUT R3, R3, 0x4, RZ, 0xfc, !PT ;  /* 0x0000000403033812 */ /* 0x000fe400078efcff */
[----:B------:R-:W-:Y:S02]  /*eb680*/  ISETP.LT.AND P3, PT, R85, UR37, !P0 ;  /* 0x0000002555007c0c */ /* 0x000fe4000c761270 */
[----:B------:R-:W-:Y:S02]  /*eb690*/  LOP3.LUT R3, R3, 0xfffffffd, RZ, 0xc0, !PT ;  /* 0xfffffffd03037812 */ /* 0x000fe400078ec0ff */
[----:B------:R-:W-:Y:S02]  /*eb6a0*/  @P1 LOP3.LUT R0, R0, 0x80000000, RZ, 0xfc, !PT ;  /* 0x8000000000001812 */ /* 0x000fe400078efcff */
[----:B------:R-:W-:Y:S02]  /*eb6b0*/  @P2 LOP3.LUT R3, R3, 0x2, RZ, 0xfc, !PT ;  /* 0x0000000203032812 */ /* 0x000fe400078efcff */
[----:B------:R-:W-:-:S02]  /*eb6c0*/  ISETP.LT.AND P2, PT, R92, UR35, !P0 ;  /* 0x000000235c007c0c */ /* 0x000fc4000c741270 */
[----:B------:R-:W-:-:S04]  /*eb6d0*/  LOP3.LUT R0, R0, 0xbfffffff, RZ, 0xc0, !PT ;  /* 0xbfffffff00007812 */ /* 0x000fc800078ec0ff */
[----:B------:R-:W-:Y:S02]  /*eb6e0*/  @P3 LOP3.LUT R0, R0, 0x40000000, RZ, 0xfc, !PT ;  /* 0x4000000000003812 */ /* 0x000fe400078efcff */
[----:B------:R-:W-:Y:S02]  /*eb6f0*/  ISETP.LT.AND P1, PT, R91, UR11, !P0 ;  /* 0x0000000b5b007c0c */ /* 0x000fe4000c721270 */
[----:B------:R-:W-:Y:S02]  /*eb700*/  LOP3.LUT R0, R0, 0xdfffffff, RZ, 0xc0, !PT ;  /* 0xdfffffff00007812 */ /* 0x000fe400078ec0ff */
[----:B------:R-:W-:Y:S02]  /*eb710*/  ISETP.GE.AND P0, PT, R78, UR39, PT ;  /* 0x000000274e007c0c */ /* 0x000fe4000bf06270 */
[----:B------:R-:W-:Y:S02]  /*eb720*/  @P2 LOP3.LUT R0, R0, 0x20000000, RZ, 0xfc, !PT ;  /* 0x2000000000002812 */ /* 0x000fe400078efcff */
[----:B------:R-:W-:-:S02]  /*eb730*/  ISETP.LT.AND P2, PT, R90, UR53, !P0 ;  /* 0x000000355a007c0c */ /* 0x000fc4000c741270 */
        /* <DEDUP_REMOVED lines=23> */
[----:B------:R3:W-:Y:S03]  /*eb8b0*/  STL [R1+0x3050], R77 ;  /* 0x0030504d01007387 */ /* 0x0007e60000100800 */
[----:B------:R-:W-:-:S04]  /*eb8c0*/  LOP3.LUT R0, R0, 0xfffbffff, RZ, 0xc0, !PT ;  /* 0xfffbffff00007812 */ /* 0x000fc800078ec0ff */
[----:B------:R-:W-:Y:S01]  /*eb8d0*/  @P1 LOP3.LUT R0, R0, 0x40000, RZ, 0xfc, !PT ;  /* 0x0004000000001812 */ /* 0x000fe200078efcff */
[----:B---3--:R-:W-:-:S03]  /*eb8e0*/  VIADD R77, R77, UR24 ;  /* 0x000000184d4d7c36 */ /* 0x008fc60008000000 */
[----:B------:R-:W-:Y:S02]  /*eb8f0*/  LOP3.LUT R0, R0, 0xfbffffff, RZ, 0xc0, !PT ;  /* 0xfbffffff00007812 */ /* 0x000fe400078ec0ff */
[----:B------:R3:W-:Y:S01]  /*eb900*/  STL [R1+0x30b8], R77 ;  /* 0x0030b84d01007387 */ /* 0x0007e20000100800 */
[C---:B-1----:R-:W-:Y:S02]  /*eb910*/  IMAD.SHL.U32 R71, R76.reuse, 0x10, RZ ;  /* 0x000000104c477824 */ /* 0x042fe400078e00ff */
[C---:B------:R-:W-:Y:S02]  /*eb920*/  IMAD.SHL.U32 R70, R76.reuse, 0x20, RZ ;  /* 0x000000204c467824 */ /* 0x040fe400078e00ff */
[----:B------:R-:W-:Y:S01]  /*eb930*/  IMAD.SHL.U32 R74, R76, 0x8, RZ ;  /* 0x000000084c4a7824 */ /* 0x000fe200078e00ff */
[----:B------:R-:W-:Y:S02]  /*eb940*/  LOP3.LUT R71, R71, 0xf0, RZ, 0xc0, !PT ;  /* 0x000000f047477812 */ /* 0x000fe400078ec0ff */
[----:B------:R-:W-:-:S02]  /*eb950*/  LOP3.LUT R70, R70, 0x200, RZ, 0xc0, !PT ;  /* 0x0000020046467812 */ /* 0x000fc400078ec0ff */
[----:B------:R-:W-:Y:S02]  /*eb960*/  LOP3.LUT R74, R74, 0x100, RZ, 0xc0, !PT ;  /* 0x000001004a4a7812 */ /* 0x000fe400078ec0ff */
[----:B------:R-:W-:Y:S02]  /*eb970*/  ISETP.GE.AND P6, PT, R91, UR36, PT ;  /* 0x000000245b007c0c */ /* 0x000fe4000bfc6270 */
[----:B----4-:R-:W-:-:S04]  /*eb980*/  ISETP.GE.AND P0, PT, R73, R75, PT ;  /* 0x0000004b4900720c */ /* 0x010fc80003f06270 */
[----:B------:R-:W-:Y:S02]  /*eb990*/  ISETP.LT.AND P4, PT, R92, UR34, !P0 ;  /* 0x000000225c007c0c */ /* 0x000fe4000c781270 */
[----:B--2---:R-:W-:Y:S02]  /*eb9a0*/  ISETP.GE.AND P1, PT, R72, UR41, PT ;  /* 0x0000002948007c0c */ /* 0x004fe4000bf26270 */
[----:B------:R-:W-:Y:S02]  /*eb9b0*/  ISETP.LT.AND P3, PT, R91, UR58, !P0 ;  /* 0x0000003a5b007c0c */ /* 0x000fe4000c761270 */
[----:B------:R-:W-:-:S07]  /*eb9c0*/  ISETP.LT.AND P2, PT, R90, UR59, !P1 ;  /* 0x0000003b5a007c0c */ /* 0x000fce000cf41270 */
[----:B------:R-:W-:-:S04]  /*eb9d0*/  @P4 LOP3.LUT R0, R0, 0x4000000, RZ, 0xfc, !PT ;  /* 0x0400000000004812 */ /* 0x000fc800078efcff */
[----:B------:R-:W-:-:S04]  /*eb9e0*/  LOP3.LUT R0, R0, 0xfffdffff, RZ, 0xc0, !PT ;  /* 0xfffdffff00007812 */ /* 0x000fc800078ec0ff */
[----:B------:R-:W-:-:S04]  /*eb9f0*/  LOP3.LUT R0, R0, 0xfdffffff, RZ, 0xc0, !PT ;  /* 0xfdffffff00007812 */ /* 0x000fc800078ec0ff */
[----:B------:R-:W-:-:S04]  /*eba00*/  @P3 LOP3.LUT R0, R0, 0x2000000, RZ, 0xfc, !PT ;  /* 0x0200000000003812 */ /* 0x000fc800078efcff */
[----:B------:R-:W-:Y:S02]  /*eba10*/  @P2 LOP3.LUT R0, R0, 0x20000, RZ, 0xfc, !PT ;  /* 0x0002000000002812 */ /* 0x000fe400078efcff */
[----:B------:R-:W-:Y:S01]  /*eba20*/  IADD3 R70, R70, UR4, R71 ;  /* 0x0000000446467c10 */ /* 0x000fe2000fffe047 */
[----:B------:R-:W-:Y:S02]  /*eba30*/  IMAD.MOV.U32 R72, RZ, RZ, R20 ;  /* 0x000000ffff487224 */ /* 0x000fe400078e0014 */
[----:B------:R-:W-:Y:S01]  /*eba40*/  IMAD.MOV.U32 R73, RZ, RZ, R22 ;  /* 0x000000ffff497224 */ /* 0x000fe200078e0016 */
[----:B------:R-:W-:Y:S01]  /*eba50*/  LOP3.LUT R76, R76, 0x3f, RZ, 0xc0, !PT ;  /* 0x0000003f4c4c7812 */ /* 0x000fe200078ec0ff */
[----:B------:R-:W-:Y:S01]  /*eba60*/  IMAD.IADD R20, R70, 0x1, R74 ;  /* 0x0000000146147824 */ /* 0x000fe200078e024a */
[----:B------:R-:W-:Y:S01]  /*eba70*/  ULDC.64 UR6, c[0x0][0x228] ;  /* 0x00008a0000067ab9 */ /* 0x000fe20000000a00 */
[----:B------:R-:W2:Y:S01]  /*eba80*/  LDL.LU R74, [R1+0xcf0] ;  /* 0x000cf000014a7983 */ /* 0x000ea20000300800 */
[----:B------:R-:W-:Y:S01]  /*eba90*/  ULDC UR5, c[0x0][0x228] ;  /* 0x00008a0000057ab9 */ /* 0x000fe20000000800 */
[----:B------:R-:W-:Y:S01]  /*ebaa0*/  ULDC UR59, c[0x0][0x228] ;  /* 0x00008a00003b7ab9 */ /* 0x000fe20000000800 */
[----:B------:R-:W-:Y:S01]  /*ebab0*/  ULDC UR60, c[0x0][0x228] ;  /* 0x00008a00003c7ab9 */ /* 0x000fe20000000800 */
[----:B------:R-:W2:Y:S01]  /*ebac0*/  LDL.LU R75, [R1+0xcf8] ;  /* 0x000cf800014b7983 */ /* 0x000ea20000300800 */
[----:B------:R-:W-:Y:S01]  /*ebad0*/  ULDC UR58, c[0x0][0x228] ;  /* 0x00008a00003a7ab9 */ /* 0x000fe20000000800 */
[----:B------:R-:W-:Y:S01]  /*ebae0*/  ULDC UR61, c[0x0][0x228] ;  /* 0x00008a00003d7ab9 */ /* 0x000fe20000000800 */
[----:B------:R-:W-:Y:S01]  /*ebaf0*/  ULDC UR8, c[0x0][0x228] ;  /* 0x00008a0000087ab9 */ /* 0x000fe20000000800 */
[----:B------:R-:W4:Y:S01]  /*ebb00*/  LDL.LU R80, [R1+0xef0] ;  /* 0x000ef00001507983 */ /* 0x000f220000300800 */
        /* <DEDUP_REMOVED lines=12> */
[----:B------:R-:W-:Y:S01]  /*ebbd0*/  LEA R22, R76, UR4, 0x4 ;  /* 0x000000044c167c11 */ /* 0x000fe2000f8e20ff */
[----:B------:R-:W-:Y:S01]  /*ebbe0*/  ULDC UR4, c[0x0][0x228] ;  /* 0x00008a0000047ab9 */ /* 0x000fe20000000800 */
[----:B------:R-:W-:Y:S01]  /*ebbf0*/  ULDC UR17, c[0x0][0x228] ;  /* 0x00008a0000117ab9 */ /* 0x000fe20000000800 */
[----:B------:R-:W4:Y:S01]  /*ebc00*/  LDL.LU R76, [R1+0x1260] ;  /* 0x00126000014c7983 */ /* 0x000f220000300800 */
[----:B------:R-:W-:Y:S01]  /*ebc10*/  ULDC UR20, c[0x0][0x228] ;  /* 0x00008a0000147ab9 */ /* 0x000fe20000000800 */
[----:B------:R-:W-:Y:S01]  /*ebc20*/  ULDC UR21, c[0x0][0x228] ;  /* 0x00008a0000157ab9 */ /* 0x000fe20000000800 */
[----:B------:R-:W-:Y:S01]  /*ebc30*/  ULDC UR26, c[0x0][0x228] ;  /* 0x00008a00001a7ab9 */ /* 0x000fe20000000800 */
[----:B---3--:R-:W3:Y:S01]  /*ebc40*/  LDL.LU R77, [R1+0x1268] ;  /* 0x00126800014d7983 */ /* 0x008ee20000300800 */
        /* <DEDUP_REMOVED lines=33> */
[----:B--2---:R-:W-:Y:S01]  /*ebe60*/  STSM.16.M88.4 [R20], R72 ;  /* 0x0000004814007844 */ /* 0x004fe20000000200 */
[----:B------:R-:W-:Y:S06]  /*ebe70*/  BAR.SYNC.DEFER_BLOCKING 0x0 ;  /* 0x0000000000007b1d */ /* 0x000fec0000010000 */
[----:B------:R-:W1:Y:S02]  /*ebe80*/  LDS.128 R72, [R22] ;  /* 0x0000000016487984 */ /* 0x000e640000000c00 */
[----:B------:R-:W-:Y:S06]  /*ebe90*/  BAR.SYNC.DEFER_BLOCKING 0x0 ;  /* 0x0000000000007b1d */ /* 0x000fec0000010000 */
[----:B-1----:R-:W-:Y:S04]  /*ebea0*/  STL.64 [R1+0xb0], R72 ;  /* 0x0000b04801007387 */ /* 0x002fe80000100a00 */
[----:B------:R-:W-:Y:S04]  /*ebeb0*/  STL.64 [R1+0xb8], R74 ;  /* 0x0000b84a01007387 */ /* 0x000fe80000100a00 */
[----:B------:R-:W3:Y:S04]  /*ebec0*/  LDL.LU R78, [R1+0x1670] ;  /* 0x00167000014e7983 */ /* 0x000ee80000300800 */
[----:B------:R-:W3:Y:S04]  /*ebed0*/  LDL.LU R79, [R1+0x1678] ;  /* 0x00167800014f7983 */ /* 0x000ee80000300800 */
[----:B----4-:R1:W-:Y:S01]  /*ebee0*/  STSM.16.M88.4 [R20], R80 ;  /* 0x0000005014007844 */ /* 0x0103e20000000200 */
[----:B------:R-:W-:Y:S06]  /*ebef0*/  BAR.SYNC.DEFER_BLOCKING 0x0 ;  /* 0x0000000000007b1d */ /* 0x000fec0000010000 */
[----:B-1----:R-:W2:Y:S04]  /*ebf00*/  LDL.LU R80, [R1+0x2780] ;  /* 0x0027800001507983 */ /* 0x002ea80000300800 */
[----:B------:R-:W2:Y:S04]  /*ebf10*/  LDL.LU R81, [R1+0x2788] ;  /* 0x0027880001517983 */ /* 0x000ea80000300800 */
[----:B------:R-:W1:Y:S01]  /*ebf20*/  LDS.128 R72, [R22] ;  /* 0x0000000016487984 */ /* 0x000e620000000c00 */
[----:B------:R-:W-:Y:S06]  /*ebf30*/  BAR.SYNC.DEFER_BLOCKING 0x0 ;  /* 0x0000000000007b1d */ /* 0x000fec0000010000 */
[----:B-1----:R1:W-:Y:S04]  /*ebf40*/  STL.64 [R1+0xa0], R72 ;  /* 0x0000a04801007387 */ /* 0x0023e80000100a00 */
[----:B------:R-:W-:Y:S04]  /*ebf50*/  STL.64 [R1+0xa8], R74 ;  /* 0x0000a84a01007387 */ /* 0x000fe80000100a00 */
[----:B------:R-:W2:Y:S04]  /*ebf60*/  LDL.LU R82, [R1+0x1f10] ;  /* 0x001f100001527983 */ /* 0x000ea80000300800 */
[----:B------:R-:W2:Y:S04]  /*ebf70*/  LDL.LU R83, [R1+0x1f18] ;  /* 0x001f180001537983 */ /* 0x000ea80000300800 */
[----:B-1----:R-:W4:Y:S04]  /*ebf80*/  LDL.LU R72, [R1+0x2520] ;  /* 0x0025200001487983 */ /* 0x002f280000300800 */
[----:B------:R-:W4:Y:S04]  /*ebf90*/  LDL.LU R73, [R1+0x2528] ;  /* 0x0025280001497983 */ /* 0x000f280000300800 */
[----:B---3--:R-:W-:Y:S01]  /*ebfa0*/  STSM.16.M88.4 [R20], R76 ;  /* 0x0000004c14007844 */ /* 0x008fe20000000200 */
[----:B------:R-:W-:Y:S06]  /*ebfb0*/  BAR.SYNC.DEFER_BLOCKING 0x0 ;  /* 0x0000000000007b1d */ /* 0x000fec0000010000 */
[----:B------:R-:W1:Y:S02]  /*ebfc0*/  LDS.128 R76, [R22] ;  /* 0x00000000164c7984 */ /* 0x000e640000000c00 */
[----:B------:R-:W-:Y:S06]  /*ebfd0*/  BAR.SYNC.DEFER_BLOCKING 0x0 ;  /* 0x0000000000007b1d */ /* 0x000fec0000010000 */
[----:B-1----:R1:W-:Y:S04]  /*ebfe0*/  STL.64 [R1+0x90], R76 ;  /* 0x0000904c01007387 */ /* 0x0023e80000100a00 */
[----:B------:R-:W-:Y:S04]  /*ebff0*/  STL.64 [R1+0x98], R78 ;  /* 0x0000984e01007387 */ /* 0x000fe80000100a00 */
[----:B------:R-:W4:Y:S04]  /*ec000*/  LDL.LU R74, [R1+0x2140] ;  /* 0x00214000014a7983 */ /* 0x000f280000300800 */
[----:B------:R-:W4:Y:S04]  /*ec010*/  LDL.LU R75, [R1+0x2148] ;  /* 0x00214800014b7983 */ /* 0x000f280000300800 */
[----:B--2---:R-:W-:Y:S01]  /*ec020*/  STSM.16.M88.4 [R20], R80 ;  /* 0x0000005014007844 */ /* 0x004fe20000000200 */
[----:B------:R-:W-:Y:S06]  /*ec030*/  BAR.SYNC.DEFER_BLOCKING 0x0 ;  /* 0x0000000000007b1d */ /* 0x000fec0000010000 */
[----:B-1----:R-:W2:Y:S04]  /*ec040*/  LDL.LU R76, [R1+0x2260] ;  /* 0x00226000014c7983 */ /* 0x002ea80000300800 */
[----:B------:R-:W2:Y:S04]  /*ec050*/  LDL.LU R77, [R1+0x2268] ;  /* 0x00226800014d7983 */ /* 0x000ea80000300800 */
[----:B------:R-:W1:Y:S01]  /*ec060*/  LDS.128 R80, [R22] ;  /* 0x0000000016507984 */ /* 0x000e620000000c00 */
[----:B------:R-:W-:Y:S06]  /*ec070*/  BAR.SYNC.DEFER_BLOCKING 0x0 ;  /* 0x0000000000007b1d */ /* 0x000fec0000010000 */
[----:B-1----:R-:W-:Y:S04]  /*ec080*/  STL.64 [R1+0x80], R80 ;  /* 0x0000805001007387 */ /* 0x002fe80000100a00 */
[----:B------:R-:W-:Y:S04]  /*ec090*/  STL.64 [R1+0x88], R82 ;  /* 0x0000885201007387 */ /* 0x000fe80000100a00 */
[----:B------:R-:W2:Y:S04]  /*ec0a0*/  LDL.LU R78, [R1+0x950] ;  /* 0x00095000014e7983 */ /* 0x000ea80000300800 */
[----:B------:R-:W2:Y:S04]  /*ec0b0*/  LDL.LU R79, [R1+0x958] ;  /* 0x00095800014f7983 */ /* 0x000ea80000300800 */
[----:B----4-:R1:W-:Y:S01]  /*ec0c0*/  STSM.16.M88.4 [R20], R72 ;  /* 0x0000004814007844 */ /* 0x0103e20000000200 */
[----:B------:R-:W-:Y:S06]  /*ec0d0*/  BAR.SYNC.DEFER_BLOCKING 0x0 ;  /* 0x0000000000007b1d */ /* 0x000fec0000010000 */
[----:B-1----:R-:W3:Y:S04]  /*ec0e0*/  LDL.LU R72, [R1+0x2820] ;  /* 0x0028200001487983 */ /* 0x002ee80000300800 */
[----:B------:R-:W3:Y:S04]  /*ec0f0*/  LDL.LU R73, [R1+0x2828] ;  /* 0x0028280001497983 */ /* 0x000ee80000300800 */
[----:B------:R-:W1:Y:S01]  /*ec100*/  LDS.128 R80, [R22] ;  /* 0x0000000016507984 */ /* 0x000e620000000c00 */
[----:B------:R-:W-:Y:S06]  /*ec110*/  BAR.SYNC.DEFER_BLOCKING 0x0 ;  /* 0x0000000000007b1d */ /* 0x000fec0000010000 */
[----:B-1----:R-:W-:Y:S04]  /*ec120*/  STL.64 [R1+0x70], R80 ;  /* 0x0000705001007387 */ /* 0x002fe80000100a00 */
[----:B------:R-:W-:Y:S04]  /*ec130*/  STL.64 [R1+0x78], R82 ;  /* 0x0000785201007387 */ /* 0x000fe80000100a00 */
[----:B------:R-:W3:Y:S04]  /*ec140*/  LDL.LU R74, [R1+0x2170] ;  /* 0x00217000014a7983 */ /* 0x000ee80000300800 */
[----:B------:R-:W3:Y:S04]  /*ec150*/  LDL.LU R75, [R1+0x2178] ;  /* 0x00217800014b7983 */ /* 0x000ee80000300800 */
[----:B--2---:R1:W-:Y:S01]  /*ec160*/  STSM.16.M88.4 [R20], R76 ;  /* 0x0000004c14007844 */ /* 0x0043e20000000200 */
        /* <DEDUP_REMOVED lines=9> */
[----:B---3--:R-:W-:Y:S01]  /*ec200*/  STSM.16.M88.4 [R20], R72 ;  /* 0x0000004814007844 */ /* 0x008fe20000000200 */
[----:B------:R-:W-:Y:S06]  /*ec210*/  BAR.SYNC.DEFER_BLOCKING 0x0 ;  /* 0x0000000000007b1d */ /* 0x000fec0000010000 */
[----:B------:R-:W1:Y:S02]  /*ec220*/  LDS.128 R80, [R22] ;  /* 0x0000000016507984 */ /* 0x000e640000000c00 */
        /* <DEDUP_REMOVED lines=9> */
[----:B------:R-:W1:Y:S04]  /*ec2c0*/  LDS.128 R80, [R22] ;  /* 0x0000000016507984 */ /* 0x000e680000000c00 */
[----:B-1----:R-:W-:Y:S04]  /*ec2d0*/  STL.64 [R1+0x40], R80 ;  /* 0x0000405001007387 */ /* 0x002fe80000100a00 */
[----:B------:R-:W-:Y:S04]  /*ec2e0*/  STL.64 [R1+0x48], R82 ;  /* 0x0000485201007387 */ /* 0x000fe80000100a00 */
[----:B------:R-:W2:Y:S04]  /*ec2f0*/  LDL.LU R78, [R1+0xc34] ;  /* 0x000c3400014e7983 */ /* 0x000ea80000300800 */
[----:B------:R-:W2:Y:S01]  /*ec300*/  LDL.LU R79, [R1+0xc3c] ;  /* 0x000c3c00014f7983 */ /* 0x000ea20000300800 */
[----:B------:R-:W-:Y:S01]  /*ec310*/  BAR.SYNC.DEFER_BLOCKING 0x0 ;  /* 0x0000000000007b1d */ /* 0x000fe20000010000 */
[----:B------:R-:W-:-:S02]  /*ec320*/  IMAD.MOV.U32 R72, RZ, RZ, R21 ;  /* 0x000000ffff487224 */ /* 0x000fc400078e0015 */
[----:B------:R-:W-:-:S05]  /*ec330*/  IMAD.MOV.U32 R73, RZ, RZ, R23 ;  /* 0x000000ffff497224 */ /* 0x000fca00078e0017 */
[----:B---3--:R1:W-:Y:S01]  /*ec340*/  STSM.16.M88.4 [R20], R72 ;  /* 0x0000004814007844 */ /* 0x0083e20000000200 */
        /* <DEDUP_REMOVED lines=35> */
[----:B-1----:R-:W-:Y:S04]  /*ec580*/  STL.64 [R1], R80 ;  /* 0x0000005001007387 */ /* 0x002fe80000100a00 */
[----:B------:R-:W-:Y:S04]  /*ec590*/  STL.64 [R1+0x8], R82 ;  /* 0x0000085201007387 */ /* 0x000fe80000100a00 */
[----:B------:R-:W2:Y:S04]  /*ec5a0*/  LDL.LU R78, [R1+0x954] ;  /* 0x00095400014e7983 */ /* 0x000ea80000300800 */
[----:B------:R-:W2:Y:S04]  /*ec5b0*/  LDL.LU R79, [R1+0x95c] ;  /* 0x00095c00014f7983 */ /* 0x000ea80000300800 */
[----:B---3--:R1:W-:Y:S01]  /*ec5c0*/  STSM.16.M88.4 [R20], R72 ;  /* 0x0000004814007844 */ /* 0x0083e20000000200 */
[----:B------:R-:W-:Y:S06]  /*ec5d0*/  BAR.SYNC.DEFER_BLOCKING 0x0 ;  /* 0x0000000000007b1d */ /* 0x000fec0000010000 */
[----:B-1----:R-:W3:Y:S04]  /*ec5e0*/  LDL.LU R72, [R1+0x2824] ;  /* 0x0028240001487983 */ /* 0x002ee80000300800 */
[----:B------:R-:W3:Y:S04]  /*ec5f0*/  LDL.LU R73, [R1+0x282c] ;  /* 0x00282c0001497983 */ /* 0x000ee80000300800 */
[----:B------:R-:W3:Y:S04]  /*ec600*/  LDL.LU R74, [R1+0x2174] ;  /* 0x00217400014a7983 */ /* 0x000ee80000300800 */
[----:B------:R-:W3:Y:S04]  /*ec610*/  LDL.LU R75, [R1+0x217c] ;  /* 0x00217c00014b7983 */ /* 0x000ee80000300800 */
[----:B------:R-:W-:Y:S01]  /*ec620*/  LDS.128 R248, [R22] ;  /* 0x0000000016f87984 */ /* 0x000fe20000000c00 */
[----:B------:R-:W-:Y:S06]  /*ec630*/  BAR.SYNC.DEFER_BLOCKING 0x0 ;  /* 0x0000000000007b1d */ /* 0x000fec0000010000 */
[----:B--2---:R1:W-:Y:S02]  /*ec640*/  STSM.16.M88.4 [R20], R76 ;  /* 0x0000004c14007844 */ /* 0x0043e40000000200 */
[----:B------:R-:W-:Y:S06]  /*ec650*/  BAR.SYNC.DEFER_BLOCKING 0x0 ;  /* 0x0000000000007b1d */ /* 0x000fec0000010000 */
[----:B-1----:R-:W2:Y:S04]  /*ec660*/  LDL.LU R76, [R1+0x564] ;  /* 0x00056400014c7983 */ /* 0x002ea80000300800 */
[----:B------:R-:W2:Y:S04]  /*ec670*/  LDL.LU R77, [R1+0x56c] ;  /* 0x00056c00014d7983 */ /* 0x000ea80000300800 */
[----:B------:R-:W2:Y:S04]  /*ec680*/  LDL.LU R78, [R1+0x20a4] ;  /* 0x0020a400014e7983 */ /* 0x000ea80000300800 */
[----:B------:R-:W2:Y:S04]  /*ec690*/  LDL.LU R79, [R1+0x20ac] ;  /* 0x0020ac00014f7983 */ /* 0x000ea80000300800 */
[----:B------:R-:W-:Y:S01]  /*ec6a0*/  LDS.128 R244, [R22] ;  /* 0x0000000016f47984 */ /* 0x000fe20000000c00 */
[----:B------:R-:W-:Y:S06]  /*ec6b0*/  BAR.SYNC.DEFER_BLOCKING 0x0 ;  /* 0x0000000000007b1d */ /* 0x000fec0000010000 */
[----:B---3--:R1:W-:Y:S02]  /*ec6c0*/  STSM.16.M88.4 [R20], R72 ;  /* 0x0000004814007844 */ /* 0x0083e40000000200 */
[----:B------:R-:W-:Y:S06]  /*ec6d0*/  BAR.SYNC.DEFER_BLOCKING 0x0 ;  /* 0x0000000000007b1d */ /* 0x000fec0000010000 */
[----:B-1----:R-:W3:Y:S04]  /*ec6e0*/  LDL.LU R74, [R1+0xce0] ;  /* 0x000ce000014a7983 */ /* 0x002ee80000300800 */
[----:B------:R-:W3:Y:S04]  /*ec6f0*/  LDL.LU R75, [R1+0xce8] ;  /* 0x000ce800014b7983 */ /* 0x000ee80000300800 */
[----:B------:R-:W-:Y:S01]  /*ec700*/  LDS.128 R240, [R22] ;  /* 0x0000000016f07984 */ /* 0x000fe20000000c00 */
[----:B------:R-:W-:Y:S01]  /*ec710*/  BAR.SYNC.DEFER_BLOCKING 0x0 ;  /* 0x0000000000007b1d */ /* 0x000fe20000010000 */
[----:B------:R-:W-:-:S02]  /*ec720*/  IMAD.MOV.U32 R72, RZ, RZ, R16 ;  /* 0x000000ffff487224 */ /* 0x000fc400078e0010 */
[----:B------:R-:W-:-:S03]  /*ec730*/  IMAD.MOV.U32 R73, RZ, RZ, R18 ;  /* 0x000000ffff497224 */ /* 0x000fc600078e0012 */
[----:B--2---:R1:W-:Y:S02]  /*ec740*/  STSM.16.M88.4 [R20], R76 ;  /* 0x0000004c14007844 */ /* 0x0043e40000000200 */
[----:B------:R-:W-:Y:S06]  /*ec750*/  BAR.SYNC.DEFER_BLOCKING 0x0 ;  /* 0x0000000000007b1d */ /* 0x000fec0000010000 */
[----:B-1----:R-:W2:Y:S04]  /*ec760*/  LDL.LU R76, [R1+0xee0] ;  /* 0x000ee000014c7983 */ /* 0x002ea80000300800 */
[----:B------:R-:W2:Y:S04]  /*ec770*/  LDL.LU R77, [R1+0xee8] ;  /* 0x000ee800014d7983 */ /* 0x000ea80000300800 */
[----:B------:R-:W2:Y:S04]  /*ec780*/  LDL.LU R78, [R1+0xc20] ;  /* 0x000c2000014e7983 */ /* 0x000ea80000300800 */
[----:B------:R-:W-:Y:S01]  /*ec790*/  LDS.128 R232, [R22] ;  /* 0x0000000016e87984 */ /* 0x000fe20000000c00 */
[----:B------:R-:W-:Y:S06]  /*ec7a0*/  BAR.SYNC.DEFER_BLOCKING 0x0 ;  /* 0x0000000000007b1d */ /* 0x000fec0000010000 */
        /* <DEDUP_REMOVED lines=70> */
[----:B------:R-:W-:Y:S01]  /*ecc10*/  BAR.SYNC.DEFER_BLOCKING 0x0 ;  /* 0x0000000000007b1d */ /* 0x000fe20000010000 */
[----:B------:R-:W-:-:S02]  /*ecc20*/  IMAD.MOV.U32 R72, RZ, RZ, R17 ;  /* 0x000000ffff487224 */ /* 0x000fc400078e0011 */
[----:B------:R-:W-:-:S03]  /*ecc30*/  IMAD.MOV.U32 R73, RZ, RZ, R19 ;  /* 0x000000ffff497224 */ /* 0x000fc600078e0013 */
        /* <DEDUP_REMOVED lines=306> */
[----:B---3--:R-:W-:Y:S01]  /*edf60*/  STSM.16.M88.4 [R20], R72 ;  /* 0x0000004814007844 */ /* 0x008fe20000000200 */
[----:B------:R-:W-:Y:S06]  /*edf70*/  BAR.SYNC.DEFER_BLOCKING 0x0 ;  /* 0x0000000000007b1d */ /* 0x000fec0000010000 */
[----:B------:R-:W1:Y:S04]  /*edf80*/  LDS.128 R80, [R22] ;  /* 0x0000000016507984 */ /* 0x000e680000000c00 */
[----:B-1----:R-:W-:Y:S04]  /*edf90*/  STL.64 [R1+0x370], R80 ;  /* 0x0003705001007387 */ /* 0x002fe80000100a00 */
[----:B------:R-:W-:Y:S04]  /*edfa0*/  STL.64 [R1+0x378], R82 ;  /* 0x0003785201007387 */ /* 0x000fe80000100a00 */
[----:B------:R-:W3:Y:S04]  /*edfb0*/  LDL.LU R74, [R1+0xcc4] ;  /* 0x000cc400014a7983 */ /* 0x000ee80000300800 */
[----:B------:R-:W3:Y:S01]  /*edfc0*/  LDL.LU R75, [R1+0xccc] ;  /* 0x000ccc00014b7983 */ /* 0x000ee20000300800 */
[----:B------:R-:W-:Y:S01]  /*edfd0*/  BAR.SYNC.DEFER_BLOCKING 0x0 ;  /* 0x0000000000007b1d */ /* 0x000fe20000010000 */
[----:B------:R-:W-:-:S02]  /*edfe0*/  IMAD.MOV.U32 R78, RZ, RZ, R136 ;  /* 0x000000ffff4e7224 */ /* 0x000fc400078e0088 */
[----:B------:R-:W-:-:S05]  /*edff0*/  IMAD.MOV.U32 R79, RZ, RZ, R138 ;  /* 0x000000ffff4f7224 */ /* 0x000fca00078e008a */
[----:B--2---:R1:W-:Y:S01]  /*ee000*/  STSM.16.M88.4 [R20], R76 ;  /* 0x0000004c14007844 */ /* 0x0043e20000000200 */
[----:B------:R-:W-:Y:S01]  /*ee010*/  BAR.SYNC.DEFER_BLOCKING 0x0 ;  /* 0x0000000000007b1d */ /* 0x000fe20000010000 */
[----:B------:R-:W-:Y:S02]  /*ee020*/  IMAD.MOV.U32 R72, RZ, RZ, R9 ;  /* 0x000000ffff487224 */ /* 0x000fe400078e0009 */
        /* <DEDUP_REMOVED lines=67> */
[----:B---3--:R1:W-:Y:S01]  /*ee460*/  STSM.16.M88.4 [R20], R72 ;  /* 0x0000004814007844 */ /* 0x0083e20000000200 */
[----:B------:R-:W-:Y:S06]  /*ee470*/  BAR.SYNC.DEFER_BLOCKING 0x0 ;  /* 0x0000000000007b1d */ /* 0x000fec0000010000 */
[----:B-1----:R-:W3:Y:S04]  /*ee480*/  LDL.LU R72, [R1+0x11f0] ;  /* 0x0011f00001487983 */ /* 0x002ee80000300800 */
[----:B------:R-:W3:Y:S04]  /*ee490*/  LDL.LU R73, [R1+0x11f8] ;  /* 0x0011f80001497983 */ /* 0x000ee80000300800 */
        /* <DEDUP_REMOVED lines=475> */
[----:B------:R-:W-:Y:S01]  /*f0250*/  STL.64 [R1+0x7d8], R82 ;  /* 0x0007d85201007387 */ /* 0x000fe20000100a00 */
[----:B------:R-:W-:-:S02]  /*f0260*/  IMAD.MOV.U32 R78, RZ, RZ, R149 ;  /* 0x000000ffff4e7224 */ /* 0x000fc400078e0095 */
[----:B------:R-:W-:Y:S01]  /*f0270*/  IMAD.MOV.U32 R79, RZ, RZ, R151 ;  /* 0x000000ffff4f7224 */ /* 0x000fe200078e0097 */
        /* <DEDUP_REMOVED lines=1275> */
[----:B------:R-:W-:Y:S01]  /*f5230*/  BAR.SYNC.DEFER_BLOCKING 0x0 ;  /* 0x0000000000007b1d */ /* 0x000fe20000010000 */
[----:B------:R-:W-:-:S02]  /*f5240*/  IMAD.MOV.U32 R78, RZ, RZ, R237 ;  /* 0x000000ffff4e7224 */ /* 0x000fc400078e00ed */
[----:B------:R-:W-:-:S03]  /*f5250*/  IMAD.MOV.U32 R79, RZ, RZ, R239 ;  /* 0x000000ffff4f7224 */ /* 0x000fc600078e00ef */
[----:B-1----:R-:W-:Y:S04]  /*f5260*/  STL.64 [R1+0x8a0], R80 ;  /* 0x0008a05001007387 */ /* 0x002fe80000100a00 */
[----:B------:R-:W-:Y:S04]  /*f5270*/  STL.64 [R1+0x8a8], R82 ;  /* 0x0008a85201007387 */ /* 0x000fe80000100a00 */
[----:B---3--:R1:W-:Y:S01]  /*f5280*/  STSM.16.M88.4 [R20], R72 ;  /* 0x0000004814007844 */ /* 0x0083e20000000200 */
[----:B------:R-:W-:Y:S06]  /*f5290*/  BAR.SYNC.DEFER_BLOCKING 0x0 ;  /* 0x0000000000007b1d */ /* 0x000fec0000010000 */
[----:B-1----:R-:W3:Y:S04]  /*f52a0*/  LDL.LU R72, [R1+0x1140] ;  /* 0x0011400001487983 */ /* 0x002ee80000300800 */
[----:B------:R-:W3:Y:S04]  /*f52b0*/  LDL.LU R73, [R1+0x1148] ;  /* 0x0011480001497983 */ /* 0x000ee80000300800 */
[----:B------:R-:W1:Y:S01]  /*f52c0*/  LDS.128 R80, [R22] ;  /* 0x0000000016507984 */ /* 0x000e620000000c00 */
[----:B------:R-:W-:Y:S06]  /*f52d0*/  BAR.SYNC.DEFER_BLOCKING 0x0 ;  /* 0x0000000000007b1d */ /* 0x000fec0000010000 */
[----:B--2---:R2:W-:Y:S04]  /*f52e0*/  STSM.16.M88.4 [R20], R76 ;  /* 0x0000004c14007844 */ /* 0x0045e80000000200 */
[----:B-1----:R-:W-:Y:S04]  /*f52f0*/  STL.64 [R1+0x750], R80 ;  /* 0x0007505001007387 */ /* 0x002fe80000100a00 */
[----:B------:R-:W-:Y:S01]  /*f5300*/  STL.64 [R1+0x758], R82 ;  /* 0x0007585201007387 */ /* 0x000fe20000100a00 */
[----:B------:R-:W-:Y:S06]  /*f5310*/  BAR.SYNC.DEFER_BLOCKING 0x0 ;  /* 0x0000000000007b1d */ /* 0x000fec0000010000 */
[----:B------:R-:W3:Y:S04]  /*f5320*/  LDL.LU R74, [R1+0xff0] ;  /* 0x000ff000014a7983 */ /* 0x000ee80000300800 */
[----:B------:R-:W3:Y:S04]  /*f5330*/  LDL.LU R75, [R1+0xff8] ;  /* 0x000ff800014b7983 */ /* 0x000ee80000300800 */
[----:B--2---:R-:W2:Y:S04]  /*f5340*/  LDL.LU R76, [R1+0xe00] ;  /* 0x000e0000014c7983 */ /* 0x004ea80000300800 */
        /* <DEDUP_REMOVED lines=1493> */
[----:B--2---:R-:W-:Y:S02]  /*fb0a0*/  STSM.16.M88.4 [R20], R76 ;  /* 0x0000004c14007844 */ /* 0x004fe40000000200 */
[----:B------:R-:W-:Y:S06]  /*fb0b0*/  BAR.SYNC.DEFER_BLOCKING 0x0 ;  /* 0x0000000000007b1d */ /* 0x000fec0000010000 */
[----:B-1----:R1:W-:Y:S04]  /*fb0c0*/  STL.64 [R1+0x1af0], R80 ;  /* 0x001af05001007387 */ /* 0x0023e80000100a00 */
[----:B------:R-:W-:Y:S04]  /*fb0d0*/  STL.64 [R1+0x1af8], R82 ;  /* 0x001af85201007387 */ /* 0x000fe80000100a00 */
[----:B------:R-:W3:Y:S04]  /*fb0e0*/  LDL.LU R74, [R1+0x2c30] ;  /* 0x002c3000014a7983 */ /* 0x000ee80000300800 */
[----:B------:R-:W3:Y:S04]  /*fb0f0*/  LDL.LU R75, [R1+0x2c38] ;  /* 0x002c3800014b7983 */ /* 0x000ee80000300800 */
[----:B------:R-:W2:Y:S04]  /*fb100*/  LDS.128 R76, [R22] ;  /* 0x00000000164c7984 */ /* 0x000ea80000000c00 */
[----:B-1----:R-:W4:Y:S04]  /*fb110*/  LDL.LU R80, [R1+0x2bc0] ;  /* 0x002bc00001507983 */ /* 0x002f280000300800 */
[----:B------:R-:W4:Y:S01]  /*fb120*/  LDL.LU R81, [R1+0x2bc8] ;  /* 0x002bc80001517983 */ /* 0x000f220000300800 */
[----:B------:R-:W-:Y:S06]  /*fb130*/  BAR.SYNC.DEFER_BLOCKING 0x0 ;  /* 0x0000000000007b1d */ /* 0x000fec0000010000 */
[----:B--2---:R1:W-:Y:S04]  /*fb140*/  STL.64 [R1+0x1ad0], R76 ;  /* 0x001ad04c01007387 */ /* 0x0043e80000100a00 */
[----:B------:R-:W-:Y:S04]  /*fb150*/  STL.64 [R1+0x1ad8], R78 ;  /* 0x001ad84e01007387 */ /* 0x000fe80000100a00 */
[----:B------:R-:W4:Y:S04]  /*fb160*/  LDL.LU R82, [R1+0x1ec0] ;  /* 0x001ec00001527983 */ /* 0x000f280000300800 */
[----:B------:R-:W4:Y:S04]  /*fb170*/  LDL.LU R83, [R1+0x1ec8] ;  /* 0x001ec80001537983 */ /* 0x000f280000300800 */
[----:B-1----:R-:W2:Y:S04]  /*fb180*/  LDL.LU R76, [R1+0x10b4] ;  /* 0x0010b400014c7983 */ /* 0x002ea80000300800 */
[----:B------:R-:W2:Y:S04]  /*fb190*/  LDL.LU R77, [R1+0x10bc] ;  /* 0x0010bc00014d7983 */ /* 0x000ea80000300800 */
[----:B---3--:R-:W-:Y:S01]  /*fb1a0*/  STSM.16.M88.4 [R20], R72 ;  /* 0x0000004814007844 */ /* 0x008fe20000000200 */
[----:B------:R-:W-:Y:S06]  /*fb1b0*/  BAR.SYNC.DEFER_BLOCKING 0x0 ;  /* 0x0000000000007b1d */ /* 0x000fec0000010000 */
[----:B------:R-:W1:Y:S02]  /*fb1c0*/  LDS.128 R72, [R22] ;  /* 0x0000000016487984 */ /* 0x000e640000000c00 */
[----:B------:R-:W-:Y:S06]  /*fb1d0*/  BAR.SYNC.DEFER_BLOCKING 0x0 ;  /* 0x0000000000007b1d */ /* 0x000fec0000010000 */
[----:B----4-:R-:W-:Y:S02]  /*fb1e0*/  STSM.16.M88.4 [R20], R80 ;  /* 0x0000005014007844 */ /* 0x010fe40000000200 */
[----:B------:R-:W-:Y:S06]  /*fb1f0*/  BAR.SYNC.DEFER_BLOCKING 0x0 ;  /* 0x0000000000007b1d */ /* 0x000fec0000010000 */
[----:B------:R-:W3:Y:S04]  /*fb200*/  LDS.128 R80, [R22] ;  /* 0x0000000016507984 */ /* 0x000ee80000000c00 */
[----:B-1----:R1:W-:Y:S04]  /*fb210*/  STL.64 [R1+0x1b10], R72 ;  /* 0x001b104801007387 */ /* 0x0023e80000100a00 */
[----:B------:R4:W-:Y:S04]  /*fb220*/  STL.64 [R1+0x1b18], R74 ;  /* 0x001b184a01007387 */ /* 0x0009e80000100a00 */
[----:B------:R-:W2:Y:S04]  /*fb230*/  LDL.LU R78, [R1+0xf64] ;  /* 0x000f6400014e7983 */ /* 0x000ea80000300800 */
[----:B------:R-:W2:Y:S04]  /*fb240*/  LDL.LU R79, [R1+0xf6c] ;  /* 0x000f6c00014f7983 */ /* 0x000ea80000300800 */
[----:B-1----:R-:W2:Y:S04]  /*fb250*/  LDL.LU R72, [R1+0xd14] ;  /* 0x000d140001487983 */ /* 0x002ea80000300800 */
[----:B------:R-:W2:Y:S01]  /*fb260*/  LDL.LU R73, [R1+0xd1c] ;  /* 0x000d1c0001497983 */ /* 0x000ea20000300800 */
[----:B------:R-:W-:Y:S01]  /*fb270*/  ISETP.LT.AND P4, PT, R87, UR6, !P1 ;  /* 0x0000000657007c0c */ /* 0x000fe2000cf81270 */
[----:B------:R-:W-:Y:S01]  /*fb280*/  ULDC UR6, c[0x0][0x228] ;  /* 0x00008a0000067ab9 */ /* 0x000fe20000000800 */
[----:B------:R-:W-:Y:S01]  /*fb290*/  ISETP.LT.AND P3, PT, R89, UR5, !P1 ;  /* 0x0000000559007c0c */ /* 0x000fe2000cf61270 */
[----:B------:R-:W-:Y:S06]  /*fb2a0*/  BAR.SYNC.DEFER_BLOCKING 0x0 ;  /* 0x0000000000007b1d */ /* 0x000fec0000010000 */
[----:B---3--:R1:W-:Y:S04]  /*fb2b0*/  STL.64 [R1+0x1ac0], R80 ;  /* 0x001ac05001007387 */ /* 0x0083e80000100a00 */
[----:B------:R-:W-:Y:S04]  /*fb2c0*/  STL.64 [R1+0x1ac8], R82 ;  /* 0x001ac85201007387 */ /* 0x000fe80000100a00 */
[----:B----4-:R-:W3:Y:S04]  /*fb2d0*/  LDL.LU R74, [R1+0xab4] ;  /* 0x000ab400014a7983 */ /* 0x010ee80000300800 */
[----:B------:R-:W3:Y:S04]  /*fb2e0*/  LDL.LU R75, [R1+0xabc] ;  /* 0x000abc00014b7983 */ /* 0x000ee80000300800 */
[----:B-1----:R-:W4:Y:S04]  /*fb2f0*/  LDL.LU R80, [R1+0x2ac4] ;  /* 0x002ac40001507983 */ /* 0x002f280000300800 */
[----:B------:R-:W2:Y:S04]  /*fb300*/  LDL.LU R71, [R1+0x4e04] ;  /* 0x004e040001477983 */ /* 0x000ea80000300800 */
[----:B------:R-:W3:Y:S01]  /*fb310*/  LDL.LU R70, [R1+0x4e08] ;  /* 0x004e080001467983 */ /* 0x000ee20000300800 */
        /* <DEDUP_REMOVED lines=25> */
[----:B--2---:R-:W-:Y:S01]  /*fb4b0*/  ISETP.GE.AND P1, PT, R71, UR43, PT ;  /* 0x0000002b47007c0c */ /* 0x004fe2000bf26270 */
[----:B------:R-:W-:-:S03]  /*fb4c0*/  ULDC UR43, c[0x0][0x228] ;  /* 0x00008a00002b7ab9 */ /* 0x000fc60000000800 */
[----:B------:R-:W-:Y:S01]  /*fb4d0*/  ISETP.LT.AND P2, PT, R87, UR4, !P1 ;  /* 0x0000000457007c0c */ /* 0x000fe2000cf41270 */
[----:B------:R-:W-:Y:S01]  /*fb4e0*/  ULDC UR4, c[0x0][0x228] ;  /* 0x00008a0000047ab9 */ /* 0x000fe20000000800 */
[----:B------:R-:W-:Y:S02]  /*fb4f0*/  ISETP.LT.AND P4, PT, R90, UR8, !P1 ;  /* 0x000000085a007c0c */ /* 0x000fe4000cf81270 */
[----:B------:R-:W-:Y:S01]  /*fb500*/  ISETP.LT.AND P3, PT, R89, UR9, !P1 ;  /* 0x0000000959007c0c */ /* 0x000fe2000cf61270 */
[----:B------:R-:W-:-:S08]  /*fb510*/  ULDC.64 UR8, c[0x0][0x228] ;  /* 0x00008a0000087ab9 */ /* 0x000fd00000000a00 */
        /* <DEDUP_REMOVED lines=34> */
[----:B------:R-:W-:Y:S01]  /*fb740*/  ULDC UR15, c[0x0][0x228] ;  /* 0x00008a00000f7ab9 */ /* 0x000fe20000000800 */
[----:B------:R-:W-:-:S05]  /*fb750*/  LOP3.LUT R0, R0, 0xfffffffd, RZ, 0xc0, !PT ;  /* 0xfffffffd00007812 */ /* 0x000fca00078ec0ff */
[----:B------:R-:W-:Y:S02]  /*fb760*/  @P2 LOP3.LUT R21, R21, 0x40000000, RZ, 0xfc, !PT ;  /* 0x4000000015152812 */ /* 0x000fe400078efcff */
[----:B------:R-:W-:Y:S01]  /*fb770*/  ISETP.LT.AND P2, PT, R88, UR16, !P1 ;  /* 0x0000001058007c0c */ /* 0x000fe2000cf41270 */
[----:B------:R-:W-:Y:S01]  /*fb780*/  ULDC UR16, c[0x0][0x228] ;  /* 0x00008a0000107ab9 */ /* 0x000fe20000000800 */
[----:B------:R-:W-:Y:S02]  /*fb790*/  @P4 LOP3.LUT R0, R0, 0x2, RZ, 0xfc, !PT ;  /* 0x0000000200004812 */ /* 0x000fe400078efcff */
[----:B------:R-:W-:Y:S01]  /*fb7a0*/  ISETP.LT.AND P4, PT, R86, UR17, !P1 ;  /* 0x0000001156007c0c */ /* 0x000fe2000cf81270 */
[----:B------:R-:W-:Y:S01]  /*fb7b0*/  ULDC UR17, c[0x0][0x228] ;  /* 0x00008a0000117ab9 */ /* 0x000fe20000000800 */
[----:B------:R-:W-:Y:S02]  /*fb7c0*/  LOP3.LUT R21, R21, 0x7fffffff, RZ, 0xc0, !PT ;  /* 0x7fffffff15157812 */ /* 0x000fe400078ec0ff */
[----:B------:R-:W-:-:S05]  /*fb7d0*/  LOP3.LUT R0, R0, 0xfffffffe, RZ, 0xc0, !PT ;  /* 0xfffffffe00007812 */ /* 0x000fca00078ec0ff */
[----:B------:R-:W-:Y:S02]  /*fb7e0*/  @P2 LOP3.LUT R21, R21, 0x80000000, RZ, 0xfc, !PT ;  /* 0x8000000015152812 */ /* 0x000fe400078efcff */
        /* <DEDUP_REMOVED lines=219> */
[----:B------:R-:W2:Y:S04]  /*fc5a0*/  LDL.LU R70, [R1+0x4e28] ;  /* 0x004e280001467983 */ /* 0x000ea80000300800 */
        /* <DEDUP_REMOVED lines=33> */
[----:B------:R-:W-:Y:S02]  /*fc7c0*/  LOP3.LUT R18, R18, 0xbfffffff, RZ, 0xc0, !PT ;  /* 0xbfffffff12127812 */ /* 0x000fe400078ec0ff */
[----:B------:R-:W-:Y:S02]  /*fc7d0*/  LOP3.LUT R19, R19, 0xfffffffd, RZ, 0xc0, !PT ;  /* 0xfffffffd13137812 */ /* 0x000fe400078ec0ff */
[----:B--2---:R-:W-:Y:S02]  /*fc7e0*/  ISETP.GE.AND P1, PT, R70, UR37, PT ;  /* 0x0000002546007c0c */ /* 0x004fe4000bf26270 */
[----:B------:R-:W2:Y:S02]  /*fc7f0*/  LDL.LU R70, [R1+0x4e30] ;  /* 0x004e300001467983 */ /* 0x000ea40000300800 */
[----:B------:R-:W-:Y:S01]  /*fc800*/  ISETP.LT.AND P2, PT, R87, UR34, !P1 ;  /* 0x0000002257007c0c */ /* 0x000fe2000cf41270 */
[----:B------:R-:W-:Y:S01]  /*fc810*/  ULDC UR34, c[0x0][0x228] ;  /* 0x00008a0000227ab9 */ /* 0x000fe20000000800 */
[----:B------:R-:W-:Y:S01]  /*fc820*/  ISETP.LT.AND P4, PT, R90, UR52, !P1 ;  /* 0x000000345a007c0c */ /* 0x000fe2000cf81270 */
[----:B------:R-:W-:Y:S01]  /*fc830*/  ULDC UR52, c[0x0][0x228] ;  /* 0x00008a0000347ab9 */ /* 0x000fe20000000800 */
[----:B------:R-:W-:Y:S01]  /*fc840*/  ISETP.LT.AND P3, PT, R89, UR53, !P1 ;  /* 0x0000003559007c0c */ /* 0x000fe2000cf61270 */
[----:B------:R-:W-:-:S08]  /*fc850*/  ULDC UR53, c[0x0][0x228] ;  /* 0x00008a0000357ab9 */ /* 0x000fd00000000800 */
[----:B------:R-:W-:Y:S02]  /*fc860*/  @P2 LOP3.LUT R18, R18, 0x40000000, RZ, 0xfc, !PT ;  /* 0x4000000012122812 */ /* 0x000fe400078efcff */
[----:B------:R-:W-:Y:S02]  /*fc870*/  ISETP.LT.AND P2, PT, R88, UR30, !P1 ;  /* 0x0000001e58007c0c */ /* 0x000fe4000cf41270 */
        /* <DEDUP_REMOVED lines=21> */
[----:B------:R-:W-:-:S03]  /*fc9d0*/  ULDC.64 UR30, c[0x0][0x228] ;  /* 0x00008a00001e7ab9 */ /* 0x000fc60000000a00 */
[----:B------:R-:W-:Y:S01]  /*fc9e0*/  ISETP.LT.AND P2, PT, R87, UR26, !P1 ;  /* 0x0000001a57007c0c */ /* 0x000fe2000cf41270 */
[----:B------:R-:W-:Y:S01]  /*fc9f0*/  ULDC UR26, c[0x0][0x228] ;  /* 0x00008a00001a7ab9 */ /* 0x000fe20000000800 */
[----:B------:R-:W-:Y:S02]  /*fca00*/  ISETP.LT.AND P4, PT, R90, UR14, !P1 ;  /* 0x0000000e5a007c0c */ /* 0x000fe4000cf81270 */
[----:B------:R-:W-:Y:S02]  /*fca10*/  LOP3.LUT R18, R18, 0xffbfffff, RZ, 0xc0, !PT ;  /* 0xffbfffff12127812 */ /* 0x000fe400078ec0ff */
        /* <DEDUP_REMOVED lines=245> */
[----:B------:R-:W-:Y:S01]  /*fd970*/  ULDC.64 UR30, c[0x0][0x228] ;  /* 0x00008a00001e7ab9 */ /* 0x000fe20000000a00 */
        /* <DEDUP_REMOVED lines=131> */
[----:B------:R-:W-:Y:S02]  /*fe1b0*/  ISETP.LT.AND P3, PT, R89, UR13, !P1 ;  /* 0x0000000d59007c0c */ /* 0x000fe4000cf61270 */
        /* <DEDUP_REMOVED lines=142> */
[----:B------:R-:W-:Y:S01]  /*feaa0*/  ULDC.64 UR24, c[0x0][0x228] ;  /* 0x00008a0000187ab9 */ /* 0x000fe20000000a00 */
        /* <DEDUP_REMOVED lines=89> */
[----:B------:R-:W-:Y:S01]  /*ff040*/  ISETP.LT.AND P4, PT, R90, UR57, !P1 ;  /* 0x000000395a007c0c */ /* 0x000fe2000cf81270 */
[----:B------:R-:W-:Y:S01]  /*ff050*/  ULDC UR57, c[0x0][0x228] ;  /* 0x00008a0000397ab9 */ /* 0x000fe20000000800 */
[----:B------:R-:W-:Y:S02]  /*ff060*/  LOP3.LUT R14, R14, 0xffffffbf, RZ, 0xc0, !PT ;  /* 0xffffffbf0e0e7812 */ /* 0x000fe400078ec0ff */
        /* <DEDUP_REMOVED lines=34> */
[----:B------:R-:W-:Y:S01]  /*ff290*/  ULDC.64 UR8, c[0x0][0x228] ;  /* 0x00008a0000087ab9 */ /* 0x000fe20000000a00 */
        /* <DEDUP_REMOVED lines=267> */
[----:B------:R-:W2:Y:S04]  /*100350*/  LDL.LU R70, [R1+0x4e9c] ;  /* 0x004e9c0001467983 */ /* 0x000ea80000300800 */
[----:B------:R-:W3:Y:S01]  /*100360*/  LDL.LU R71, [R1+0x4ea0] ;  /* 0x004ea00001477983 */ /* 0x000ee20000300800 */
[----:B------:R-:W-:Y:S02]  /*100370*/  ISETP.LT.AND P2, PT, R87, UR30, !P1 ;  /* 0x0000001e57007c0c */ /* 0x000fe4000cf41270 */
[----:B------:R-:W-:Y:S01]  /*100380*/  ISETP.LT.AND P4, PT, R90, UR59, !P1 ;  /* 0x0000003b5a007c0c */ /* 0x000fe2000cf81270 */
[----:B------:R-:W-:Y:S01]  /*100390*/  ULDC UR59, c[0x0][0x228] ;  /* 0x00008a00003b7ab9 */ /* 0x000fe20000000800 */
[----:B------:R-:W-:-:S02]  /*1003a0*/  LOP3.LUT R11, R11, 0xbfffffff, RZ, 0xc0, !PT ;  /* 0xbfffffff0b0b7812 */ /* 0x000fc400078ec0ff */
[----:B------:R-:W-:Y:S01]  /*1003b0*/  ISETP.LT.AND P3, PT, R89, UR60, !P1 ;  /* 0x0000003c59007c0c */ /* 0x000fe2000cf61270 */
[----:B------:R-:W-:Y:S01]  /*1003c0*/  ULDC UR60, c[0x0][0x228] ;  /* 0x00008a00003c7ab9 */ /* 0x000fe20000000800 */
[----:B------:R-:W-:-:S05]  /*1003d0*/  LOP3.LUT R12, R12, 0xfffffffd, RZ, 0xc0, !PT ;  /* 0xfffffffd0c0c7812 */ /* 0x000fca00078ec0ff */
        /* <DEDUP_REMOVED lines=21> */
[----:B------:R-:W-:-:S04]  /*100530*/  @P1 LOP3.LUT R11, R11, 0x4000000, RZ, 0xfc, !PT ;  /* 0x040000000b0b1812 */ /* 0x000fc800078efcff */
[----:B------:R-:W-:Y:S02]  /*100540*/  LOP3.LUT R11, R11, 0xffbfffff, RZ, 0xc0, !PT ;  /* 0xffbfffff0b0b7812 */ /* 0x000fe400078ec0ff */
[----:B--2---:R-:W-:Y:S01]  /*100550*/  ISETP.GE.AND P1, PT, R70, UR25, PT ;  /* 0x0000001946007c0c */ /* 0x004fe2000bf26270 */
[----:B------:R-:W-:Y:S01]  /*100560*/  ULDC.64 UR24, c[0x0][0x228] ;  /* 0x00008a0000187ab9 */ /* 0x000fe20000000a00 */
[----:B------:R-:W2:Y:S02]  /*100570*/  LDL.LU R70, [R1+0x4ea4] ;  /* 0x004ea40001467983 */ /* 0x000ea40000300800 */
[----:B------:R-:W-:Y:S02]  /*100580*/  ISETP.LT.AND P2, PT, R87, UR16, !P1 ;  /* 0x0000001057007c0c */ /* 0x000fe4000cf41270 */
        /* <DEDUP_REMOVED lines=32> */
[----:B------:R-:W-:Y:S01]  /*100790*/  ULDC.64 UR20, c[0x0][0x228] ;  /* 0x00008a0000147ab9 */ /* 0x000fe20000000a00 */
        /* <DEDUP_REMOVED lines=77> */
[----:B------:R-:W-:Y:S02]  /*100c70*/  ISETP.LT.AND P4, PT, R86, UR34, !P1 ;  /* 0x0000002256007c0c */ /* 0x000fe4000cf81270 */
        /* <DEDUP_REMOVED lines=54> */
[----:B------:R-:W-:Y:S01]  /*100fe0*/  LOP3.LUT R9, R9, 0xbfffffff, RZ, 0xc0, !PT ;  /* 0xbfffffff09097812 */ /* 0x000fe200078ec0ff */
[----:B------:R-:W2:Y:S01]  /*100ff0*/  LDL.LU R70, [R1+0x4eb4] ;  /* 0x004eb40001467983 */ /* 0x000ea20000300800 */
[----:B------:R-:W-:Y:S01]  /*101000*/  ISETP.LT.AND P2, PT, R87, UR26, !P1 ;  /* 0x0000001a57007c0c */ /* 0x000fe2000cf41270 */
[----:B------:R-:W-:Y:S01]  /*101010*/  ULDC UR17, c[0x0][0x228] ;  /* 0x00008a0000117ab9 */ /* 0x000fe20000000800 */
[----:B------:R-:W-:Y:S02]  /*101020*/  ISETP.LT.AND P4, PT, R90, UR11, !P1 ;  /* 0x0000000b5a007c0c */ /* 0x000fe4000cf81270 */
[----:B------:R-:W-:Y:S01]  /*101030*/  LOP3.LUT R8, R8, 0xbfffffff, RZ, 0xc0, !PT ;  /* 0xbfffffff08087812 */ /* 0x000fe200078ec0ff */
[----:B------:R-:W-:Y:S01]  /*101040*/  STSM.16.M88.4 [R20], R76 ;  /* 0x0000004c14007844 */ /* 0x000fe20000000200 */
[----:B------:R-:W-:Y:S01]  /*101050*/  LOP3.LUT R10, R10, 0xffffbfff, RZ, 0xc0, !PT ;  /* 0xffffbfff0a0a7812 */ /* 0x000fe200078ec0ff */
[----:B------:R-:W-:Y:S01]  /*101060*/  ULDC UR11, c[0x0][0x228] ;  /* 0x00008a00000b7ab9 */ /* 0x000fe20000000800 */
[----:B------:R-:W-:Y:S01]  /*101070*/  BAR.SYNC.DEFER_BLOCKING 0x0 ;  /* 0x0000000000007b1d */ /* 0x000fe20000010000 */
[----:B------:R-:W-:-:S04]  /*101080*/  ISETP.LT.AND P3, PT, R89, UR46, !P1 ;  /* 0x0000002e59007c0c */ /* 0x000fc8000cf61270 */
        /* <DEDUP_REMOVED lines=10> */
[----:B------:R-:W-:Y:S01]  /*101130*/  LOP3.LUT R10, R10, 0xffff7fff, RZ, 0xc0, !PT ;  /* 0xffff7fff0a0a7812 */ /* 0x000fe200078ec0ff */
[----:B------:R-:W1:Y:S03]  /*101140*/  LDS.128 R76, [R22] ;  /* 0x00000000164c7984 */ /* 0x000e660000000c00 */
[----:B------:R-:W-:Y:S01]  /*101150*/  @P2 LOP3.LUT R10, R10, 0x8000, RZ, 0xfc, !PT ;  /* 0x000080000a0a2812 */ /* 0x000fe200078efcff */
[----:B------:R-:W-:Y:S01]  /*101160*/  BAR.SYNC.DEFER_BLOCKING 0x0 ;  /* 0x0000000000007b1d */ /* 0x000fe20000010000 */
[----:B------:R-:W-:-:S02]  /*101170*/  ISETP.LT.AND P3, PT, R85, UR38, !P1 ;  /* 0x0000002655007c0c */ /* 0x000fc4000cf61270 */
        /* <DEDUP_REMOVED lines=49> */
[----:B------:R-:W3:Y:S01]  /*101490*/  LDL.LU R71, [R1+0x4ec0] ;  /* 0x004ec00001477983 */ /* 0x000ee20000300800 */
        /* <DEDUP_REMOVED lines=8> */
[----:B------:R-:W-:Y:S02]  /*101520*/  ISETP.LT.AND P2, PT, R88, UR37, !P1 ;  /* 0x0000002558007c0c */ /* 0x000fe4000cf41270 */
        /* <DEDUP_REMOVED lines=56> */
[----:B------:R-:W3:Y:S02]  /*1018b0*/  LDL.LU R71, [R1+0x4ec8] ;  /* 0x004ec80001477983 */ /* 0x000ee40000300800 */
        /* <DEDUP_REMOVED lines=14> */
[----:B------:R-:W-:Y:S02]  /*1019a0*/  ISETP.LT.AND P3, PT, R86, UR38, !P1 ;  /* 0x0000002656007c0c */ /* 0x000fe4000cf61270 */
[----:B------:R-:W-:-:S09]  /*1019b0*/  LOP3.LUT R9, R9, 0xffff7fff, RZ, 0xc0, !PT ;  /* 0xffff7fff09097812 */ /* 0x000fd200078ec0ff */
[----:B------:R-:W-:-:S04]  /*1019c0*/  @P2 LOP3.LUT R9, R9, 0x8000, RZ, 0xfc, !PT ;  /* 0x0000800009092812 */ /* 0x000fc800078efcff */
[----:B------:R-:W-:Y:S02]  /*1019d0*/  LOP3.LUT R9, R9, 0xffffdfff, RZ, 0xc0, !PT ;  /* 0xffffdfff09097812 */ /* 0x000fe400078ec0ff */
[----:B------:R-:W-:Y:S02]  /*1019e0*/  ISETP.LT.AND P4, PT, R85, UR35, !P1 ;  /* 0x0000002355007c0c */ /* 0x000fe4000cf81270 */
[----:B------:R-:W-:Y:S02]  /*1019f0*/  @P3 LOP3.LUT R9, R9, 0x2000, RZ, 0xfc, !PT ;  /* 0x0000200009093812 */ /* 0x000fe400078efcff */
[----:B------:R-:W-:Y:S02]  /*101a00*/  ISETP.LT.AND P2, PT, R92, UR26, !P1 ;  /* 0x0000001a5c007c0c */ /* 0x000fe4000cf41270 */
[----:B------:R-:W-:Y:S02]  /*101a10*/  ISETP.LT.AND P3, PT, R91, UR61, !P1 ;  /* 0x0000003d5b007c0c */ /* 0x000fe4000cf61270 */
[----:B--2---:R-:W-:-:S02]  /*101a20*/  ISETP.GE.AND P1, PT, R70, UR27, PT ;  /* 0x0000001b46007c0c */ /* 0x004fc4000bf26270 */
[----:B------:R-:W2:Y:S01]  /*101a30*/  LDL.LU R70, [R1+0x4ecc] ;  /* 0x004ecc0001467983 */ /* 0x000ea20000300800 */
[----:B------:R-:W-:-:S04]  /*101a40*/  LOP3.LUT R9, R9, 0xffffefff, RZ, 0xc0, !PT ;  /* 0xffffefff09097812 */ /* 0x000fc800078ec0ff */
        /* <DEDUP_REMOVED lines=17> */
[----:B------:R-:W-:-:S04]  /*101b60*/  @P2 LOP3.LUT R9, R9, 0x80, RZ, 0xfc, !PT ;  /* 0x0000008009092812 */ /* 0x000fc800078efcff */
[----:B------:R-:W-:Y:S02]  /*101b70*/  LOP3.LUT R9, R9, 0xffffffdf, RZ, 0xc0, !PT ;  /* 0xffffffdf09097812 */ /* 0x000fe400078ec0ff */
[----:B------:R-:W-:Y:S02]  /*101b80*/  ISETP.LT.AND P4, PT, R85, UR24, !P1 ;  /* 0x0000001855007c0c */ /* 0x000fe4000cf81270 */
[----:B------:R-:W-:Y:S02]  /*101b90*/  @P3 LOP3.LUT R9, R9, 0x20, RZ, 0xfc, !PT ;  /* 0x0000002009093812 */ /* 0x000fe400078efcff */
[----:B------:R-:W-:Y:S02]  /*101ba0*/  ISETP.LT.AND P2, PT, R92, UR23, !P1 ;  /* 0x000000175c007c0c */ /* 0x000fe4000cf41270 */
[----:B------:R-:W-:Y:S02]  /*101bb0*/  ISETP.LT.AND P3, PT, R91, UR22, !P1 ;  /* 0x000000165b007c0c */ /* 0x000fe4000cf61270 */
[----:B---3--:R-:W-:-:S02]  /*101bc0*/  ISETP.GE.AND P1, PT, R71, UR39, PT ;  /* 0x0000002747007c0c */ /* 0x008fc4000bf26270 */
[----:B------:R-:W3:Y:S01]  /*101bd0*/  LDL.LU R71, [R1+0x4ed0] ;  /* 0x004ed00001477983 */ /* 0x000ee20000300800 */
[----:B------:R-:W-:-:S04]  /*101be0*/  LOP3.LUT R9, R9, 0xffffffef, RZ, 0xc0, !PT ;  /* 0xffffffef09097812 */ /* 0x000fc800078ec0ff */
[----:B------:R-:W-:-:S04]  /*101bf0*/  @P4 LOP3.LUT R9, R9, 0x10, RZ, 0xfc, !PT ;  /* 0x0000001009094812 */ /* 0x000fc800078efcff */
[----:B------:R-:W-:-:S04]  /*101c00*/  LOP3.LUT R9, R9, 0xfffffff7, RZ, 0xc0, !PT ;  /* 0xfffffff709097812 */ /* 0x000fc800078ec0ff */
[----:B------:R-:W-:Y:S02]  /*101c10*/  @P2 LOP3.LUT R9, R9, 0x8, RZ, 0xfc, !PT ;  /* 0x0000000809092812 */ /* 0x000fe400078efcff */
[----:B------:R-:W-:Y:S02]  /*101c20*/  ISETP.LT.AND P2, PT, R87, UR30, !P1 ;  /* 0x0000001e57007c0c */ /* 0x000fe4000cf41270 */
[----:B------:R-:W-:-:S04]  /*101c30*/  LOP3.LUT R9, R9, 0xfffffffb, RZ, 0xc0, !PT ;  /* 0xfffffffb09097812 */ /* 0x000fc800078ec0ff */
[----:B------:R-:W-:Y:S02]  /*101c40*/  @P3 LOP3.LUT R9, R9, 0x4, RZ, 0xfc, !PT ;  /* 0x0000000409093812 */ /* 0x000fe400078efcff */
[----:B------:R-:W-:-:S05]  /*101c50*/  ISETP.LT.AND P3, PT, R90, UR19, !P1 ;  /* 0x000000135a007c0c */ /* 0x000fca000cf61270 */
[----:B------:R-:W-:Y:S02]  /*101c60*/  @P2 LOP3.LUT R8, R8, 0x40000000, RZ, 0xfc, !PT ;  /* 0x4000000008082812 */ /* 0x000fe400078efcff */
[----:B------:R-:W-:Y:S02]  /*101c70*/  ISETP.LT.AND P2, PT, R88, UR14, !P1 ;  /* 0x0000000e58007c0c */ /* 0x000fe4000cf41270 */
[----:B------:R-:W-:Y:S02]  /*101c80*/  LOP3.LUT R9, R9, 0xfffffffd, RZ, 0xc0, !PT ;  /* 0xfffffffd09097812 */ /* 0x000fe400078ec0ff */
[----:B------:R-:W-:Y:S02]  /*101c90*/  ISETP.LT.AND P4, PT, R89, UR18, !P1 ;  /* 0x0000001259007c0c */ /* 0x000fe4000cf81270 */
[----:B------:R-:W-:Y:S02]  /*101ca0*/  @P3 LOP3.LUT R9, R9, 0x2, RZ, 0xfc, !PT ;  /* 0x0000000209093812 */ /* 0x000fe400078efcff */
[----:B------:R-:W-:-:S02]  /*101cb0*/  ISETP.LT.AND P3, PT, R86, UR4, !P1 ;  /* 0x0000000456007c0c */ /* 0x000fc4000cf61270 */
[----:B------:R-:W-:-:S04]  /*101cc0*/  LOP3.LUT R8, R8, 0x7fffffff, RZ, 0xc0, !PT ;  /* 0x7fffffff08087812 */ /* 0x000fc800078ec0ff */
[----:B------:R-:W-:Y:S02]  /*101cd0*/  @P2 LOP3.LUT R8, R8, 0x80000000, RZ, 0xfc, !PT ;  /* 0x8000000008082812 */ /* 0x000fe400078efcff */
[----:B------:R-:W-:Y:S02]  /*101ce0*/  LOP3.LUT R9, R9, 0xfffffffe, RZ, 0xc0, !PT ;  /* 0xfffffffe09097812 */ /* 0x000fe400078ec0ff */
[----:B------:R-:W-:Y:S02]  /*101cf0*/  LOP3.LUT R8, R8, 0xdfffffff, RZ, 0xc0, !PT ;  /* 0xdfffffff08087812 */ /* 0x000fe400078ec0ff */
[----:B------:R-:W-:Y:S02]  /*101d00*/  @P4 LOP3.LUT R9, R9, 0x1, RZ, 0xfc, !PT ;  /* 0x0000000109094812 */ /* 0x000fe400078efcff */
[----:B------:R-:W-:Y:S02]  /*101d10*/  @P3 LOP3.LUT R8, R8, 0x20000000, RZ, 0xfc, !PT ;  /* 0x2000000008083812 */ /* 0x000fe400078efcff */
[----:B------:R-:W-:-:S02]  /*101d20*/  ISETP.LT.AND P4, PT, R85, UR29, !P1 ;  /* 0x0000001d55007c0c */ /* 0x000fc4000cf81270 */
[----:B------:R-:W-:Y:S02]  /*101d30*/  ISETP.LT.AND P2, PT, R92, UR28, !P1 ;  /* 0x0000001c5c007c0c */ /* 0x000fe4000cf41270 */
[----:B------:R-:W-:Y:S02]  /*101d40*/  ISETP.LT.AND P3, PT, R91, UR25, !P1 ;  /* 0x000000195b007c0c */ /* 0x000fe4000cf61270 */
[----:B------:R-:W-:Y:S02]  /*101d50*/  LOP3.LUT R8, R8, 0xefffffff, RZ, 0xc0, !PT ;  /* 0xefffffff08087812 */ /* 0x000fe400078ec0ff */
[----:B--2---:R-:W-:Y:S02]  /*101d60*/  ISETP.GE.AND P1, PT, R70, UR37, PT ;  /* 0x0000002546007c0c */ /* 0x004fe4000bf26270 */
[----:B------:R-:W2:Y:S03]  /*101d70*/  LDL.LU R70, [R1+0x4ed4] ;  /* 0x004ed40001467983 */ /* 0x000ea60000300800 */
        /* <DEDUP_REMOVED lines=25> */
[----:B------:R-:W-:Y:S02]  /*101f10*/  LOP3.LUT R8, R8, 0xfff7ffff, RZ, 0xc0, !PT ;  /* 0xfff7ffff08087812 */ /* 0x000fe400078ec0ff */
[----:B---3--:R-:W-:Y:S02]  /*101f20*/  ISETP.GE.AND P1, PT, R71, UR31, PT ;  /* 0x0000001f47007c0c */ /* 0x008fe4000bf26270 */
        /* <DEDUP_REMOVED lines=25> */
[----:B------:R-:W-:-:S04]  /*1020c0*/  LOP3.LUT R8, R8, 0xfffffbff, RZ, 0xc0, !PT ;  /* 0xfffffbff08087812 */ /* 0x000fc800078ec0ff */
[----:B------:R-:W-:-:S04]  /*1020d0*/  @P3 LOP3.LUT R8, R8, 0x400, RZ, 0xfc, !PT ;  /* 0x0000040008083812 */ /* 0x000fc800078efcff */
[----:B------:R-:W-:Y:S02]  /*1020e0*/  LOP3.LUT R8, R8, 0xfffffdff, RZ, 0xc0, !PT ;  /* 0xfffffdff08087812 */ /* 0x000fe400078ec0ff */
[----:B------:R-:W-:Y:S01]  /*1020f0*/  ISETP.GE.AND P5, PT, R84, UR43, PT ;  /* 0x0000002b54007c0c */ /* 0x000fe2000bfa6270 */
[----:B-1----:R1:W-:Y:S04]  /*102100*/  STL.64 [R1+0x1ab0], R76 ;  /* 0x001ab04c01007387 */ /* 0x0023e80000100a00 */
[----:B------:R-:W-:Y:S01]  /*102110*/  STL.64 [R1+0x1ab8], R78 ;  /* 0x001ab84e01007387 */ /* 0x000fe20000100a00 */
[----:B--2---:R-:W-:-:S04]  /*102120*/  ISETP.GE.AND P1, PT, R70, UR41, PT ;  /* 0x0000002946007c0c */ /* 0x004fc8000bf26270 */
[----:B------:R-:W-:Y:S02]  /*102130*/  ISETP.LT.AND P2, PT, R90, UR47, !P1 ;  /* 0x0000002f5a007c0c */ /* 0x000fe4000cf41270 */
[----:B------:R-:W-:Y:S02]  /*102140*/  ISETP.LT.AND P4, PT, R89, UR46, !P1 ;  /* 0x0000002e59007c0c */ /* 0x000fe4000cf81270 */
[----:B------:R-:W-:-:S09]  /*102150*/  ISETP.LT.AND P3, PT, R88, UR17, !P1 ;  /* 0x0000001158007c0c */ /* 0x000fd2000cf61270 */
        /* <DEDUP_REMOVED lines=29> */
[----:B------:R-:W-:Y:S01]  /*102330*/  ISETP.LT.AND P4, PT, R85, UR60, !P5 ;  /* 0x0000003c55007c0c */ /* 0x000fe2000ef81270 */
[----:B------:R-:W-:Y:S01]  /*102340*/  STL [R1+0x4ffc], R63 ;  /* 0x004ffc3f01007387 */ /* 0x000fe20000100800 */
[----:B------:R-:W-:Y:S01]  /*102350*/  ULDC.64 UR4, c[0x0][0x228] ;  /* 0x00008a0000047ab9 */ /* 0x000fe20000000a00 */
[----:B------:R-:W-:-:S02]  /*102360*/  LOP3.LUT R2, R2, 0xffffffef, RZ, 0xc0, !PT ;  /* 0xffffffef02027812 */ /* 0x000fc400078ec0ff */
[----:B------:R-:W-:Y:S01]  /*102370*/  STL [R1+0x4ff8], R64 ;  /* 0x004ff84001007387 */ /* 0x000fe20000100800 */
[----:B------:R-:W-:Y:S02]  /*102380*/  ISETP.LT.AND P6, PT, R84, UR5, !P6 ;  /* 0x0000000554007c0c */ /* 0x000fe4000f7c1270 */
[----:B------:R-:W-:Y:S01]  /*102390*/  @P0 LOP3.LUT R2, R2, 0x10, RZ, 0xfc, !PT ;  /* 0x0000001002020812 */ /* 0x000fe200078efcff */
[----:B------:R-:W-:Y:S01]  /*1023a0*/  STL [R1+0x4ff4], R65 ;  /* 0x004ff44101007387 */ /* 0x000fe20000100800 */
[----:B------:R-:W-:-:S03]  /*1023b0*/  LOP3.LUT P0, RZ, R8, 0x1, RZ, 0xc0, !PT ;  /* 0x0000000108ff7812 */ /* 0x000fc6000780c0ff */
[----:B------:R-:W-:Y:S04]  /*1023c0*/  STL [R1+0x4ff0], R66 ;  /* 0x004ff04201007387 */ /* 0x000fe80000100800 */
[----:B------:R-:W-:Y:S04]  /*1023d0*/  STL [R1+0x4fec], R67 ;  /* 0x004fec4301007387 */ /* 0x000fe80000100800 */
[----:B------:R-:W-:Y:S04]  /*1023e0*/  STL [R1+0x4fe8], R68 ;  /* 0x004fe84401007387 */ /* 0x000fe80000100800 */
[----:B------:R-:W4:Y:S04]  /*1023f0*/  LDL.LU R81, [R1+0x2acc] ;  /* 0x002acc0001517983 */ /* 0x000f280000300800 */
[----:B------:R-:W4:Y:S04]  /*102400*/  LDL.LU R82, [R1+0x2a54] ;  /* 0x002a540001527983 */ /* 0x000f280000300800 */
[----:B------:R-:W4:Y:S04]  /*102410*/  LDL.LU R83, [R1+0x2a5c] ;  /* 0x002a5c0001537983 */ /* 0x000f280000300800 */
[----:B------:R-:W-:Y:S01]  /*102420*/  STSM.16.M88.4 [R20], R72 ;  /* 0x0000004814007844 */ /* 0x000fe20000000200 */
[----:B------:R-:W-:Y:S06]  /*102430*/  BAR.SYNC.DEFER_BLOCKING 0x0 ;  /* 0x0000000000007b1d */ /* 0x000fec0000010000 */
[----:B-1----:R-:W2:Y:S04]  /*102440*/  LDL.LU R76, [R1+0x29e4] ;  /* 0x0029e400014c7983 */ /* 0x002ea80000300800 */
[----:B------:R-:W1:Y:S01]  /*102450*/  LDS.128 R64, [R22] ;  /* 0x0000000016407984 */ /* 0x000e620000000c00 */
[----:B------:R-:W-:Y:S06]  /*102460*/  BAR.SYNC.DEFER_BLOCKING 0x0 ;  /* 0x0000000000007b1d */ /* 0x000fec0000010000 */
[----:B-1----:R-:W-:Y:S04]  /*102470*/  STL.64 [R1+0x1aa0], R64 ;  /* 0x001aa04001007387 */ /* 0x002fe80000100a00 */
[----:B------:R-:W-:Y:S04]  /*102480*/  STL.64 [R1+0x1aa8], R66 ;  /* 0x001aa84201007387 */ /* 0x000fe80000100a00 */
[----:B------:R-:W2:Y:S04]  /*102490*/  LDL.LU R77, [R1+0x29ec] ;  /* 0x0029ec00014d7983 */ /* 0x000ea80000300800 */
[----:B------:R-:W2:Y:S04]  /*1024a0*/  LDL.LU R78, [R1+0x2974] ;  /* 0x00297400014e7983 */ /* 0x000ea80000300800 */
[----:B------:R-:W2:Y:S04]  /*1024b0*/  LDL.LU R79, [R1+0x297c] ;  /* 0x00297c00014f7983 */ /* 0x000ea80000300800 */
[----:B------:R-:W3:Y:S04]  /*1024c0*/  LDL.LU R72, [R1+0x2904] ;  /* 0x0029040001487983 */ /* 0x000ee80000300800 */
[----:B----4-:R-:W-:Y:S01]  /*1024d0*/  STSM.16.M88.4 [R20], R80 ;  /* 0x0000005014007844 */ /* 0x010fe20000000200 */
[----:B------:R-:W-:Y:S06]  /*1024e0*/  BAR.SYNC.DEFER_BLOCKING 0x0 ;  /* 0x0000000000007b1d */ /* 0x000fec0000010000 */
[----:B------:R-:W1:Y:S02]  /*1024f0*/  LDS.128 R64, [R22] ;  /* 0x0000000016407984 */ /* 0x000e640000000c00 */
[----:B------:R-:W-:Y:S06]  /*102500*/  BAR.SYNC.DEFER_BLOCKING 0x0 ;  /* 0x0000000000007b1d */ /* 0x000fec0000010000 */
[----:B-1----:R-:W-:Y:S04]  /*102510*/  STL.64 [R1+0x1a90], R64 ;  /* 0x001a904001007387 */ /* 0x002fe80000100a00 */
[----:B------:R-:W-:Y:S04]  /*102520*/  STL.64 [R1+0x1a98], R66 ;  /* 0x001a984201007387 */ /* 0x000fe80000100a00 */
[----:B------:R-:W3:Y:S04]  /*102530*/  LDL.LU R73, [R1+0x290c] ;  /* 0x00290c0001497983 */ /* 0x000ee80000300800 */
[----:B------:R-:W3:Y:S04]  /*102540*/  LDL.LU R74, [R1+0x2894] ;  /* 0x00289400014a7983 */ /* 0x000ee80000300800 */
[----:B------:R-:W3:Y:S04]  /*102550*/  LDL.LU R75, [R1+0x289c] ;  /* 0x00289c00014b7983 */ /* 0x000ee80000300800 */
[----:B--2---:R1:W-:Y:S01]  /*102560*/  STSM.16.M88.4 [R20], R76 ;  /* 0x0000004c14007844 */ /* 0x0043e20000000200 */
        /* <DEDUP_REMOVED lines=9> */
[----:B---3--:R1:W-:Y:S01]  /*102600*/  STSM.16.M88.4 [R20], R72 ;  /* 0x0000004814007844 */ /* 0x0083e20000000200 */
[----:B------:R-:W-:Y:S06]  /*102610*/  BAR.SYNC.DEFER_BLOCKING 0x0 ;  /* 0x0000000000007b1d */ /* 0x000fec0000010000 */
[----:B-1----:R-:W3:Y:S04]  /*102620*/  LDL.LU R72, [R1+0x2cb4] ;  /* 0x002cb40001487983 */ /* 0x002ee80000300800 */
[----:B------:R-:W1:Y:S01]  /*102630*/  LDS.128 R64, [R22] ;  /* 0x0000000016407984 */ /* 0x000e620000000c00 */
        /* <DEDUP_REMOVED lines=1013> */
[----:B------:R-:W1:Y:S01]  /*106590*/  LDS.128 R100, [R22] ;  /* 0x0000000016647984 */ /* 0x000e620000000c00 */
[----:B------:R-:W-:Y:S06]  /*1065a0*/  BAR.SYNC.DEFER_BLOCKING 0x0 ;  /* 0x0000000000007b1d */ /* 0x000fec0000010000 */
[----:B-1----:R-:W-:Y:S04]  /*1065b0*/  STL [R1+0x4fe4], R103 ;  /* 0x004fe46701007387 */ /* 0x002fe80000100800 */
        /* <DEDUP_REMOVED lines=9> */
[----:B------:R-:W1:Y:S01]  /*106650*/  LDS.128 R96, [R22] ;  /* 0x0000000016607984 */ /* 0x000e620000000c00 */
[----:B------:R-:W-:Y:S06]  /*106660*/  BAR.SYNC.DEFER_BLOCKING 0x0 ;  /* 0x0000000000007b1d */ /* 0x000fec0000010000 */
[----:B------:R-:W4:Y:S04]  /*106670*/  LDL.LU R63, [R1+0x30c4] ;  /* 0x0030c400013f7983 */ /* 0x000f280000300800 */
[----:B---3--:R3:W-:Y:S01]  /*106680*/  STSM.16.M88.4 [R20], R72 ;  /* 0x0000004814007844 */ /* 0x0087e20000000200 */
[----:B------:R-:W-:Y:S06]  /*106690*/  BAR.SYNC.DEFER_BLOCKING 0x0 ;  /* 0x0000000000007b1d */ /* 0x000fec0000010000 */
[----:B---3--:R-:W3:Y:S04]  /*1066a0*/  LDL.LU R72, [R1+0x2154] ;  /* 0x0021540001487983 */ /* 0x008ee80000300800 */
[----:B------:R-:W3:Y:S04]  /*1066b0*/  LDL.LU R73, [R1+0x215c] ;  /* 0x00215c0001497983 */ /* 0x000ee80000300800 */
[----:B------:R-:W3:Y:S04]  /*1066c0*/  LDL.LU R74, [R1+0xa94] ;  /* 0x000a9400014a7983 */ /* 0x000ee80000300800 */
[----:B------:R-:W3:Y:S04]  /*1066d0*/  LDL.LU R75, [R1+0xa9c] ;  /* 0x000a9c00014b7983 */ /* 0x000ee80000300800 */
[----:B------:R-:W1:Y:S01]  /*1066e0*/  LDS.128 R92, [R22] ;  /* 0x00000000165c7984 */ /* 0x000e620000000c00 */
[----:B------:R-:W-:Y:S06]  /*1066f0*/  BAR.SYNC.DEFER_BLOCKING 0x0 ;  /* 0x0000000000007b1d */ /* 0x000fec0000010000 */
[----:B------:R-:W4:Y:S04]  /*106700*/  LDL.LU R103, [R1+0x338c] ;  /* 0x00338c0001677983 */ /* 0x000f280000300800 */
[----:B--2---:R2:W-:Y:S01]  /*106710*/  STSM.16.M88.4 [R20], R76 ;  /* 0x0000004c14007844 */ /* 0x0045e20000000200 */
[----:B------:R-:W-:Y:S06]  /*106720*/  BAR.SYNC.DEFER_BLOCKING 0x0 ;  /* 0x0000000000007b1d */ /* 0x000fec0000010000 */
[----:B--2---:R-:W2:Y:S04]  /*106730*/  LDL.LU R76, [R1+0x964] ;  /* 0x00096400014c7983 */ /* 0x004ea80000300800 */
[----:B------:R-:W2:Y:S04]  /*106740*/  LDL.LU R77, [R1+0x96c] ;  /* 0x00096c00014d7983 */ /* 0x000ea80000300800 */
[----:B------:R-:W2:Y:S04]  /*106750*/  LDL.LU R78, [R1+0x2cc4] ;  /* 0x002cc400014e7983 */ /* 0x000ea80000300800 */
[----:B------:R-:W2:Y:S04]  /*106760*/  LDL.LU R79, [R1+0x2ccc] ;  /* 0x002ccc00014f7983 */ /* 0x000ea80000300800 */
[----:B------:R-:W1:Y:S01]  /*106770*/  LDS.128 R88, [R22] ;  /* 0x0000000016587984 */ /* 0x000e620000000c00 */
[----:B------:R-:W-:Y:S06]  /*106780*/  BAR.SYNC.DEFER_BLOCKING 0x0 ;  /* 0x0000000000007b1d */ /* 0x000fec0000010000 */
[----:B------:R-:W4:Y:S04]  /*106790*/  LDL.LU R68, [R1+0x90] ;  /* 0x0000900001447983 */ /* 0x000f280000300800 */
[----:B------:R-:W4:Y:S04]  /*1067a0*/  LDL.LU R67, [R1+0x80] ;  /* 0x0000800001437983 */ /* 0x000f280000300800 */
[----:B------:R-:W4:Y:S04]  /*1067b0*/  LDL.LU R66, [R1+0x70] ;  /* 0x0000700001427983 */ /* 0x000f280000300800 */
[----:B------:R-:W4:Y:S04]  /*1067c0*/  LDL.LU R65, [R1+0x60] ;  /* 0x0000600001417983 */ /* 0x000f280000300800 */
[----:B---3--:R3:W-:Y:S01]  /*1067d0*/  STSM.16.M88.4 [R20], R72 ;  /* 0x0000004814007844 */ /* 0x0087e20000000200 */
[----:B------:R-:W-:Y:S06]  /*1067e0*/  BAR.SYNC.DEFER_BLOCKING 0x0 ;  /* 0x0000000000007b1d */ /* 0x000fec0000010000 */
[----:B---3--:R-:W3:Y:S04]  /*1067f0*/  LDL.LU R72, [R1+0x2c44] ;  /* 0x002c440001487983 */ /* 0x008ee80000300800 */
[----:B------:R-:W3:Y:S04]  /*106800*/  LDL.LU R73, [R1+0x2c4c] ;  /* 0x002c4c0001497983 */ /* 0x000ee80000300800 */
[----:B------:R-:W4:Y:S04]  /*106810*/  LDL.LU R64, [R1+0x50] ;  /* 0x0000500001407983 */ /* 0x000f280000300800 */
[----:B------:R-:W3:Y:S04]  /*106820*/  LDL.LU R74, [R1+0x2d44] ;  /* 0x002d4400014a7983 */ /* 0x000ee80000300800 */
[----:B------:R-:W3:Y:S04]  /*106830*/  LDL.LU R75, [R1+0x2d4c] ;  /* 0x002d4c00014b7983 */ /* 0x000ee80000300800 */
[----:B------:R-:W4:Y:S04]  /*106840*/  LDL.LU R80, [R1+0x2d54] ;  /* 0x002d540001507983 */ /* 0x000f280000300800 */
[----:B------:R-:W4:Y:S04]  /*106850*/  LDL.LU R81, [R1+0x2d5c] ;  /* 0x002d5c0001517983 */ /* 0x000f280000300800 */
[----:B------:R-:W4:Y:S04]  /*106860*/  LDL.LU R82, [R1+0x1e04] ;  /* 0x001e040001527983 */ /* 0x000f280000300800 */
[----:B------:R-:W4:Y:S04]  /*106870*/  LDL.LU R83, [R1+0x1e0c] ;  /* 0x001e0c0001537983 */ /* 0x000f280000300800 */
[----:B------:R-:W1:Y:S01]  /*106880*/  LDS.128 R84, [R22] ;  /* 0x0000000016547984 */ /* 0x000e620000000c00 */
[----:B------:R-:W-:Y:S06]  /*106890*/  BAR.SYNC.DEFER_BLOCKING 0x0 ;  /* 0x0000000000007b1d */ /* 0x000fec0000010000 */
[----:B--2---:R-:W-:Y:S02]  /*1068a0*/  STSM.16.M88.4 [R20], R76 ;  /* 0x0000004c14007844 */ /* 0x004fe40000000200 */
[----:B------:R-:W-:Y:S06]  /*1068b0*/  BAR.SYNC.DEFER_BLOCKING 0x0 ;  /* 0x0000000000007b1d */ /* 0x000fec0000010000 */
[----:B------:R-:W2:Y:S02]  /*1068c0*/  LDS.128 R76, [R22] ;  /* 0x00000000164c7984 */ /* 0x000ea40000000c00 */
[----:B------:R-:W-:Y:S06]  /*1068d0*/  BAR.SYNC.DEFER_BLOCKING 0x0 ;  /* 0x0000000000007b1d */ /* 0x000fec0000010000 */
[----:B---3--:R-:W-:Y:S02]  /*1068e0*/  STSM.16.M88.4 [R20], R72 ;  /* 0x0000004814007844 */ /* 0x008fe40000000200 */
[----:B------:R-:W-:Y:S06]  /*1068f0*/  BAR.SYNC.DEFER_BLOCKING 0x0 ;  /* 0x0000000000007b1d */ /* 0x000fec0000010000 */
[----:B------:R-:W3:Y:S02]  /*106900*/  LDS.128 R72, [R22] ;  /* 0x0000000016487984 */ /* 0x000ee40000000c00 */
[----:B------:R-:W-:Y:S06]  /*106910*/  BAR.SYNC.DEFER_BLOCKING 0x0 ;  /* 0x0000000000007b1d */ /* 0x000fec0000010000 */
[----:B----4-:R4:W-:Y:S04]  /*106920*/  STSM.16.M88.4 [R20], R80 ;  /* 0x0000005014007844 */ /* 0x0109e80000000200 */
[----:B----4-:R-:W4:Y:S04]  /*106930*/  LDL.LU R82, [R1+0xb0] ;  /* 0x0000b00001527983 */ /* 0x010f280000300800 */
[----:B------:R-:W2:Y:S01]  /*106940*/  LDL.LU R83, [R1+0xa0] ;  /* 0x0000a00001537983 */ /* 0x000ea20000300800 */
[----:B------:R-:W-:Y:S01]  /*106950*/  BAR.SYNC.DEFER_BLOCKING 0x0 ;  /* 0x0000000000007b1d */ /* 0x000fe20000010000 */
[----:B------:R-:W-:Y:S01]  /*106960*/  ISETP.LT.AND P5, PT, R103, UR4, !P5 ;  /* 0x0000000467007c0c */ /* 0x000fe2000efa1270 */
[----:B------:R-:W-:Y:S01]  /*106970*/  IMAD.WIDE R70, R63, 0x4, R48 ;  /* 0x000000043f467825 */ /* 0x000fe200078e0230 */
[----:B------:R-:W-:-:S04]  /*106980*/  LOP3.LUT R23, R23, 0xffffffef, RZ, 0xc0, !PT ;  /* 0xffffffef17177812 */ /* 0x000fc800078ec0ff */
[----:B----4-:R4:W-:Y:S02]  /*106990*/  @P6 STG.E desc[UR32][R70.64], R82 ;  /* 0x0000005246006986 */ /* 0x0109e4000c101920 */
[C---:B----4-:R-:W-:Y:S02]  /*1069a0*/  IMAD.WIDE R70, R63.reuse, 0x4, R46 ;  /* 0x000000043f467825 */ /* 0x050fe400078e022e */
[----:B------:R-:W4:Y:S04]  /*1069b0*/  LDL.LU R82, [R1+0x40] ;  /* 0x0000400001527983 */ /* 0x000f280000300800 */
[----:B--2---:R2:W-:Y:S02]  /*1069c0*/  @P5 STG.E desc[UR32][R70.64], R83 ;  /* 0x0000005346005986 */ /* 0x0045e4000c101920 */
[----:B--2---:R-:W-:-:S05]  /*1069d0*/  IMAD.WIDE R70, R63, 0x4, R44 ;  /* 0x000000043f467825 */ /* 0x004fca00078e022c */
[----:B------:R2:W-:Y:S02]  /*1069e0*/  @P4 STG.E desc[UR32][R70.64], R68 ;  /* 0x0000004446004986 */ /* 0x0005e4000c101920 */
[----:B--2---:R-:W-:-:S05]  /*1069f0*/  IMAD.WIDE R70, R63, 0x4, R42 ;  /* 0x000000043f467825 */ /* 0x004fca00078e022a */
[----:B------:R2:W-:Y:S02]  /*106a00*/  @P3 STG.E desc[UR32][R70.64], R67 ;  /* 0x0000004346003986 */ /* 0x0005e4000c101920 */
[----:B--2---:R-:W-:-:S05]  /*106a10*/  IMAD.WIDE R70, R63, 0x4, R40 ;  /* 0x000000043f467825 */ /* 0x004fca00078e0228 */
[----:B------:R2:W-:Y:S02]  /*106a20*/  @P2 STG.E desc[UR32][R70.64], R66 ;  /* 0x0000004246002986 */ /* 0x0005e4000c101920 */
[----:B--2---:R-:W-:-:S05]  /*106a30*/  IMAD.WIDE R70, R63, 0x4, R38 ;  /* 0x000000043f467825 */ /* 0x004fca00078e0226 */
[----:B------:R2:W-:Y:S02]  /*106a40*/  @P1 STG.E desc[UR32][R70.64], R65 ;  /* 0x0000004146001986 */ /* 0x0005e4000c101920 */
[----:B--2---:R-:W-:Y:S02]  /*106a50*/  IMAD.WIDE R70, R63, 0x4, R36 ;  /* 0x000000043f467825 */ /* 0x004fe400078e0224 */
[----:B------:R-:W2:Y:S04]  /*106a60*/  LDL.LU R65, [R1+0x30] ;  /* 0x0000300001417983 */ /* 0x000ea80000300800 */
[----:B------:R-:W3:Y:S04]  /*106a70*/  LDL.LU R66, [R1+0x20] ;  /* 0x0000200001427983 */ /* 0x000ee80000300800 */
[----:B------:R-:W3:Y:S04]  /*106a80*/  LDL.LU R68, [R1+0x10] ;  /* 0x0000100001447983 */ /* 0x000ee80000300800 */
[----:B------:R1:W-:Y:S04]  /*106a90*/  @P0 STG.E desc[UR32][R70.64], R64 ;  /* 0x0000004046000986 */ /* 0x0003e8000c101920 */
[----:B------:R-:W3:Y:S04]  /*106aa0*/  LDL.LU R67, [R1] ;  /* 0x0000000001437983 */ /* 0x000ee80000300800 */
[----:B-1----:R-:W2:Y:S01]  /*106ab0*/  LDL.LU R64, [R1+0x30c0] ;  /* 0x0030c00001407983 */ /* 0x002ea20000300800 */
[----:B------:R-:W-:-:S13]  /*106ac0*/  LOP3.LUT P1, RZ, R8, 0x2000, RZ, 0xc0, !PT ;  /* 0x0000200008ff7812 */ /* 0x000fda000782c0ff */
[----:B------:R-:W-:Y:S02]  /*106ad0*/  @P1 LOP3.LUT R23, R23, 0x10, RZ, 0xfc, !PT ;  /* 0x0000001017171812 */ /* 0x000fe400078efcff */
[----:B------:R-:W-:Y:S02]  /*106ae0*/  LOP3.LUT P1, RZ, R8, 0x1000, RZ, 0xc0, !PT ;  /* 0x0000100008ff7812 */ /* 0x000fe4000782c0ff */
[----:B------:R-:W-:-:S11]  /*106af0*/  LOP3.LUT R23, R23, 0xffffffdf, RZ, 0xc0, !PT ;  /* 0xffffffdf17177812 */ /* 0x000fd600078ec0ff */
        /* <DEDUP_REMOVED lines=10> */
[C---:B------:R-:W-:Y:S02]  /*106ba0*/  LOP3.LUT P1, RZ, R8.reuse, 0x100, RZ, 0xc0, !PT ;  /* 0x0000010008ff7812 */ /* 0x040fe4000782c0ff */
[----:B------:R-:W-:Y:S02]  /*106bb0*/  LOP3.LUT R23, R23, 0xfffffdff, RZ, 0xc0, !PT ;  /* 0xfffffdff17177812 */ /* 0x000fe400078ec0ff */
[----:B------:R-:W-:-:S09]  /*106bc0*/  LOP3.LUT P4, RZ, R8, 0x2, RZ, 0xc0, !PT ;  /* 0x0000000208ff7812 */ /* 0x000fd2000788c0ff */
[----:B------:R-:W-:Y:S02]  /*106bd0*/  @P1 LOP3.LUT R23, R23, 0x200, RZ, 0xfc, !PT ;  /* 0x0000020017171812 */ /* 0x000fe400078efcff */
[C---:B------:R-:W-:Y:S02]  /*106be0*/  LOP3.LUT P1, RZ, R8.reuse, 0x80, RZ, 0xc0, !PT ;  /* 0x0000008008ff7812 */ /* 0x040fe4000782c0ff */
[----:B------:R-:W-:Y:S02]  /*106bf0*/  LOP3.LUT R23, R23, 0xfffffbff, RZ, 0xc0, !PT ;  /* 0xfffffbff17177812 */ /* 0x000fe400078ec0ff */
[C---:B------:R-:W-:Y:S01]  /*106c00*/  LOP3.LUT P5, RZ, R8.reuse, 0x4, RZ, 0xc0, !PT ;  /* 0x0000000408ff7812 */ /* 0x040fe200078ac0ff */
[----:B------:R-:W-:Y:S01]  /*106c10*/  IMAD.WIDE R70, R63, 0x4, R34 ;  /* 0x000000043f467825 */ /* 0x000fe200078e0222 */
[C---:B------:R-:W-:Y:S01]  /*106c20*/  LOP3.LUT P6, RZ, R8.reuse, 0x8, RZ, 0xc0, !PT ;  /* 0x0000000808ff7812 */ /* 0x040fe200078cc0ff */
[----:B------:R-:W3:Y:S01]  /*106c30*/  LDL.LU R63, [R1+0x4ffc] ;  /* 0x004ffc00013f7983 */ /* 0x000ee20000300800 */
[----:B------:R-:W-:-:S03]  /*106c40*/  LOP3.LUT P0, RZ, R8, 0x10, RZ, 0xc0, !PT ;  /* 0x0000001008ff7812 */ /* 0x000fc6000780c0ff */
[----:B------:R-:W3:Y:S02]  /*106c50*/  LDL.LU R83, [R1+0x3084] ;  /* 0x0030840001537983 */ /* 0x000ee40000300800 */
[----:B------:R-:W-:Y:S02]  /*106c60*/  @P1 LOP3.LUT R23, R23, 0x400, RZ, 0xfc, !PT ;  /* 0x0000040017171812 */ /* 0x000fe400078efcff */
[----:B------:R-:W-:Y:S02]  /*106c70*/  LOP3.LUT P1, RZ, R8, 0x40, RZ, 0xc0, !PT ;  /* 0x0000004008ff7812 */ /* 0x000fe4000782c0ff */
[----:B------:R-:W-:-:S11]  /*106c80*/  LOP3.LUT R23, R23, 0xfffff7ff, RZ, 0xc0, !PT ;  /* 0xfffff7ff17177812 */ /* 0x000fd600078ec0ff */
[----:B------:R-:W-:Y:S02]  /*106c90*/  @P1 LOP3.LUT R23, R23, 0x800, RZ, 0xfc, !PT ;  /* 0x0000080017171812 */ /* 0x000fe400078efcff */
[----:B------:R-:W-:Y:S01]  /*106ca0*/  LOP3.LUT P1, RZ, R8, 0x20, RZ, 0xc0, !PT ;  /* 0x0000002008ff7812 */ /* 0x000fe2000782c0ff */
[----:B----4-:R1:W-:Y:S04]  /*106cb0*/  @P4 STG.E desc[UR32][R70.64], R82 ;  /* 0x0000005246004986 */ /* 0x0103e8000c101920 */
[----:B-1----:R-:W4:Y:S01]  /*106cc0*/  LDL.LU R82, [R1+0x30bc] ;  /* 0x0030bc0001527983 */ /* 0x002f220000300800 */
[----:B--2---:R-:W-:-:S05]  /*106cd0*/  IMAD.WIDE R70, R64, 0x4, R48 ;  /* 0x0000000440467825 */ /* 0x004fca00078e0230 */
[----:B------:R1:W-:Y:S02]  /*106ce0*/  @P5 STG.E desc[UR32][R70.64], R65 ;  /* 0x0000004146005986 */ /* 0x0003e4000c101920 */
[C---:B-1----:R-:W-:Y:S02]  /*106cf0*/  IMAD.WIDE R70, R64.reuse, 0x4, R46 ;  /* 0x0000000440467825 */ /* 0x042fe400078e022e */
[----:B------:R-:W2:Y:S04]  /*106d00*/  LDL.LU R65, [R1+0xb4] ;  /* 0x0000b40001417983 */ /* 0x000ea80000300800 */
[----:B---3--:R1:W-:Y:S02]  /*106d10*/  @P6 STG.E desc[UR32][R70.64], R66 ;  /* 0x0000004246006986 */ /* 0x0083e4000c101920 */
[----:B-1----:R-:W-:-:S02]  /*106d20*/  IMAD.WIDE R70, R64, 0x4, R44 ;  /* 0x0000000440467825 */ /* 0x002fc400078e022c */
[----:B------:R-:W3:Y:S04]  /*106d30*/  LDL.LU R66, [R1+0xa4] ;  /* 0x0000a40001427983 */ /* 0x000ee80000300800 */
[----:B------:R1:W-:Y:S04]  /*106d40*/  @P0 STG.E desc[UR32][R70.64], R68 ;  /* 0x0000004446000986 */ /* 0x0003e8000c101920 */
[----:B------:R-:W3:Y:S04]  /*106d50*/  LDL.LU R80, [R1+0x54] ;  /* 0x0000540001507983 */ /* 0x000ee80000300800 */
[----:B------:R-:W3:Y:S01]  /*106d60*/  LDL.LU R81, [R1+0x44] ;  /* 0x0000440001517983 */ /* 0x000ee20000300800 */
[----:B-1----:R-:W-:-:S03]  /*106d70*/  IMAD.WIDE R70, R64, 0x4, R42 ;  /* 0x0000000440467825 */ /* 0x002fc600078e022a */
[----:B------:R-:W3:Y:S04]  /*106d80*/  LDL.LU R68, [R1+0x34] ;  /* 0x0000340001447983 */ /* 0x000ee80000300800 */
[----:B------:R1:W-:Y:S01]  /*106d90*/  @P1 STG.E desc[UR32][R70.64], R67 ;  /* 0x0000004346001986 */ /* 0x0003e2000c101920 */
[C---:B------:R-:W-:Y:S01]  /*106da0*/  LOP3.LUT P1, RZ, R23.reuse, 0x800, RZ, 0xc0, !PT ;  /* 0x0000080017ff7812 */ /* 0x040fe2000782c0ff */
[C---:B-1----:R-:W-:Y:S02]  /*106db0*/  IMAD.WIDE R70, R64.reuse, 0x4, R40 ;  /* 0x0000000440467825 */ /* 0x042fe400078e0228 */
[----:B------:R-:W3:Y:S10]  /*106dc0*/  LDL.LU R67, [R1+0x24] ;  /* 0x0000240001437983 */ /* 0x000ef40000300800 */
[----:B------:R1:W-:Y:S01]  /*106dd0*/  @P1 STG.E desc[UR32][R70.64], R248 ;  /* 0x000000f846001986 */ /* 0x0003e2000c101920 */
[----:B------:R-:W-:Y:S01]  /*106de0*/  LOP3.LUT P1, RZ, R23, 0x400, RZ, 0xc0, !PT ;  /* 0x0000040017ff7812 */ /* 0x000fe2000782c0ff */
[----:B-1----:R-:W-:-:S02]  /*106df0*/  IMAD.WIDE R70, R64, 0x4, R38 ;  /* 0x0000000440467825 */ /* 0x002fc400078e0226 */
        /* <DEDUP_REMOVED lines=8> */
[----:B------:R-:W3:Y:S04]  /*106e80*/  LDL.LU R240, [R1+0x84] ;  /* 0x0000840001f07983 */ /* 0x000ee80000300800 */
[----:B------:R-:W3:Y:S06]  /*106e90*/  LDL.LU R64, [R1+0x4ff8] ;  /* 0x004ff80001407983 */ /* 0x000eec0000300800 */
[----:B------:R1:W-:Y:S04]  /*106ea0*/  @P1 STG.E desc[UR32][R70.64], R232 ;  /* 0x000000e846001986 */ /* 0x0003e8000c101920 */
[----:B-1----:R-:W3:Y:S01]  /*106eb0*/  LDL.LU R232, [R1+0x94] ;  /* 0x0000940001e87983 */ /* 0x002ee20000300800 */
[----:B------:R-:W-:-:S02]  /*106ec0*/  LOP3.LUT P1, RZ, R23, 0x80, RZ, 0xc0, !PT ;  /* 0x0000008017ff7812 */ /* 0x000fc4000782c0ff */
[C---:B------:R-:W-:Y:S02]  /*106ed0*/  LOP3.LUT P2, RZ, R8.reuse, 0x4000, RZ, 0xc0, !PT ;  /* 0x0000400008ff7812 */ /* 0x040fe4000784c0ff */
[C---:B------:R-:W-:Y:S02]  /*106ee0*/  LOP3.LUT P3, RZ, R8.reuse, 0x8000, RZ, 0xc0, !PT ;  /* 0x0000800008ff7812 */ /* 0x040fe4000786c0ff */
[----:B------:R-:W-:Y:S01]  /*106ef0*/  LOP3.LUT P4, RZ, R8, 0x10000, RZ, 0xc0, !PT ;  /* 0x0001000008ff7812 */ /* 0x000fe2000788c0ff */
[----:B----4-:R-:W-:Y:S01]  /*106f00*/  IMAD.WIDE R70, R82, 0x4, R48 ;  /* 0x0000000452467825 */ /* 0x010fe200078e0230 */
[C---:B------:R-:W-:Y:S02]  /*106f10*/  LOP3.LUT P5, RZ, R8.reuse, 0x20000, RZ, 0xc0, !PT ;  /* 0x0002000008ff7812 */ /* 0x040fe400078ac0ff */
[C---:B------:R-:W-:Y:S02]  /*106f20*/  LOP3.LUT P6, RZ, R8.reuse, 0x40000, RZ, 0xc0, !PT ;  /* 0x0004000008ff7812 */ /* 0x040fe400078cc0ff */
[----:B------:R-:W-:Y:S01]  /*106f30*/  LOP3.LUT P0, RZ, R8, 0x80000, RZ, 0xc0, !PT ;  /* 0x0008000008ff7812 */ /* 0x000fe2000780c0ff */
[----:B--2---:R1:W-:Y:S01]  /*106f40*/  @P1 STG.E desc[UR32][R70.64], R65 ;  /* 0x0000004146001986 */ /* 0x0043e2000c101920 */
[----:B------:R-:W-:Y:S01]  /*106f50*/  LOP3.LUT P1, RZ, R23, 0x40, RZ, 0xc0, !PT ;  /* 0x0000004017ff7812 */ /* 0x000fe2000782c0ff */
[----:B-1----:R-:W-:-:S02]  /*106f60*/  IMAD.WIDE R70, R82, 0x4, R46 ;  /* 0x0000000452467825 */ /* 0x002fc400078e022e */
[----:B------:R-:W2:Y:S10]  /*106f70*/  LDL.LU R65, [R1+0x4ff4] ;  /* 0x004ff40001417983 */ /* 0x000eb40000300800 */
[----:B---3--:R1:W-:Y:S01]  /*106f80*/  @P1 STG.E desc[UR32][R70.64], R66 ;  /* 0x0000004246001986 */ /* 0x0083e2000c101920 */
[----:B------:R-:W-:Y:S01]  /*106f90*/  LOP3.LUT P1, RZ, R23, 0x20, RZ, 0xc0, !PT ;  /* 0x0000002017ff7812 */ /* 0x000fe2000782c0ff */
[----:B-1----:R-:W-:-:S02]  /*106fa0*/  IMAD.WIDE R70, R82, 0x4, R44 ;  /* 0x0000000452467825 */ /* 0x002fc400078e022c */
[----:B------:R-:W3:Y:S10]  /*106fb0*/  LDL.LU R66, [R1+0x4ff0] ;  /* 0x004ff00001427983 */ /* 0x000ef40000300800 */
[----:B------:R1:W-:Y:S01]  /*106fc0*/  @P1 STG.E desc[UR32][R70.64], R232 ;  /* 0x000000e846001986 */ /* 0x0003e2000c101920 */
[----:B------:R-:W-:Y:S01]  /*106fd0*/  LOP3.LUT P1, RZ, R23, 0x10, RZ, 0xc0, !PT ;  /* 0x0000001017ff7812 */ /* 0x000fe2000782c0ff */
[----:B-1----:R-:W-:-:S12]  /*106fe0*/  IMAD.WIDE R70, R82, 0x4, R42 ;  /* 0x0000000452467825 */ /* 0x002fd800078e022a */
[----:B------:R1:W-:Y:S02]  /*106ff0*/  @P1 STG.E desc[UR32][R70.64], R240 ;  /* 0x000000f046001986 */ /* 0x0003e4000c101920 */
[----:B-1----:R-:W-:-:S05]  /*107000*/  IMAD.WIDE R70, R82, 0x4, R40 ;  /* 0x0000000452467825 */ /* 0x002fca00078e0228 */
[----:B------:R1:W-:Y:S02]  /*107010*/  @P2 STG.E desc[UR32][R70.64], R244 ;  /* 0x000000f446002986 */ /* 0x0003e4000c101920 */
[----:B-1----:R-:W-:-:S05]  /*107020*/  IMAD.WIDE R70, R82, 0x4, R38 ;  /* 0x0000000452467825 */ /* 0x002fca00078e0226 */
[----:B------:R1:W-:Y:S02]  /*107030*/  @P3 STG.E desc[UR32][R70.64], R248 ;  /* 0x000000f846003986 */ /* 0x0003e4000c101920 */
[----:B-1----:R-:W-:-:S05]  /*107040*/  IMAD.WIDE R70, R82, 0x4, R36 ;  /* 0x0000000452467825 */ /* 0x002fca00078e0224 */
[----:B------:R1:W-:Y:S02]  /*107050*/  @P4 STG.E desc[UR32][R70.64], R80 ;  /* 0x0000005046004986 */ /* 0x0003e4000c101920 */
[----:B-1----:R-:W-:Y:S02]  /*107060*/  IMAD.WIDE R70, R82, 0x4, R34 ;  /* 0x0000000452467825 */ /* 0x002fe400078e0222 */
[----:B------:R-:W4:Y:S04]  /*107070*/  LDL.LU R82, [R1+0x2d9c] ;  /* 0x002d9c0001527983 */ /* 0x000f280000300800 */
[----:B------:R1:W-:Y:S02]  /*107080*/  @P5 STG.E desc[UR32][R70.64], R81 ;  /* 0x0000005146005986 */ /* 0x0003e4000c101920 */
[----:B-1----:R-:W-:-:S05]  /*107090*/  IMAD.WIDE R70, R83, 0x4, R48 ;  /* 0x0000000453467825 */ /* 0x002fca00078e0230 */
[----:B------:R1:W-:Y:S02]  /*1070a0*/  @P6 STG.E desc[UR32][R70.64], R68 ;  /* 0x0000004446006986 */ /* 0x0003e4000c101920 */
[----:B-1----:R-:W-:-:S05]  /*1070b0*/  IMAD.WIDE R70, R83, 0x4, R46 ;  /* 0x0000000453467825 */ /* 0x002fca00078e022e */
[----:B------:R1:W-:Y:S04]  /*1070c0*/  @P0 STG.E desc[UR32][R70.64], R67 ;  /* 0x0000004346000986 */ /* 0x0003e8000c101920 */
[----:B-1----:R-:W2:Y:S04]  /*1070d0*/  LDL.LU R67, [R1+0x14] ;  /* 0x0000140001437983 */ /* 0x002ea80000300800 */
[----:B------:R-:W3:Y:S01]  /*1070e0*/  LDL.LU R81, [R1+0x4] ;  /* 0x0000040001517983 */ /* 0x000ee20000300800 */
[----:B------:R-:W-:Y:S02]  /*1070f0*/  LOP3.LUT P1, RZ, R9, 0x1, RZ, 0xc0, !PT ;  /* 0x0000000109ff7812 */ /* 0x000fe4000782c0ff */
[----:B------:R-:W-:-:S02]  /*107100*/  LOP3.LUT R20, R20, 0xefffffff, RZ, 0xc0, !PT ;  /* 0xefffffff14147812 */ /* 0x000fc400078ec0ff */
[----:B------:R-:W-:Y:S02]  /*107110*/  LOP3.LUT R23, R23, 0xfffffffe, RZ, 0xc0, !PT ;  /* 0xfffffffe17177812 */ /* 0x000fe400078ec0ff */
[C---:B------:R-:W-:Y:S02]  /*107120*/  LOP3.LUT P4, RZ, R8.reuse, 0x100000, RZ, 0xc0, !PT ;  /* 0x0010000008ff7812 */ /* 0x040fe4000788c0ff */
[C---:B------:R-:W-:Y:S01]  /*107130*/  LOP3.LUT P5, RZ, R8.reuse, 0x200000, RZ, 0xc0, !PT ;  /* 0x0020000008ff7812 */ /* 0x040fe200078ac0ff */
[----:B------:R-:W-:Y:S01]  /*107140*/  IMAD.WIDE R70, R83, 0x4, R44 ;  /* 0x0000000453467825 */ /* 0x000fe200078e022c */
[----:B------:R-:W-:Y:S01]  /*107150*/  LOP3.LUT P6, RZ, R8, 0x400000, RZ, 0xc0, !PT ;  /* 0x0040000008ff7812 */ /* 0x000fe200078cc0ff */
[----:B------:R-:W4:Y:S02]  /*107160*/  LDL.LU R240, [R1+0x2ec0] ;  /* 0x002ec00001f07983 */ /* 0x000f240000300800 */
[----:B------:R-:W-:Y:S02]  /*107170*/  @P1 LOP3.LUT R20, R20, 0x10000000, RZ, 0xfc, !PT ;  /* 0x1000000014141812 */ /* 0x000fe400078efcff */
[----:B------:R-:W-:-:S02]  /*107180*/  LOP3.LUT P1, RZ, R8, 0x80000000, RZ, 0xc0, !PT ;  /* 0x8000000008ff7812 */ /* 0x000fc4000782c0ff */
        /* <DEDUP_REMOVED lines=8> */
[----:B------:R-:W-:-:S13]  /*107210*/  LOP3.LUT P1, RZ, R8, 0x10000000, RZ, 0xc0, !PT ;  /* 0x1000000008ff7812 */ /* 0x000fda000782c0ff */
        /* <DEDUP_REMOVED lines=8> */
[----:B------:R-:W-:Y:S02]  /*1072a0*/  LOP3.LUT P1, RZ, R8, 0x2000000, RZ, 0xc0, !PT ;  /* 0x0200000008ff7812 */ /* 0x000fe4000782c0ff */
[----:B------:R-:W-:-:S11]  /*1072b0*/  LOP3.LUT R23, R23, 0xfffffff7, RZ, 0xc0, !PT ;  /* 0xfffffff717177812 */ /* 0x000fd600078ec0ff */
[----:B------:R-:W-:Y:S02]  /*1072c0*/  @P1 LOP3.LUT R23, R23, 0x8, RZ, 0xfc, !PT ;  /* 0x0000000817171812 */ /* 0x000fe400078efcff */
[----:B------:R-:W-:Y:S01]  /*1072d0*/  LOP3.LUT P1, RZ, R8, 0x1000000, RZ, 0xc0, !PT ;  /* 0x0100000008ff7812 */ /* 0x000fe2000782c0ff */
[----:B--2---:R1:W-:Y:S02]  /*1072e0*/  @P4 STG.E desc[UR32][R70.64], R67 ;  /* 0x0000004346004986 */ /* 0x0043e4000c101920 */
[C---:B-1----:R-:W-:Y:S02]  /*1072f0*/  IMAD.WIDE R70, R83.reuse, 0x4, R42 ;  /* 0x0000000453467825 */ /* 0x042fe400078e022a */
[----:B------:R-:W2:Y:S04]  /*107300*/  LDL.LU R67, [R1+0xb8] ;  /* 0x0000b80001437983 */ /* 0x000ea80000300800 */
[----:B---3--:R1:W-:Y:S04]  /*107310*/  @P5 STG.E desc[UR32][R70.64], R81 ;  /* 0x0000005146005986 */ /* 0x0083e8000c101920 */
[----:B------:R-:W3:Y:S04]  /*107320*/  LDL.LU R68, [R1+0xa8] ;  /* 0x0000a80001447983 */ /* 0x000ee80000300800 */
[----:B------:R-:W3:Y:S01]  /*107330*/  LDL.LU R232, [R1+0x58] ;  /* 0x0000580001e87983 */ /* 0x000ee20000300800 */
[----:B-1----:R-:W-:-:S03]  /*107340*/  IMAD.WIDE R70, R83, 0x4, R40 ;  /* 0x0000000453467825 */ /* 0x002fc600078e0228 */
[----:B------:R-:W3:Y:S04]  /*107350*/  LDL.LU R244, [R1+0x48] ;  /* 0x0000480001f47983 */ /* 0x000ee80000300800 */
[----:B------:R1:W-:Y:S04]  /*107360*/  @P6 STG.E desc[UR32][R70.64], R249 ;  /* 0x000000f946006986 */ /* 0x0003e8000c101920 */
[----:B------:R-:W3:Y:S04]  /*107370*/  LDL.LU R248, [R1+0x38] ;  /* 0x0000380001f87983 */ /* 0x000ee80000300800 */
[----:B------:R-:W3:Y:S01]  /*107380*/  LDL.LU R80, [R1+0x28] ;  /* 0x0000280001507983 */ /* 0x000ee20000300800 */
[----:B-1----:R-:W-:-:S03]  /*107390*/  IMAD.WIDE R70, R83, 0x4, R38 ;  /* 0x0000000453467825 */ /* 0x002fc600078e0226 */
[----:B------:R-:W3:Y:S04]  /*1073a0*/  LDL.LU R249, [R1+0x68] ;  /* 0x0000680001f97983 */ /* 0x000ee80000300800 */
[----:B------:R1:W-:Y:S02]  /*1073b0*/  @P0 STG.E desc[UR32][R70.64], R245 ;  /* 0x000000f546000986 */ /* 0x0003e4000c101920 */
[----:B-1----:R-:W-:Y:S02]  /*1073c0*/  IMAD.WIDE R70, R83, 0x4, R36 ;  /* 0x0000000453467825 */ /* 0x002fe400078e0224 */
[----:B------:R-:W3:Y:S04]  /*1073d0*/  LDL.LU R245, [R1+0x78] ;  /* 0x0000780001f57983 */ /* 0x000ee80000300800 */
[----:B------:R1:W-:Y:S01]  /*1073e0*/  @P1 STG.E desc[UR32][R70.64], R241 ;  /* 0x000000f146001986 */ /* 0x0003e2000c101920 */
[----:B------:R-:W-:Y:S01]  /*1073f0*/  LOP3.LUT P1, RZ, R23, 0x8, RZ, 0xc0, !PT ;  /* 0x0000000817ff7812 */ /* 0x000fe2000782c0ff */
[----:B-1----:R-:W-:-:S02]  /*107400*/  IMAD.WIDE R70, R83, 0x4, R34 ;  /* 0x0000000453467825 */ /* 0x002fc400078e0222 */
[----:B------:R-:W3:Y:S04]  /*107410*/  LDL.LU R241, [R1+0x88] ;  /* 0x0000880001f17983 */ /* 0x000ee80000300800 */
[----:B------:R-:W3:Y:S04]  /*107420*/  LDL.LU R81, [R1+0x18] ;  /* 0x0000180001517983 */ /* 0x000ee80000300800 */
[----:B------:R-:W3:Y:S04]  /*107430*/  LDL.LU R83, [R1+0x8] ;  /* 0x0000080001537983 */ /* 0x000ee80000300800 */
[----:B------:R1:W-:Y:S04]  /*107440*/  @P1 STG.E desc[UR32][R70.64], R233 ;  /* 0x000000e946001986 */ /* 0x0003e8000c101920 */
[----:B-1----:R-:W3:Y:S01]  /*107450*/  LDL.LU R233, [R1+0x98] ;  /* 0x0000980001e97983 */ /* 0x002ee20000300800 */
[----:B------:R-:W-:Y:S01]  /*107460*/  LOP3.LUT P1, RZ, R23, 0x4, RZ, 0xc0, !PT ;  /* 0x0000000417ff7812 */ /* 0x000fe2000782c0ff */
[----:B----4-:R-:W-:Y:S01]  /*107470*/  IMAD.WIDE R70, R240, 0x4, R48 ;  /* 0x00000004f0467825 */ /* 0x010fe200078e0230 */
[----:B------:R-:W-:-:S02]  /*107480*/  LOP3.LUT P2, RZ, R9, 0x2, RZ, 0xc0, !PT ;  /* 0x0000000209ff7812 */ /* 0x000fc4000784c0ff */
[C---:B------:R-:W-:Y:S02]  /*107490*/  LOP3.LUT P3, RZ, R9.reuse, 0x4, RZ, 0xc0, !PT ;  /* 0x0000000409ff7812 */ /* 0x040fe4000786c0ff */
[C---:B------:R-:W-:Y:S02]  /*1074a0*/  LOP3.LUT P4, RZ, R9.reuse, 0x8, RZ, 0xc0, !PT ;  /* 0x0000000809ff7812 */ /* 0x040fe4000788c0ff */
[C---:B------:R-:W-:Y:S02]  /*1074b0*/  LOP3.LUT P5, RZ, R9.reuse, 0x10, RZ, 0xc0, !PT ;  /* 0x0000001009ff7812 */ /* 0x040fe400078ac0ff */
[----:B------:R-:W-:-:S03]  /*1074c0*/  LOP3.LUT P6, RZ, R9, 0x20, RZ, 0xc0, !PT ;  /* 0x0000002009ff7812 */ /* 0x000fc600078cc0ff */
[----:B--2---:R1:W-:Y:S01]  /*1074d0*/  @P1 STG.E desc[UR32][R70.64], R67 ;  /* 0x0000004346001986 */ /* 0x0043e2000c101920 */
[C---:B------:R-:W-:Y:S01]  /*1074e0*/  LOP3.LUT P1, RZ, R23.reuse, 0x2, RZ, 0xc0, !PT ;  /* 0x0000000217ff7812 */ /* 0x040fe2000782c0ff */
[C---:B-1----:R-:W-:Y:S02]  /*1074f0*/  IMAD.WIDE R70, R240.reuse, 0x4, R46 ;  /* 0x00000004f0467825 */ /* 0x042fe400078e022e */
        /* <DEDUP_REMOVED lines=27> */
[----:B------:R1:W-:Y:S04]  /*1076b0*/  @P6 STG.E desc[UR32][R70.64], R83 ;  /* 0x0000005346006986 */ /* 0x0003e8000c101920 */
[----:B-1----:R-:W4:Y:S04]  /*1076c0*/  LDL.LU R83, [R1+0xbc] ;  /* 0x0000bc0001537983 */ /* 0x002f280000300800 */
[----:B------:R-:W2:Y:S04]  /*1076d0*/  LDL.LU R241, [R1+0xac] ;  /* 0x0000ac0001f17983 */ /* 0x000ea80000300800 */
[----:B------:R-:W3:Y:S04]  /*1076e0*/  LDL.LU R245, [R1+0x9c] ;  /* 0x00009c0001f57983 */ /* 0x000ee80000300800 */
[----:B------:R-:W3:Y:S04]  /*1076f0*/  LDL.LU R249, [R1+0x8c] ;  /* 0x00008c0001f97983 */ /* 0x000ee80000300800 */
[----:B------:R-:W3:Y:S04]  /*107700*/  LDL.LU R232, [R1+0x7c] ;  /* 0x00007c0001e87983 */ /* 0x000ee80000300800 */
[----:B------:R-:W3:Y:S04]  /*107710*/  LDL.LU R240, [R1+0x6c] ;  /* 0x00006c0001f07983 */ /* 0x000ee80000300800 */
[----:B------:R-:W3:Y:S01]  /*107720*/  LDL.LU R244, [R1+0x5c] ;  /* 0x00005c0001f47983 */ /* 0x000ee20000300800 */
[----:B------:R-:W-:-:S03]  /*107730*/  LOP3.LUT P0, RZ, R9, 0x40, RZ, 0xc0, !PT ;  /* 0x0000004009ff7812 */ /* 0x000fc6000780c0ff */
[----:B------:R-:W3:Y:S01]  /*107740*/  LDL.LU R248, [R1+0x4c] ;  /* 0x00004c0001f87983 */ /* 0x000ee20000300800 */
[C---:B------:R-:W-:Y:S01]  /*107750*/  LOP3.LUT P4, RZ, R9.reuse, 0x80, RZ, 0xc0, !PT ;  /* 0x0000008009ff7812 */ /* 0x040fe2000788c0ff */
[----:B------:R-:W-:Y:S01]  /*107760*/  IMAD.WIDE R70, R82, 0x4, R40 ;  /* 0x0000000452467825 */ /* 0x000fe200078e0228 */
[C---:B------:R-:W-:Y:S01]  /*107770*/  LOP3.LUT P5, RZ, R9.reuse, 0x100, RZ, 0xc0, !PT ;  /* 0x0000010009ff7812 */ /* 0x040fe200078ac0ff */
[----:B------:R-:W3:Y:S01]  /*107780*/  LDL.LU R80, [R1+0x3c] ;  /* 0x00003c0001507983 */ /* 0x000ee20000300800 */
[----:B------:R-:W-:-:S03]  /*107790*/  LOP3.LUT P6, RZ, R9, 0x200, RZ, 0xc0, !PT ;  /* 0x0000020009ff7812 */ /* 0x000fc600078cc0ff */
[----:B------:R-:W3:Y:S04]  /*1077a0*/  LDL.LU R81, [R1+0x2c] ;  /* 0x00002c0001517983 */ /* 0x000ee80000300800 */
[----:B------:R1:W-:Y:S01]  /*1077b0*/  @P0 STG.E desc[UR32][R70.64], R250 ;  /* 0x000000fa46000986 */ /* 0x0003e2000c101920 */
[----:B------:R-:W-:Y:S01]  /*1077c0*/  LOP3.LUT P0, RZ, R9, 0x400, RZ, 0xc0, !PT ;  /* 0x0000040009ff7812 */ /* 0x000fe2000780c0ff */
[----:B-1----:R-:W-:-:S05]  /*1077d0*/  IMAD.WIDE R70, R82, 0x4, R38 ;  /* 0x0000000452467825 */ /* 0x002fca00078e0226 */
[----:B------:R1:W-:Y:S02]  /*1077e0*/  @P4 STG.E desc[UR32][R70.64], R246 ;  /* 0x000000f646004986 */ /* 0x0003e4000c101920 */
[----:B-1----:R-:W-:-:S05]  /*1077f0*/  IMAD.WIDE R70, R82, 0x4, R36 ;  /* 0x0000000452467825 */ /* 0x002fca00078e0224 */
[----:B------:R1:W-:Y:S02]  /*107800*/  @P5 STG.E desc[UR32][R70.64], R242 ;  /* 0x000000f246005986 */ /* 0x0003e4000c101920 */
[----:B-1----:R-:W-:Y:S02]  /*107810*/  IMAD.WIDE R70, R82, 0x4, R34 ;  /* 0x0000000452467825 */ /* 0x002fe400078e0222 */
[----:B------:R-:W3:Y:S04]  /*107820*/  LDL.LU R82, [R1+0x1c] ;  /* 0x00001c0001527983 */ /* 0x000ee80000300800 */
[----:B------:R1:W-:Y:S02]  /*107830*/  @P6 STG.E desc[UR32][R70.64], R234 ;  /* 0x000000ea46006986 */ /* 0x0003e4000c101920 */
[----:B-1----:R-:W-:Y:S01]  /*107840*/  IMAD.WIDE R70, R69, 0x4, R48 ;  /* 0x0000000445467825 */ /* 0x002fe200078e0230 */
        /* <DEDUP_REMOVED lines=14> */
[----:B------:R-:W-:Y:S01]  /*107930*/  @P1 LOP3.LUT R20, R20, 0x1000000, RZ, 0xfc, !PT ;  /* 0x0100000014141812 */ /* 0x000fe200078efcff */
[----:B----4-:R1:W-:Y:S04]  /*107940*/  @P0 STG.E desc[UR32][R70.64], R83 ;  /* 0x0000005346000986 */ /* 0x0103e8000c101920 */
[----:B-1----:R-:W4:Y:S01]  /*107950*/  LDL.LU R83, [R1+0xc] ;  /* 0x00000c0001537983 */ /* 0x002f220000300800 */
[----:B------:R-:W-:Y:S02]  /*107960*/  LOP3.LUT P1, RZ, R9, 0x4000, RZ, 0xc0, !PT ;  /* 0x0000400009ff7812 */ /* 0x000fe4000782c0ff */
[----:B------:R-:W-:-:S11]  /*107970*/  LOP3.LUT R20, R20, 0xfdffffff, RZ, 0xc0, !PT ;  /* 0xfdffffff14147812 */ /* 0x000fd600078ec0ff */
[----:B------:R-:W-:Y:S02]  /*107980*/  @P1 LOP3.LUT R20, R20, 0x2000000, RZ, 0xfc, !PT ;  /* 0x0200000014141812 */ /* 0x000fe400078efcff */
[----:B------:R-:W-:Y:S02]  /*107990*/  LOP3.LUT P1, RZ, R9, 0x2000, RZ, 0xc0, !PT ;  /* 0x0000200009ff7812 */ /* 0x000fe4000782c0ff */
[----:B------:R-:W-:-:S11]  /*1079a0*/  LOP3.LUT R20, R20, 0xfbffffff, RZ, 0xc0, !PT ;  /* 0xfbffffff14147812 */ /* 0x000fd600078ec0ff */
[----:B------:R-:W-:Y:S02]  /*1079b0*/  @P1 LOP3.LUT R20, R20, 0x4000000, RZ, 0xfc, !PT ;  /* 0x0400000014141812 */ /* 0x000fe400078efcff */
[----:B------:R-:W-:Y:S02]  /*1079c0*/  LOP3.LUT P1, RZ, R9, 0x1000, RZ, 0xc0, !PT ;  /* 0x0000100009ff7812 */ /* 0x000fe4000782c0ff */
[----:B------:R-:W-:Y:S01]  /*1079d0*/  LOP3.LUT R20, R20, 0xf7ffffff, RZ, 0xc0, !PT ;  /* 0xf7ffffff14147812 */ /* 0x000fe200078ec0ff */
[----:B------:R-:W-:-:S10]  /*1079e0*/  IMAD.WIDE R70, R69, 0x4, R46 ;  /* 0x0000000445467825 */ /* 0x000fd400078e022e */
[----:B------:R-:W-:Y:S02]  /*1079f0*/  @P1 LOP3.LUT R20, R20, 0x8000000, RZ, 0xfc, !PT ;  /* 0x0800000014141812 */ /* 0x000fe400078efcff */
[----:B------:R-:W-:-:S13]  /*107a00*/  LOP3.LUT P1, RZ, R9, 0x800, RZ, 0xc0, !PT ;  /* 0x0000080009ff7812 */ /* 0x000fda000782c0ff */
[----:B--2---:R1:W-:Y:S01]  /*107a10*/  @P1 STG.E desc[UR32][R70.64], R241 ;  /* 0x000000f146001986 */ /* 0x0043e2000c101920 */
[----:B------:R-:W-:Y:S01]  /*107a20*/  LOP3.LUT P1, RZ, R20, 0x8000000, RZ, 0xc0, !PT ;  /* 0x0800000014ff7812 */ /* 0x000fe2000782c0ff */
[----:B-1----:R-:W-:-:S12]  /*107a30*/  IMAD.WIDE R70, R69, 0x4, R44 ;  /* 0x0000000445467825 */ /* 0x002fd800078e022c */
[----:B---3--:R1:W-:Y:S01]  /*107a40*/  @P1 STG.E desc[UR32][R70.64], R245 ;  /* 0x000000f546001986 */ /* 0x0083e2000c101920 */
        /* <DEDUP_REMOVED lines=18> */
[----:B------:R-:W-:Y:S02]  /*107b70*/  LOP3.LUT P1, RZ, R20, 0x100000, RZ, 0xc0, !PT ;  /* 0x0010000014ff7812 */ /* 0x000fe4000782c0ff */
[C---:B------:R-:W-:Y:S02]  /*107b80*/  LOP3.LUT P2, RZ, R9.reuse, 0x100000, RZ, 0xc0, !PT ;  /* 0x0010000009ff7812 */ /* 0x040fe4000784c0ff */
[----:B------:R-:W-:Y:S01]  /*107b90*/  LOP3.LUT P3, RZ, R9, 0x200000, RZ, 0xc0, !PT ;  /* 0x0020000009ff7812 */ /* 0x000fe2000786c0ff */
[----:B-1----:R-:W-:-:S08]  /*107ba0*/  IMAD.WIDE R70, R252, 0x4, R46 ;  /* 0x00000004fc467825 */ /* 0x002fd000078e022e */
[----:B------:R1:W-:Y:S02]  /*107bb0*/  @P1 STG.E desc[UR32][R70.64], R81 ;  /* 0x0000005146001986 */ /* 0x0003e4000c101920 */
[----:B-1----:R-:W-:-:S05]  /*107bc0*/  IMAD.WIDE R70, R252, 0x4, R44 ;  /* 0x00000004fc467825 */ /* 0x002fca00078e022c */
[----:B------:R1:W-:Y:S02]  /*107bd0*/  @P2 STG.E desc[UR32][R70.64], R82 ;  /* 0x0000005246002986 */ /* 0x0003e4000c101920 */
[----:B-1----:R-:W-:-:S05]  /*107be0*/  IMAD.WIDE R70, R252, 0x4, R42 ;  /* 0x00000004fc467825 */ /* 0x002fca00078e022a */
[----:B----4-:R1:W-:Y:S04]  /*107bf0*/  @P3 STG.E desc[UR32][R70.64], R83 ;  /* 0x0000005346003986 */ /* 0x0103e8000c101920 */
[----:B-1----:R-:W2:Y:S04]  /*107c00*/  LDL.LU R83, [R1+0x1c0] ;  /* 0x0001c00001537983 */ /* 0x002ea80000300800 */
[----:B------:R-:W3:Y:S04]  /*107c10*/  LDL.LU R232, [R1+0x1b0] ;  /* 0x0001b00001e87983 */ /* 0x000ee80000300800 */
[----:B------:R-:W4:Y:S04]  /*107c20*/  LDL.LU R240, [R1+0x1a0] ;  /* 0x0001a00001f07983 */ /* 0x000f280000300800 */
[----:B------:R-:W4:Y:S04]  /*107c30*/  LDL.LU R244, [R1+0x190] ;  /* 0x0001900001f47983 */ /* 0x000f280000300800 */
[----:B------:R-:W4:Y:S04]  /*107c40*/  LDL.LU R80, [R1+0x180] ;  /* 0x0001800001507983 */ /* 0x000f280000300800 */
[----:B------:R-:W4:Y:S04]  /*107c50*/  LDL.LU R81, [R1+0x170] ;  /* 0x0001700001517983 */ /* 0x000f280000300800 */
[----:B------:R-:W2:Y:S01]  /*107c60*/  LDL.LU R246, [R1+0x1dd0] ;  /* 0x001dd00001f67983 */ /* 0x000ea20000300800 */
[----:B------:R-:W-:-:S02]  /*107c70*/  LOP3.LUT P4, RZ, R9, 0x400000, RZ, 0xc0, !PT ;  /* 0x0040000009ff7812 */ /* 0x000fc4000788c0ff */
[C---:B------:R-:W-:Y:S01]  /*107c80*/  LOP3.LUT P5, RZ, R9.reuse, 0x800000, RZ, 0xc0, !PT ;  /* 0x0080000009ff7812 */ /* 0x040fe200078ac0ff */
[----:B------:R-:W-:Y:S01]  /*107c90*/  IMAD.WIDE R70, R252, 0x4, R40 ;  /* 0x00000004fc467825 */ /* 0x000fe200078e0228 */
[C---:B------:R-:W-:Y:S01]  /*107ca0*/  LOP3.LUT P6, RZ, R9.reuse, 0x1000000, RZ, 0xc0, !PT ;  /* 0x0100000009ff7812 */ /* 0x040fe200078cc0ff */
[----:B------:R-:W4:Y:S01]  /*107cb0*/  LDL.LU R82, [R1+0x1dd4] ;  /* 0x001dd40001527983 */ /* 0x000f220000300800 */
[----:B------:R-:W-:-:S03]  /*107cc0*/  LOP3.LUT P0, RZ, R9, 0x2000000, RZ, 0xc0, !PT ;  /* 0x0200000009ff7812 */ /* 0x000fc6000780c0ff */
[----:B------:R-:W4:Y:S04]  /*107cd0*/  LDL.LU R248, [R1+0x1dd8] ;  /* 0x001dd80001f87983 */ /* 0x000f280000300800 */
[----:B------:R1:W-:Y:S01]  /*107ce0*/  @P4 STG.E desc[UR32][R70.64], R251 ;  /* 0x000000fb46004986 */ /* 0x0003e2000c101920 */
[----:B------:R-:W-:Y:S01]  /*107cf0*/  LOP3.LUT P4, RZ, R9, 0x4000000, RZ, 0xc0, !PT ;  /* 0x0400000009ff7812 */ /* 0x000fe2000788c0ff */
[----:B-1----:R-:W-:-:S05]  /*107d00*/  IMAD.WIDE R70, R252, 0x4, R38 ;  /* 0x00000004fc467825 */ /* 0x002fca00078e0226 */
[----:B------:R1:W-:Y:S02]  /*107d10*/  @P5 STG.E desc[UR32][R70.64], R247 ;  /* 0x000000f746005986 */ /* 0x0003e4000c101920 */
[----:B-1----:R-:W-:-:S05]  /*107d20*/  IMAD.WIDE R70, R252, 0x4, R36 ;  /* 0x00000004fc467825 */ /* 0x002fca00078e0224 */
[----:B------:R1:W-:Y:S02]  /*107d30*/  @P6 STG.E desc[UR32][R70.64], R243 ;  /* 0x000000f346006986 */ /* 0x0003e4000c101920 */
[----:B-1----:R-:W-:-:S05]  /*107d40*/  IMAD.WIDE R70, R252, 0x4, R34 ;  /* 0x00000004fc467825 */ /* 0x002fca00078e0222 */
[----:B------:R2:W-:Y:S01]  /*107d50*/  @P0 STG.E desc[UR32][R70.64], R235 ;  /* 0x000000eb46000986 */ /* 0x0005e2000c101920 */
        /* <DEDUP_REMOVED lines=8> */
[----:B--2---:R-:W-:-:S05]  /*107de0*/  IMAD.WIDE R70, R246, 0x4, R48 ;  /* 0x00000004f6467825 */ /* 0x004fca00078e0230 */
[----:B------:R1:W-:Y:S04]  /*107df0*/  @P4 STG.E desc[UR32][R70.64], R83 ;  /* 0x0000005346004986 */ /* 0x0003e8000c101920 */
[----:B-1----:R-:W2:Y:S01]  /*107e00*/  LDL.LU R83, [R1+0x160] ;  /* 0x0001600001537983 */ /* 0x002ea20000300800 */
[----:B------:R-:W-:Y:S02]  /*107e10*/  @P1 LOP3.LUT R20, R20, 0x4000, RZ, 0xfc, !PT ;  /* 0x0000400014141812 */ /* 0x000fe400078efcff */
[----:B------:R-:W-:Y:S01]  /*107e20*/  LOP3.LUT P1, RZ, R10, 0x8, RZ, 0xc0, !PT ;  /* 0x000000080aff7812 */ /* 0x000fe2000782c0ff */
[----:B------:R-:W2:Y:S01]  /*107e30*/  LDL.LU R250, [R1+0x150] ;  /* 0x0001500001fa7983 */ /* 0x000ea20000300800 */
[----:B------:R-:W-:-:S03]  /*107e40*/  LOP3.LUT R20, R20, 0xffff7fff, RZ, 0xc0, !PT ;  /* 0xffff7fff14147812 */ /* 0x000fc600078ec0ff */
[----:B------:R-:W2:Y:S04]  /*107e50*/  LDL.LU R23, [R1+0x140] ;  /* 0x0001400001177983 */ /* 0x000ea80000300800 */
[----:B------:R-:W2:Y:S04]  /*107e60*/  LDL.LU R233, [R1+0x120] ;  /* 0x0001200001e97983 */ /* 0x000ea80000300800 */
[----:B------:R-:W-:Y:S01]  /*107e70*/  @P1 LOP3.LUT R20, R20, 0x8000, RZ, 0xfc, !PT ;  /* 0x0000800014141812 */ /* 0x000fe200078efcff */
[----:B------:R-:W2:Y:S01]  /*107e80*/  LDL.LU R241, [R1+0x110] ;  /* 0x0001100001f17983 */ /* 0x000ea20000300800 */
[----:B------:R-:W-:-:S02]  /*107e90*/  LOP3.LUT P1, RZ, R10, 0x4, RZ, 0xc0, !PT ;  /* 0x000000040aff7812 */ /* 0x000fc4000782c0ff */
[----:B------:R-:W-:Y:S02]  /*107ea0*/  LOP3.LUT R20, R20, 0xfffeffff, RZ, 0xc0, !PT ;  /* 0xfffeffff14147812 */ /* 0x000fe400078ec0ff */
[C---:B------:R-:W-:Y:S02]  /*107eb0*/  LOP3.LUT P5, RZ, R9.reuse, 0x8000000, RZ, 0xc0, !PT ;  /* 0x0800000009ff7812 */ /* 0x040fe400078ac0ff */
[C---:B------:R-:W-:Y:S01]  /*107ec0*/  LOP3.LUT P6, RZ, R9.reuse, 0x10000000, RZ, 0xc0, !PT ;  /* 0x1000000009ff7812 */ /* 0x040fe200078cc0ff */
[----:B------:R-:W-:Y:S01]  /*107ed0*/  IMAD.WIDE R70, R246, 0x4, R46 ;  /* 0x00000004f6467825 */ /* 0x000fe200078e022e */
[----:B------:R-:W2:Y:S01]  /*107ee0*/  LDL.LU R245, [R1+0x100] ;  /* 0x0001000001f57983 */ /* 0x000ea20000300800 */
[----:B------:R-:W-:-:S03]  /*107ef0*/  LOP3.LUT P0, RZ, R9, 0x20000000, RZ, 0xc0, !PT ;  /* 0x2000000009ff7812 */ /* 0x000fc6000780c0ff */
[----:B------:R-:W2:Y:S01]  /*107f00*/  LDL.LU R249, [R1+0xf0] ;  /* 0x0000f00001f97983 */ /* 0x000ea20000300800 */
[----:B------:R-:W-:Y:S02]  /*107f10*/  @P1 LOP3.LUT R20, R20, 0x10000, RZ, 0xfc, !PT ;  /* 0x0001000014141812 */ /* 0x000fe400078efcff */
[----:B------:R-:W-:Y:S02]  /*107f20*/  LOP3.LUT P1, RZ, R10, 0x2, RZ, 0xc0, !PT ;  /* 0x000000020aff7812 */ /* 0x000fe4000782c0ff */
[----:B------:R-:W-:-:S11]  /*107f30*/  LOP3.LUT R20, R20, 0xfffdffff, RZ, 0xc0, !PT ;  /* 0xfffdffff14147812 */ /* 0x000fd600078ec0ff */
[----:B------:R-:W-:Y:S02]  /*107f40*/  @P1 LOP3.LUT R20, R20, 0x20000, RZ, 0xfc, !PT ;  /* 0x0002000014141812 */ /* 0x000fe400078efcff */
[----:B------:R-:W-:Y:S02]  /*107f50*/  LOP3.LUT P1, RZ, R10, 0x1, RZ, 0xc0, !PT ;  /* 0x000000010aff7812 */ /* 0x000fe4000782c0ff */
[----:B------:R-:W-:Y:S01]  /*107f60*/  LOP3.LUT R20, R20, 0xfffbffff, RZ, 0xc0, !PT ;  /* 0xfffbffff14147812 */ /* 0x000fe200078ec0ff */
[----:B---3--:R1:W-:Y:S10]  /*107f70*/  @P5 STG.E desc[UR32][R70.64], R232 ;  /* 0x000000e846005986 */ /* 0x0083f4000c101920 */
[----:B------:R-:W-:-:S02]  /*107f80*/  @P1 LOP3.LUT R20, R20, 0x40000, RZ, 0xfc, !PT ;  /* 0x0004000014141812 */ /* 0x000fc400078efcff */
[----:B------:R-:W-:Y:S01]  /*107f90*/  LOP3.LUT P1, RZ, R9, 0x80000000, RZ, 0xc0, !PT ;  /* 0x8000000009ff7812 */ /* 0x000fe2000782c0ff */
[----:B-1----:R-:W-:Y:S01]  /*107fa0*/  IMAD.WIDE R70, R246, 0x4, R44 ;  /* 0x00000004f6467825 */ /* 0x002fe200078e022c */
[----:B------:R-:W-:Y:S01]  /*107fb0*/  LOP3.LUT R20, R20, 0xfff7ffff, RZ, 0xc0, !PT ;  /* 0xfff7ffff14147812 */ /* 0x000fe200078ec0ff */
[----:B------:R-:W3:Y:S04]  /*107fc0*/  LDL.LU R232, [R1+0xe0] ;  /* 0x0000e00001e87983 */ /* 0x000ee80000300800 */
[----:B----4-:R1:W-:Y:S06]  /*107fd0*/  @P6 STG.E desc[UR32][R70.64], R240 ;  /* 0x000000f046006986 */ /* 0x0103ec000c101920 */
[----:B------:R-:W-:-:S02]  /*107fe0*/  @P1 LOP3.LUT R20, R20, 0x80000, RZ, 0xfc, !PT ;  /* 0x0008000014141812 */ /* 0x000fc400078efcff */
[----:B------:R-:W-:Y:S01]  /*107ff0*/  LOP3.LUT P1, RZ, R9, 0x40000000, RZ, 0xc0, !PT ;  /* 0x4000000009ff7812 */ /* 0x000fe2000782c0ff */
[C---:B-1----:R-:W-:Y:S01]  /*108000*/  IMAD.WIDE R70, R246.reuse, 0x4, R42 ;  /* 0x00000004f6467825 */ /* 0x042fe200078e022a */
[----:B------:R-:W4:Y:S04]  /*108010*/  LDL.LU R240, [R1+0xd0] ;  /* 0x0000d00001f07983 */ /* 0x000f280000300800 */
[----:B------:R1:W-:Y:S02]  /*108020*/  @P0 STG.E desc[UR32][R70.64], R244 ;  /* 0x000000f446000986 */ /* 0x0003e4000c101920 */
[----:B-1----:R-:W-:Y:S02]  /*108030*/  IMAD.WIDE R70, R246, 0x4, R40 ;  /* 0x00000004f6467825 */ /* 0x002fe400078e0228 */
[----:B------:R-:W4:Y:S04]  /*108040*/  LDL.LU R244, [R1+0xc0] ;  /* 0x0000c00001f47983 */ /* 0x000f280000300800 */
[----:B------:R1:W-:Y:S01]  /*108050*/  @P1 STG.E desc[UR32][R70.64], R80 ;  /* 0x0000005046001986 */ /* 0x0003e2000c101920 */
[----:B------:R-:W-:Y:S01]  /*108060*/  LOP3.LUT P1, RZ, R20, 0x80000, RZ, 0xc0, !PT ;  /* 0x0008000014ff7812 */ /* 0x000fe2000782c0ff */
[----:B-1----:R-:W-:-:S02]  /*108070*/  IMAD.WIDE R70, R246, 0x4, R38 ;  /* 0x00000004f6467825 */ /* 0x002fc400078e0226 */
[----:B------:R-:W4:Y:S10]  /*108080*/  LDL.LU R80, [R1+0x1c4] ;  /* 0x0001c40001507983 */ /* 0x000f340000300800 */
[----:B------:R1:W-:Y:S01]  /*108090*/  @P1 STG.E desc[UR32][R70.64], R81 ;  /* 0x0000005146001986 */ /* 0x0003e2000c101920 */
[----:B------:R-:W-:-:S03]  /*1080a0*/  LOP3.LUT P1, RZ, R20, 0x40000, RZ, 0xc0, !PT ;  /* 0x0004000014ff7812 */ /* 0x000fc6000782c0ff */
[----:B-1----:R-:W4:Y:S01]  /*1080b0*/  LDL.LU R81, [R1+0x1b4] ;  /* 0x0001b40001517983 */ /* 0x002f220000300800 */
[----:B------:R-:W-:-:S09]  /*1080c0*/  IMAD.WIDE R70, R246, 0x4, R36 ;  /* 0x00000004f6467825 */ /* 0x000fd200078e0224 */
[----:B--2---:R1:W-:Y:S04]  /*1080d0*/  @P1 STG.E desc[UR32][R70.64], R83 ;  /* 0x0000005346001986 */ /* 0x0043e8000c101920 */
[----:B-1----:R-:W2:Y:S01]  /*1080e0*/  LDL.LU R83, [R1+0x1a4] ;  /* 0x0001a40001537983 */ /* 0x002ea20000300800 */
[----:B------:R-:W-:Y:S01]  /*1080f0*/  LOP3.LUT P1, RZ, R20, 0x20000, RZ, 0xc0, !PT ;  /* 0x0002000014ff7812 */ /* 0x000fe2000782c0ff */
[----:B------:R-:W-:-:S12]  /*108100*/  IMAD.WIDE R70, R246, 0x4, R34 ;  /* 0x00000004f6467825 */ /* 0x000fd800078e0222 */
        /* <DEDUP_REMOVED lines=17> */
[----:B------:R1:W-:Y:S01]  /*108220*/  @P1 STG.E desc[UR32][R70.64], R249 ;  /* 0x000000f946001986 */ /* 0x0003e2000c101920 */
[----:B------:R-:W-:Y:S01]  /*108230*/  LOP3.LUT P4, RZ, R10, 0x200, RZ, 0xc0, !PT ;  /* 0x000002000aff7812 */ /* 0x000fe2000788c0ff */
[----:B-1----:R-:W-:-:S05]  /*108240*/  IMAD.WIDE R70, R82, 0x4, R38 ;  /* 0x0000000452467825 */ /* 0x002fca00078e0226 */
[----:B---3--:R1:W-:Y:S01]  /*108250*/  @P2 STG.E desc[UR32][R70.64], R232 ;  /* 0x000000e846002986 */ /* 0x0083e2000c101920 */
[----:B------:R-:W-:Y:S01]  /*108260*/  LOP3.LUT P5, RZ, R10, 0x400, RZ, 0xc0, !PT ;  /* 0x000004000aff7812 */ /* 0x000fe200078ac0ff */
[----:B-1----:R-:W-:-:S05]  /*108270*/  IMAD.WIDE R70, R82, 0x4, R36 ;  /* 0x0000000452467825 */ /* 0x002fca00078e0224 */
[----:B----4-:R1:W-:Y:S01]  /*108280*/  @P3 STG.E desc[UR32][R70.64], R240 ;  /* 0x000000f046003986 */ /* 0x0103e2000c101920 */
[----:B------:R-:W-:Y:S01]  /*108290*/  LOP3.LUT P6, RZ, R10, 0x800, RZ, 0xc0, !PT ;  /* 0x000008000aff7812 */ /* 0x000fe200078cc0ff */
[----:B-1----:R-:W-:Y:S01]  /*1082a0*/  IMAD.WIDE R70, R82, 0x4, R34 ;  /* 0x0000000452467825 */ /* 0x002fe200078e0222 */
[----:B------:R-:W-:Y:S01]  /*1082b0*/  LOP3.LUT P0, RZ, R10, 0x1000, RZ, 0xc0, !PT ;  /* 0x000010000aff7812 */ /* 0x000fe2000780c0ff */
[----:B------:R-:W3:Y:S04]  /*1082c0*/  LDL.LU R82, [R1+0x1e60] ;  /* 0x001e600001527983 */ /* 0x000ee80000300800 */
[----:B------:R1:W-:Y:S02]  /*1082d0*/  @P4 STG.E desc[UR32][R70.64], R244 ;  /* 0x000000f446004986 */ /* 0x0003e4000c101920 */
[----:B-1----:R-:W-:-:S05]  /*1082e0*/  IMAD.WIDE R70, R248, 0x4, R48 ;  /* 0x00000004f8467825 */ /* 0x002fca00078e0230 */
[----:B------:R1:W-:Y:S02]  /*1082f0*/  @P5 STG.E desc[UR32][R70.64], R80 ;  /* 0x0000005046005986 */ /* 0x0003e4000c101920 */
[----:B-1----:R-:W-:-:S05]  /*108300*/  IMAD.WIDE R70, R248, 0x4, R46 ;  /* 0x00000004f8467825 */ /* 0x002fca00078e022e */
[----:B------:R1:W-:Y:S02]  /*108310*/  @P6 STG.E desc[UR32][R70.64], R81 ;  /* 0x0000005146006986 */ /* 0x0003e4000c101920 */
[----:B-1----:R-:W-:-:S05]  /*108320*/  IMAD.WIDE R70, R248, 0x4, R44 ;  /* 0x00000004f8467825 */ /* 0x002fca00078e022c */
[----:B--2---:R1:W-:Y:S04]  /*108330*/  @P0 STG.E desc[UR32][R70.64], R83 ;  /* 0x0000005346000986 */ /* 0x0043e8000c101920 */
[----:B-1----:R-:W2:Y:S04]  /*108340*/  LDL.LU R83, [R1+0x194] ;  /* 0x0001940001537983 */ /* 0x002ea80000300800 */
[----:B------:R-:W4:Y:S04]  /*108350*/  LDL.LU R232, [R1+0x184] ;  /* 0x0001840001e87983 */ /* 0x000f280000300800 */
[----:B------:R-:W3:Y:S04]  /*108360*/  LDL.LU R240, [R1+0x174] ;  /* 0x0001740001f07983 */ /* 0x000ee80000300800 */
[----:B------:R-:W3:Y:S04]  /*108370*/  LDL.LU R244, [R1+0x164] ;  /* 0x0001640001f47983 */ /* 0x000ee80000300800 */
[----:B------:R-:W3:Y:S04]  /*108380*/  LDL.LU R80, [R1+0x154] ;  /* 0x0001540001507983 */ /* 0x000ee80000300800 */
[----:B------:R-:W3:Y:S04]  /*108390*/  LDL.LU R81, [R1+0x144] ;  /* 0x0001440001517983 */ /* 0x000ee80000300800 */
[----:B------:R-:W3:Y:S01]  /*1083a0*/  LDL.LU R249, [R1+0x1ddc] ;  /* 0x001ddc0001f97983 */ /* 0x000ee20000300800 */
[----:B------:R-:W-:Y:S01]  /*1083b0*/  LOP3.LUT P4, RZ, R10, 0x2000, RZ, 0xc0, !PT ;  /* 0x000020000aff7812 */ /* 0x000fe2000788c0ff */
[----:B------:R-:W-:Y:S01]  /*1083c0*/  IMAD.WIDE R70, R248, 0x4, R42 ;  /* 0x00000004f8467825 */ /* 0x000fe200078e022a */
        /* <DEDUP_REMOVED lines=12> */
[----:B------:R-:W-:Y:S01]  /*108490*/  LOP3.LUT P1, RZ, R10, 0x200000, RZ, 0xc0, !PT ;  /* 0x002000000aff7812 */ /* 0x000fe2000782c0ff */
[----:B--2---:R1:W-:Y:S04]  /*1084a0*/  @P4 STG.E desc[UR32][R70.64], R83 ;  /* 0x0000005346004986 */ /* 0x0043e8000c101920 */
[----:B-1----:R-:W2:Y:S04]  /*1084b0*/  LDL.LU R83, [R1+0x124] ;  /* 0x0001240001537983 */ /* 0x002ea80000300800 */
[----:B------:R-:W2:Y:S01]  /*1084c0*/  LDL.LU R250, [R1+0x114] ;  /* 0x0001140001fa7983 */ /* 0x000ea20000300800 */
[----:B------:R-:W-:-:S03]  /*1084d0*/  LOP3.LUT R20, R20, 0xfffffeff, RZ, 0xc0, !PT ;  /* 0xfffffeff14147812 */ /* 0x000fc600078ec0ff */
[----:B------:R-:W2:Y:S01]  /*1084e0*/  LDL.LU R23, [R1+0x104] ;  /* 0x0001040001177983 */ /* 0x000ea20000300800 */
[----:B------:R-:W-:Y:S02]  /*1084f0*/  @P1 LOP3.LUT R20, R20, 0x100, RZ, 0xfc, !PT ;  /* 0x0000010014141812 */ /* 0x000fe400078efcff */
[----:B------:R-:W-:Y:S01]  /*108500*/  LOP3.LUT P1, RZ, R10, 0x100000, RZ, 0xc0, !PT ;  /* 0x001000000aff7812 */ /* 0x000fe2000782c0ff */
[----:B------:R-:W2:Y:S01]  /*108510*/  LDL.LU R233, [R1+0xf4] ;  /* 0x0000f40001e97983 */ /* 0x000ea20000300800 */
[----:B------:R-:W-:-:S03]  /*108520*/  LOP3.LUT R20, R20, 0xfffffdff, RZ, 0xc0, !PT ;  /* 0xfffffdff14147812 */ /* 0x000fc600078ec0ff */
[----:B------:R-:W2:Y:S01]  /*108530*/  LDL.LU R241, [R1+0xe4] ;  /* 0x0000e40001f17983 */ /* 0x000ea20000300800 */
[C---:B------:R-:W-:Y:S02]  /*108540*/  LOP3.LUT P5, RZ, R10.reuse, 0x4000, RZ, 0xc0, !PT ;  /* 0x000040000aff7812 */ /* 0x040fe400078ac0ff */
[----:B------:R-:W-:Y:S01]  /*108550*/  LOP3.LUT P6, RZ, R10, 0x8000, RZ, 0xc0, !PT ;  /* 0x000080000aff7812 */ /* 0x000fe200078cc0ff */
[----:B------:R-:W-:Y:S01]  /*108560*/  IMAD.WIDE R70, R248, 0x4, R40 ;  /* 0x00000004f8467825 */ /* 0x000fe200078e0228 */
[----:B------:R-:W2:Y:S03]  /*108570*/  LDL.LU R245, [R1+0xd4] ;  /* 0x0000d40001f57983 */ /* 0x000ea60000300800 */
[----:B------:R-:W-:Y:S02]  /*108580*/  @P1 LOP3.LUT R20, R20, 0x200, RZ, 0xfc, !PT ;  /* 0x0000020014141812 */ /* 0x000fe400078efcff */
[----:B------:R-:W-:-:S02]  /*108590*/  LOP3.LUT P1, RZ, R10, 0x80000, RZ, 0xc0, !PT ;  /* 0x000800000aff7812 */ /* 0x000fc4000782c0ff */
[----:B------:R-:W-:Y:S02]  /*1085a0*/  LOP3.LUT R20, R20, 0xfffffbff, RZ, 0xc0, !PT ;  /* 0xfffffbff14147812 */ /* 0x000fe400078ec0ff */
[----:B------:R-:W-:-:S09]  /*1085b0*/  LOP3.LUT P0, RZ, R10, 0x10000, RZ, 0xc0, !PT ;  /* 0x000100000aff7812 */ /* 0x000fd2000780c0ff */
[----:B------:R-:W-:Y:S02]  /*1085c0*/  @P1 LOP3.LUT R20, R20, 0x400, RZ, 0xfc, !PT ;  /* 0x0000040014141812 */ /* 0x000fe400078efcff */
[----:B------:R-:W-:Y:S01]  /*1085d0*/  LOP3.LUT P1, RZ, R10, 0x40000, RZ, 0xc0, !PT ;  /* 0x000400000aff7812 */ /* 0x000fe2000782c0ff */
[----:B----4-:R1:W-:Y:S01]  /*1085e0*/  @P5 STG.E desc[UR32][R70.64], R232 ;  /* 0x000000e846005986 */ /* 0x0103e2000c101920 */
[----:B------:R-:W-:Y:S01]  /*1085f0*/  LOP3.LUT R20, R20, 0xfffff7ff, RZ, 0xc0, !PT ;  /* 0xfffff7ff14147812 */ /* 0x000fe200078ec0ff */
[----:B-1----:R-:W-:-:S10]  /*108600*/  IMAD.WIDE R70, R248, 0x4, R38 ;  /* 0x00000004f8467825 */ /* 0x002fd400078e0226 */
[----:B------:R-:W-:Y:S01]  /*108610*/  @P1 LOP3.LUT R20, R20, 0x800, RZ, 0xfc, !PT ;  /* 0x0000080014141812 */ /* 0x000fe200078efcff */
[----:B------:R-:W4:Y:S01]  /*108620*/  LDL.LU R232, [R1+0xc4] ;  /* 0x0000c40001e87983 */ /* 0x000f220000300800 */
[----:B------:R-:W-:-:S03]  /*108630*/  LOP3.LUT P1, RZ, R10, 0x20000, RZ, 0xc0, !PT ;  /* 0x000200000aff7812 */ /* 0x000fc6000782c0ff */
[----:B---3--:R1:W-:Y:S02]  /*108640*/  @P6 STG.E desc[UR32][R70.64], R240 ;  /* 0x000000f046006986 */ /* 0x0083e4000c101920 */
[C---:B-1----:R-:W-:Y:S02]  /*108650*/  IMAD.WIDE R70, R248.reuse, 0x4, R36 ;  /* 0x00000004f8467825 */ /* 0x042fe400078e0224 */
[----:B------:R-:W3:Y:S04]  /*108660*/  LDL.LU R240, [R1+0x1c8] ;  /* 0x0001c80001f07983 */ /* 0x000ee80000300800 */
[----:B------:R1:W-:Y:S02]  /*108670*/  @P0 STG.E desc[UR32][R70.64], R244 ;  /* 0x000000f446000986 */ /* 0x0003e4000c101920 */
[----:B-1----:R-:W-:-:S02]  /*108680*/  IMAD.WIDE R70, R248, 0x4, R34 ;  /* 0x00000004f8467825 */ /* 0x002fc400078e0222 */
[----:B------:R-:W3:Y:S04]  /*108690*/  LDL.LU R244, [R1+0x1b8] ;  /* 0x0001b80001f47983 */ /* 0x000ee80000300800 */
[----:B------:R1:W-:Y:S01]  /*1086a0*/  @P1 STG.E desc[UR32][R70.64], R80 ;  /* 0x0000005046001986 */ /* 0x0003e2000c101920 */
[----:B------:R-:W-:-:S03]  /*1086b0*/  LOP3.LUT P1, RZ, R20, 0x800, RZ, 0xc0, !PT ;  /* 0x0000080014ff7812 */ /* 0x000fc6000782c0ff */
[----:B------:R-:W3:Y:S01]  /*1086c0*/  LDL.LU R248, [R1+0x1a8] ;  /* 0x0001a80001f87983 */ /* 0x000ee20000300800 */
[----:B-1----:R-:W-:-:S03]  /*1086d0*/  IMAD.WIDE R70, R249, 0x4, R48 ;  /* 0x00000004f9467825 */ /* 0x002fc600078e0230 */
[----:B------:R-:W3:Y:S06]  /*1086e0*/  LDL.LU R80, [R1+0x198] ;  /* 0x0001980001507983 */ /* 0x000eec0000300800 */
[----:B------:R1:W-:Y:S01]  /*1086f0*/  @P1 STG.E desc[UR32][R70.64], R81 ;  /* 0x0000005146001986 */ /* 0x0003e2000c101920 */
[----:B------:R-:W-:-:S03]  /*108700*/  LOP3.LUT P1, RZ, R20, 0x400, RZ, 0xc0, !PT ;  /* 0x0000040014ff7812 */ /* 0x000fc6000782c0ff */
[----:B-1----:R-:W3:Y:S01]  /*108710*/  LDL.LU R81, [R1+0x188] ;  /* 0x0001880001517983 */ /* 0x002ee20000300800 */
        /* <DEDUP_REMOVED lines=22> */
[----:B----4-:R1:W-:Y:S01]  /*108880*/  @P1 STG.E desc[UR32][R70.64], R232 ;  /* 0x000000e846001986 */ /* 0x0103e2000c101920 */
[----:B------:R-:W-:Y:S01]  /*108890*/  LOP3.LUT P4, RZ, R10, 0x10000000, RZ, 0xc0, !PT ;  /* 0x100000000aff7812 */ /* 0x000fe2000788c0ff */
[----:B-1----:R-:W-:-:S05]  /*1088a0*/  IMAD.WIDE R70, R82, 0x4, R48 ;  /* 0x0000000452467825 */ /* 0x002fca00078e0230 */
[----:B---3--:R1:W-:Y:S01]  /*1088b0*/  @P2 STG.E desc[UR32][R70.64], R240 ;  /* 0x000000f046002986 */ /* 0x0083e2000c101920 */
[----:B------:R-:W-:Y:S01]  /*1088c0*/  LOP3.LUT P5, RZ, R10, 0x20000000, RZ, 0xc0, !PT ;  /* 0x200000000aff7812 */ /* 0x000fe200078ac0ff */
[----:B-1----:R-:W-:-:S05]  /*1088d0*/  IMAD.WIDE R70, R82, 0x4, R46 ;  /* 0x0000000452467825 */ /* 0x002fca00078e022e */
[----:B------:R1:W-:Y:S01]  /*1088e0*/  @P3 STG.E desc[UR32][R70.64], R244 ;  /* 0x000000f446003986 */ /* 0x0003e2000c101920 */
[----:B------:R-:W-:Y:S01]  /*1088f0*/  LOP3.LUT P6, RZ, R10, 0x40000000, RZ, 0xc0, !PT ;  /* 0x400000000aff7812 */ /* 0x000fe200078cc0ff */
[----:B-1----:R-:W-:-:S05]  /*108900*/  IMAD.WIDE R70, R82, 0x4, R44 ;  /* 0x0000000452467825 */ /* 0x002fca00078e022c */
[----:B------:R1:W-:Y:S01]  /*108910*/  @P4 STG.E desc[UR32][R70.64], R248 ;  /* 0x000000f846004986 */ /* 0x0003e2000c101920 */
[----:B------:R-:W-:Y:S01]  /*108920*/  LOP3.LUT P0, RZ, R10, 0x80000000, RZ, 0xc0, !PT ;  /* 0x800000000aff7812 */ /* 0x000fe2000780c0ff */
[----:B-1----:R-:W-:-:S05]  /*108930*/  IMAD.WIDE R70, R82, 0x4, R42 ;  /* 0x0000000452467825 */ /* 0x002fca00078e022a */
[----:B------:R1:W-:Y:S02]  /*108940*/  @P5 STG.E desc[UR32][R70.64], R80 ;  /* 0x0000005046005986 */ /* 0x0003e4000c101920 */
[----:B-1----:R-:W-:-:S05]  /*108950*/  IMAD.WIDE R70, R82, 0x4, R40 ;  /* 0x0000000452467825 */ /* 0x002fca00078e0228 */
[----:B------:R1:W-:Y:S02]  /*108960*/  @P6 STG.E desc[UR32][R70.64], R81 ;  /* 0x0000005146006986 */ /* 0x0003e4000c101920 */
[----:B-1----:R-:W-:-:S05]  /*108970*/  IMAD.WIDE R70, R82, 0x4, R38 ;  /* 0x0000000452467825 */ /* 0x002fca00078e0226 */
[----:B--2---:R1:W-:Y:S04]  /*108980*/  @P0 STG.E desc[UR32][R70.64], R83 ;  /* 0x0000005346000986 */ /* 0x0043e8000c101920 */
[----:B-1----:R-:W2:Y:S04]  /*108990*/  LDL.LU R83, [R1+0x168] ;  /* 0x0001680001537983 */ /* 0x002ea80000300800 */
[----:B------:R-:W3:Y:S04]  /*1089a0*/  LDL.LU R232, [R1+0x158] ;  /* 0x0001580001e87983 */ /* 0x000ee80000300800 */
[----:B------:R-:W4:Y:S04]  /*1089b0*/  LDL.LU R240, [R1+0x148] ;  /* 0x0001480001f07983 */ /* 0x000f280000300800 */
[----:B------:R-:W4:Y:S04]  /*1089c0*/  LDL.LU R244, [R1+0x128] ;  /* 0x0001280001f47983 */ /* 0x000f280000300800 */
[----:B------:R-:W4:Y:S04]  /*1089d0*/  LDL.LU R248, [R1+0x118] ;  /* 0x0001180001f87983 */ /* 0x000f280000300800 */
[----:B------:R-:W4:Y:S04]  /*1089e0*/  LDL.LU R81, [R1+0x108] ;  /* 0x0001080001517983 */ /* 0x000f280000300800 */
[----:B------:R-:W4:Y:S01]  /*1089f0*/  LDL.LU R23, [R1+0x1e64] ;  /* 0x001e640001177983 */ /* 0x000f220000300800 */
[C---:B------:R-:W-:Y:S01]  /*108a00*/  LOP3.LUT P4, RZ, R11.reuse, 0x1, RZ, 0xc0, !PT ;  /* 0x000000010bff7812 */ /* 0x040fe2000788c0ff */
        /* <DEDUP_REMOVED lines=17> */
[----:B------:R-:W-:-:S03]  /*108b20*/  IMAD.WIDE R70, R82, 0x4, R34 ;  /* 0x0000000452467825 */ /* 0x000fc600078e0222 */
[----:B------:R-:W2:Y:S04]  /*108b30*/  LDL.LU R80, [R1+0x1e68] ;  /* 0x001e680001507983 */ /* 0x000ea80000300800 */
        /* <DEDUP_REMOVED lines=9> */
[C---:B------:R-:W-:Y:S01]  /*108bd0*/  LOP3.LUT P6, RZ, R11.reuse, 0x4, RZ, 0xc0, !PT ;  /* 0x000000040bff7812 */ /* 0x040fe200078cc0ff */
[----:B------:R-:W2:Y:S04]  /*108be0*/  LDL.LU R245, [R1+0x1bc] ;  /* 0x0001bc0001f57983 */ /* 0x000ea80000300800 */
[----:B------:R-:W-:Y:S01]  /*108bf0*/  @P1 LOP3.LUT R20, R20, 0x2, RZ, 0xfc, !PT ;  /* 0x0000000214141812 */ /* 0x000fe200078efcff */
[----:B------:R-:W2:Y:S01]  /*108c00*/  LDL.LU R249, [R1+0x1ac] ;  /* 0x0001ac0001f97983 */ /* 0x000ea20000300800 */
[----:B------:R-:W-:-:S02]  /*108c10*/  LOP3.LUT P1, RZ, R11, 0x40, RZ, 0xc0, !PT ;  /* 0x000000400bff7812 */ /* 0x000fc4000782c0ff */
[----:B------:R-:W-:Y:S02]  /*108c20*/  LOP3.LUT R20, R20, 0xfffffffb, RZ, 0xc0, !PT ;  /* 0xfffffffb14147812 */ /* 0x000fe400078ec0ff */
[----:B------:R-:W-:-:S09]  /*108c30*/  LOP3.LUT P0, RZ, R11, 0x8, RZ, 0xc0, !PT ;  /* 0x000000080bff7812 */ /* 0x000fd2000780c0ff */
[----:B------:R-:W-:Y:S02]  /*108c40*/  @P1 LOP3.LUT R20, R20, 0x4, RZ, 0xfc, !PT ;  /* 0x0000000414141812 */ /* 0x000fe400078efcff */
[----:B------:R-:W-:Y:S01]  /*108c50*/  LOP3.LUT P1, RZ, R11, 0x20, RZ, 0xc0, !PT ;  /* 0x000000200bff7812 */ /* 0x000fe2000782c0ff */
[----:B---3--:R4:W-:Y:S01]  /*108c60*/  @P5 STG.E desc[UR32][R70.64], R232 ;  /* 0x000000e846005986 */ /* 0x0089e2000c101920 */
[----:B------:R-:W-:Y:S01]  /*108c70*/  LOP3.LUT R20, R20, 0xfffffff7, RZ, 0xc0, !PT ;  /* 0xfffffff714147812 */ /* 0x000fe200078ec0ff */
[----:B----4-:R-:W-:-:S10]  /*108c80*/  IMAD.WIDE R70, R23, 0x4, R48 ;  /* 0x0000000417467825 */ /* 0x010fd400078e0230 */
[----:B------:R-:W-:Y:S01]  /*108c90*/  @P1 LOP3.LUT R20, R20, 0x8, RZ, 0xfc, !PT ;  /* 0x0000000814141812 */ /* 0x000fe200078efcff */
[----:B------:R-:W3:Y:S01]  /*108ca0*/  LDL.LU R232, [R1+0x19c] ;  /* 0x00019c0001e87983 */ /* 0x000ee20000300800 */
[----:B------:R-:W-:-:S03]  /*108cb0*/  LOP3.LUT P1, RZ, R11, 0x10, RZ, 0xc0, !PT ;  /* 0x000000100bff7812 */ /* 0x000fc6000782c0ff */
[----:B------:R1:W-:Y:S02]  /*108cc0*/  @P6 STG.E desc[UR32][R70.64], R240 ;  /* 0x000000f046006986 */ /* 0x0003e4000c101920 */
[C---:B-1----:R-:W-:Y:S02]  /*108cd0*/  IMAD.WIDE R70, R23.reuse, 0x4, R46 ;  /* 0x0000000417467825 */ /* 0x042fe400078e022e */
[----:B------:R-:W4:Y:S04]  /*108ce0*/  LDL.LU R240, [R1+0x18c] ;  /* 0x00018c0001f07983 */ /* 0x000f280000300800 */
[----:B------:R1:W-:Y:S02]  /*108cf0*/  @P0 STG.E desc[UR32][R70.64], R244 ;  /* 0x000000f446000986 */ /* 0x0003e4000c101920 */
[----:B-1----:R-:W-:-:S02]  /*108d00*/  IMAD.WIDE R70, R23, 0x4, R44 ;  /* 0x0000000417467825 */ /* 0x002fc400078e022c */
[----:B------:R-:W4:Y:S04]  /*108d10*/  LDL.LU R244, [R1+0x17c] ;  /* 0x00017c0001f47983 */ /* 0x000f280000300800 */
[----:B------:R1:W-:Y:S01]  /*108d20*/  @P1 STG.E desc[UR32][R70.64], R248 ;  /* 0x000000f846001986 */ /* 0x0003e2000c101920 */
[C---:B------:R-:W-:Y:S01]  /*108d30*/  LOP3.LUT P1, RZ, R20.reuse, 0x8, RZ, 0xc0, !PT ;  /* 0x0000000814ff7812 */ /* 0x040fe2000782c0ff */
[----:B-1----:R-:W-:Y:S02]  /*108d40*/  IMAD.WIDE R70, R23, 0x4, R42 ;  /* 0x0000000417467825 */ /* 0x002fe400078e022a */
        /* <DEDUP_REMOVED lines=47> */
[----:B------:R-:W4:Y:S01]  /*109040*/  LDL.LU R248, [R1+0xec] ;  /* 0x0000ec0001f87983 */ /* 0x000f220000300800 */
[----:B------:R-:W-:-:S03]  /*109050*/  LOP3.LUT P4, RZ, R11, 0x80000, RZ, 0xc0, !PT ;  /* 0x000800000bff7812 */ /* 0x000fc6000788c0ff */
[----:B------:R-:W4:Y:S01]  /*109060*/  LDL.LU R81, [R1+0xdc] ;  /* 0x0000dc0001517983 */ /* 0x000f220000300800 */
[----:B------:R-:W-:-:S03]  /*109070*/  IMAD.WIDE R70, R82, 0x4, R46 ;  /* 0x0000000452467825 */ /* 0x000fc600078e022e */
[----:B------:R-:W4:Y:S01]  /*109080*/  LDL.LU R80, [R1+0x2810] ;  /* 0x0028100001507983 */ /* 0x000f220000300800 */
        /* <DEDUP_REMOVED lines=14> */
[----:B--2---:R1:W-:Y:S04]  /*109170*/  @P4 STG.E desc[UR32][R70.64], R83 ;  /* 0x0000005346004986 */ /* 0x0043e8000c101920 */
[----:B-1----:R-:W2:Y:S04]  /*109180*/  LDL.LU R83, [R1+0xcc] ;  /* 0x0000cc0001537983 */ /* 0x002ea80000300800 */
[----:B------:R-:W2:Y:S04]  /*109190*/  LDL.LU R250, [R1+0x280] ;  /* 0x0002800001fa7983 */ /* 0x000ea80000300800 */
[----:B------:R-:W2:Y:S01]  /*1091a0*/  LDL.LU R23, [R1+0x270] ;  /* 0x0002700001177983 */ /* 0x000ea20000300800 */
[----:B------:R-:W-:-:S02]  /*1091b0*/  @P1 LOP3.LUT R8, R8, 0x1000000, RZ, 0xfc, !PT ;  /* 0x0100000008081812 */ /* 0x000fc400078efcff */
[----:B------:R-:W-:Y:S01]  /*1091c0*/  LOP3.LUT P1, RZ, R11, 0x4000000, RZ, 0xc0, !PT ;  /* 0x040000000bff7812 */ /* 0x000fe2000782c0ff */
[----:B------:R-:W2:Y:S01]  /*1091d0*/  LDL.LU R233, [R1+0x2c0] ;  /* 0x0002c00001e97983 */ /* 0x000ea20000300800 */
[----:B------:R-:W-:-:S03]  /*1091e0*/  LOP3.LUT R8, R8, 0xfdffffff, RZ, 0xc0, !PT ;  /* 0xfdffffff08087812 */ /* 0x000fc600078ec0ff */
[----:B------:R-:W2:Y:S01]  /*1091f0*/  LDL.LU R241, [R1+0x2b0] ;  /* 0x0002b00001f17983 */ /* 0x000ea20000300800 */
[C---:B------:R-:W-:Y:S02]  /*109200*/  LOP3.LUT P5, RZ, R11.reuse, 0x100000, RZ, 0xc0, !PT ;  /* 0x001000000bff7812 */ /* 0x040fe400078ac0ff */
[C---:B------:R-:W-:Y:S01]  /*109210*/  LOP3.LUT P6, RZ, R11.reuse, 0x200000, RZ, 0xc0, !PT ;  /* 0x002000000bff7812 */ /* 0x040fe200078cc0ff */
[----:B------:R-:W-:Y:S01]  /*109220*/  IMAD.WIDE R70, R82, 0x4, R44 ;  /* 0x0000000452467825 */ /* 0x000fe200078e022c */
[----:B------:R-:W2:Y:S03]  /*109230*/  LDL.LU R245, [R1+0x2a0] ;  /* 0x0002a00001f57983 */ /* 0x000ea60000300800 */
        /* <DEDUP_REMOVED lines=9> */
[----:B-1----:R-:W-:-:S10]  /*1092d0*/  IMAD.WIDE R70, R82, 0x4, R42 ;  /* 0x0000000452467825 */ /* 0x002fd400078e022a */
[----:B------:R-:W-:Y:S02]  /*1092e0*/  @P1 LOP3.LUT R8, R8, 0x8000000, RZ, 0xfc, !PT ;  /* 0x0800000008081812 */ /* 0x000fe400078efcff */
[----:B------:R-:W-:Y:S01]  /*1092f0*/  LOP3.LUT P1, RZ, R11, 0x800000, RZ, 0xc0, !PT ;  /* 0x008000000bff7812 */ /* 0x000fe2000782c0ff */
[----:B----4-:R1:W-:Y:S02]  /*109300*/  @P6 STG.E desc[UR32][R70.64], R240 ;  /* 0x000000f046006986 */ /* 0x0103e4000c101920 */
[----:B-1----:R-:W-:-:S05]  /*109310*/  IMAD.WIDE R70, R82, 0x4, R40 ;  /* 0x0000000452467825 */ /* 0x002fca00078e0228 */
[----:B------:R1:W-:Y:S02]  /*109320*/  @P0 STG.E desc[UR32][R70.64], R244 ;  /* 0x000000f446000986 */ /* 0x0003e4000c101920 */
[----:B-1----:R-:W-:Y:S02]  /*109330*/  IMAD.WIDE R70, R82, 0x4, R38 ;  /* 0x0000000452467825 */ /* 0x002fe400078e0226 */
[----:B------:R-:W3:Y:S04]  /*109340*/  LDL.LU R244, [R1+0x2814] ;  /* 0x0028140001f47983 */ /* 0x000ee80000300800 */
[----:B------:R-:W4:Y:S04]  /*109350*/  LDL.LU R232, [R1+0x260] ;  /* 0x0002600001e87983 */ /* 0x000f280000300800 */
        /* <DEDUP_REMOVED lines=8> */
[----:B------:R-:W-:-:S03]  /*1093e0*/  IMAD.WIDE R70, R82, 0x4, R34 ;  /* 0x0000000452467825 */ /* 0x000fc600078e0222 */
[----:B------:R-:W3:Y:S06]  /*1093f0*/  LDL.LU R82, [R1+0x220] ;  /* 0x0002200001527983 */ /* 0x000eec0000300800 */
        /* <DEDUP_REMOVED lines=24> */
[----:B----4-:R1:W-:Y:S01]  /*109580*/  @P2 STG.E desc[UR32][R70.64], R232 ;  /* 0x000000e846002986 */ /* 0x0103e2000c101920 */
[----:B------:R-:W-:Y:S01]  /*109590*/  LOP3.LUT P5, RZ, R12, 0x8, RZ, 0xc0, !PT ;  /* 0x000000080cff7812 */ /* 0x000fe200078ac0ff */
[----:B-1----:R-:W-:Y:S01]  /*1095a0*/  IMAD.WIDE R70, R80, 0x4, R34 ;  /* 0x0000000450467825 */ /* 0x002fe200078e0222 */
[C---:B------:R-:W-:Y:S01]  /*1095b0*/  LOP3.LUT P6, RZ, R12.reuse, 0x10, RZ, 0xc0, !PT ;  /* 0x000000100cff7812 */ /* 0x040fe200078cc0ff */
[----:B------:R-:W4:Y:S04]  /*1095c0*/  LDL.LU R80, [R1+0x281c] ;  /* 0x00281c0001507983 */ /* 0x000f280000300800 */
[----:B---3--:R1:W-:Y:S01]  /*1095d0*/  @P3 STG.E desc[UR32][R70.64], R240 ;  /* 0x000000f046003986 */ /* 0x0083e2000c101920 */
[----:B------:R-:W-:Y:S01]  /*1095e0*/  LOP3.LUT P0, RZ, R12, 0x20, RZ, 0xc0, !PT ;  /* 0x000000200cff7812 */ /* 0x000fe2000780c0ff */
[----:B-1----:R-:W-:-:S05]  /*1095f0*/  IMAD.WIDE R70, R244, 0x4, R48 ;  /* 0x00000004f4467825 */ /* 0x002fca00078e0230 */
        /* <DEDUP_REMOVED lines=52> */
[----:B------:R-:W-:Y:S01]  /*109940*/  @P1 LOP3.LUT R8, R8, 0x80000, RZ, 0xfc, !PT ;  /* 0x0008000008081812 */ /* 0x000fe200078efcff */
[----:B------:R-:W3:Y:S01]  /*109950*/  LDL.LU R232, [R1+0x244] ;  /* 0x0002440001e87983 */ /* 0x000ee20000300800 */
[----:B------:R-:W-:-:S03]  /*109960*/  LOP3.LUT P1, RZ, R12, 0x400, RZ, 0xc0, !PT ;  /* 0x000004000cff7812 */ /* 0x000fc6000782c0ff */
[----:B----4-:R1:W-:Y:S02]  /*109970*/  @P6 STG.E desc[UR32][R70.64], R240 ;  /* 0x000000f046006986 */ /* 0x0103e4000c101920 */
[----:B-1----:R-:W-:Y:S02]  /*109980*/  IMAD.WIDE R70, R244, 0x4, R34 ;  /* 0x00000004f4467825 */ /* 0x002fe400078e0222 */
[----:B------:R-:W4:Y:S04]  /*109990*/  LDL.LU R240, [R1+0x234] ;  /* 0x0002340001f07983 */ /* 0x000f280000300800 */
[----:B------:R1:W-:Y:S04]  /*1099a0*/  @P0 STG.E desc[UR32][R70.64], R248 ;  /* 0x000000f846000986 */ /* 0x0003e8000c101920 */
[----:B------:R-:W4:Y:S01]  /*1099b0*/  LDL.LU R244, [R1+0x224] ;  /* 0x0002240001f47983 */ /* 0x000f220000300800 */
[----:B-1----:R-:W-:-:S03]  /*1099c0*/  IMAD.WIDE R70, R245, 0x4, R48 ;  /* 0x00000004f5467825 */ /* 0x002fc600078e0230 */
        /* <DEDUP_REMOVED lines=53> */
[----:B------:R-:W3:Y:S01]  /*109d20*/  LDL.LU R250, [R1+0x2830] ;  /* 0x0028300001fa7983 */ /* 0x000ee20000300800 */
[----:B------:R-:W-:Y:S01]  /*109d30*/  LOP3.LUT P4, RZ, R12, 0x2000000, RZ, 0xc0, !PT ;  /* 0x020000000cff7812 */ /* 0x000fe2000788c0ff */
[----:B------:R-:W-:-:S02]  /*109d40*/  IMAD.WIDE R70, R80, 0x4, R34 ;  /* 0x0000000450467825 */ /* 0x000fc400078e0222 */
        /* <DEDUP_REMOVED lines=27> */
[----:B---3--:R-:W-:Y:S01]  /*109f00*/  IMAD.WIDE R70, R250, 0x4, R48 ;  /* 0x00000004fa467825 */ /* 0x008fe200078e0230 */
[----:B------:R-:W3:Y:S03]  /*109f10*/  LDL.LU R245, [R1+0x228] ;  /* 0x0002280001f57983 */ /* 0x000ee60000300800 */
[----:B------:R-:W-:Y:S01]  /*109f20*/  @P1 LOP3.LUT R8, R8, 0x200, RZ, 0xfc, !PT ;  /* 0x0000020008081812 */ /* 0x000fe200078efcff */
[----:B------:R-:W3:Y:S01]  /*109f30*/  LDL.LU R249, [R1+0x218] ;  /* 0x0002180001f97983 */ /* 0x000ee20000300800 */
[----:B------:R-:W-:-:S02]  /*109f40*/  LOP3.LUT P1, RZ, R12, 0x80000000, RZ, 0xc0, !PT ;  /* 0x800000000cff7812 */ /* 0x000fc4000782c0ff */
[----:B------:R-:W-:Y:S02]  /*109f50*/  LOP3.LUT R8, R8, 0xfffffbff, RZ, 0xc0, !PT ;  /* 0xfffffbff08087812 */ /* 0x000fe400078ec0ff */
[----:B------:R-:W-:-:S09]  /*109f60*/  LOP3.LUT P0, RZ, R12, 0x10000000, RZ, 0xc0, !PT ;  /* 0x100000000cff7812 */ /* 0x000fd2000780c0ff */
[----:B------:R-:W-:Y:S02]  /*109f70*/  @P1 LOP3.LUT R8, R8, 0x400, RZ, 0xfc, !PT ;  /* 0x0000040008081812 */ /* 0x000fe400078efcff */
[----:B------:R-:W-:Y:S01]  /*109f80*/  LOP3.LUT P1, RZ, R12, 0x40000000, RZ, 0xc0, !PT ;  /* 0x400000000cff7812 */ /* 0x000fe2000782c0ff */
[----:B------:R1:W-:Y:S01]  /*109f90*/  @P5 STG.E desc[UR32][R70.64], R232 ;  /* 0x000000e846005986 */ /* 0x0003e2000c101920 */
[----:B------:R-:W-:Y:S01]  /*109fa0*/  LOP3.LUT R8, R8, 0xfffff7ff, RZ, 0xc0, !PT ;  /* 0xfffff7ff08087812 */ /* 0x000fe200078ec0ff */
[----:B-1----:R-:W-:-:S10]  /*109fb0*/  IMAD.WIDE R70, R250, 0x4, R46 ;  /* 0x00000004fa467825 */ /* 0x002fd400078e022e */
[----:B------:R-:W-:Y:S01]  /*109fc0*/  @P1 LOP3.LUT R8, R8, 0x800, RZ, 0xfc, !PT ;  /* 0x0000080008081812 */ /* 0x000fe200078efcff */
[----:B------:R-:W3:Y:S01]  /*109fd0*/  LDL.LU R232, [R1+0x208] ;  /* 0x0002080001e87983 */ /* 0x000ee20000300800 */
[----:B------:R-:W-:-:S03]  /*109fe0*/  LOP3.LUT P1, RZ, R12, 0x20000000, RZ, 0xc0, !PT ;  /* 0x200000000cff7812 */ /* 0x000fc6000782c0ff */
[----:B----4-:R1:W-:Y:S02]  /*109ff0*/  @P6 STG.E desc[UR32][R70.64], R240 ;  /* 0x000000f046006986 */ /* 0x0103e4000c101920 */
[C---:B-1----:R-:W-:Y:S02]  /*10a000*/  IMAD.WIDE R70, R250.reuse, 0x4, R44 ;  /* 0x00000004fa467825 */ /* 0x042fe400078e022c */
[----:B------:R-:W4:Y:S04]  /*10a010*/  LDL.LU R240, [R1+0x1f8] ;  /* 0x0001f80001f07983 */ /* 0x000f280000300800 */
[----:B------:R1:W-:Y:S02]  /*10a020*/  @P0 STG.E desc[UR32][R70.64], R244 ;  /* 0x000000f446000986 */ /* 0x0003e4000c101920 */
[----:B-1----:R-:W-:-:S02]  /*10a030*/  IMAD.WIDE R70, R250, 0x4, R42 ;  /* 0x00000004fa467825 */ /* 0x002fc400078e022a */
[----:B------:R-:W4:Y:S04]  /*10a040*/  LDL.LU R244, [R1+0x1e8] ;  /* 0x0001e80001f47983 */ /* 0x000f280000300800 */
[----:B------:R1:W-:Y:S01]  /*10a050*/  @P1 STG.E desc[UR32][R70.64], R81 ;  /* 0x0000005146001986 */ /* 0x0003e2000c101920 */
[----:B------:R-:W-:Y:S01]  /*10a060*/  LOP3.LUT P1, RZ, R8, 0x800, RZ, 0xc0, !PT ;  /* 0x0000080008ff7812 */ /* 0x000fe2000782c0ff */
        /* <DEDUP_REMOVED lines=22> */
[----:B---3--:R1:W-:Y:S01]  /*10a1d0*/  @P1 STG.E desc[UR32][R70.64], R245 ;  /* 0x000000f546001986 */ /* 0x0083e2000c101920 */
[----:B------:R-:W-:Y:S02]  /*10a1e0*/  LOP3.LUT P1, RZ, R8, 0x10, RZ, 0xc0, !PT ;  /* 0x0000001008ff7812 */ /* 0x000fe4000782c0ff */
[C---:B------:R-:W-:Y:S02]  /*10a1f0*/  LOP3.LUT P2, RZ, R13.reuse, 0x40, RZ, 0xc0, !PT ;  /* 0x000000400dff7812 */ /* 0x040fe4000784c0ff */
[----:B------:R-:W-:Y:S01]  /*10a200*/  LOP3.LUT P3, RZ, R13, 0x80, RZ, 0xc0, !PT ;  /* 0x000000800dff7812 */ /* 0x000fe2000786c0ff */
[----:B-1----:R-:W-:-:S08]  /*10a210*/  IMAD.WIDE R70, R248, 0x4, R42 ;  /* 0x00000004f8467825 */ /* 0x002fd000078e022a */
[----:B------:R1:W-:Y:S01]  /*10a220*/  @P1 STG.E desc[UR32][R70.64], R249 ;  /* 0x000000f946001986 */ /* 0x0003e2000c101920 */
[----:B------:R-:W-:Y:S01]  /*10a230*/  LOP3.LUT P4, RZ, R13, 0x100, RZ, 0xc0, !PT ;  /* 0x000001000dff7812 */ /* 0x000fe2000788c0ff */
[----:B-1----:R-:W-:-:S05]  /*10a240*/  IMAD.WIDE R70, R248, 0x4, R40 ;  /* 0x00000004f8467825 */ /* 0x002fca00078e0228 */
[----:B------:R1:W-:Y:S01]  /*10a250*/  @P2 STG.E desc[UR32][R70.64], R232 ;  /* 0x000000e846002986 */ /* 0x0003e2000c101920 */
        /* <DEDUP_REMOVED lines=48> */
[C---:B------:R-:W-:Y:S01]  /*10a560*/  LOP3.LUT P0, RZ, R13.reuse, 0x8000, RZ, 0xc0, !PT ;  /* 0x000080000dff7812 */ /* 0x040fe2000780c0ff */
[----:B------:R-:W2:Y:S02]  /*10a570*/  LDL.LU R245, [R1+0x1fc] ;  /* 0x0001fc0001f57983 */ /* 0x000ea40000300800 */
[----:B------:R-:W-:Y:S02]  /*10a580*/  @P1 LOP3.LUT R8, R8, 0x2, RZ, 0xfc, !PT ;  /* 0x0000000208081812 */ /* 0x000fe400078efcff */
[----:B------:R-:W-:Y:S01]  /*10a590*/  LOP3.LUT P1, RZ, R13, 0x40000, RZ, 0xc0, !PT ;  /* 0x000400000dff7812 */ /* 0x000fe2000782c0ff */
[----:B------:R-:W2:Y:S01]  /*10a5a0*/  LDL.LU R249, [R1+0x1ec] ;  /* 0x0001ec0001f97983 */ /* 0x000ea20000300800 */
[----:B------:R-:W-:-:S11]  /*10a5b0*/  LOP3.LUT R8, R8, 0xfffffffb, RZ, 0xc0, !PT ;  /* 0xfffffffb08087812 */ /* 0x000fd600078ec0ff */
        /* <DEDUP_REMOVED lines=9> */
[----:B-1----:R-:W-:-:S05]  /*10a650*/  IMAD.WIDE R70, R80, 0x4, R38 ;  /* 0x0000000450467825 */ /* 0x002fca00078e0226 */
[----:B------:R1:W-:Y:S02]  /*10a660*/  @P0 STG.E desc[UR32][R70.64], R248 ;  /* 0x000000f846000986 */ /* 0x0003e4000c101920 */
[----:B-1----:R-:W-:-:S05]  /*10a670*/  IMAD.WIDE R70, R80, 0x4, R36 ;  /* 0x0000000450467825 */ /* 0x002fca00078e0224 */
[----:B------:R1:W-:Y:S01]  /*10a680*/  @P1 STG.E desc[UR32][R70.64], R82 ;  /* 0x0000005246001986 */ /* 0x0003e2000c101920 */
[----:B------:R-:W-:-:S03]  /*10a690*/  LOP3.LUT P1, RZ, R8, 0x8, RZ, 0xc0, !PT ;  /* 0x0000000808ff7812 */ /* 0x000fc6000782c0ff */
[----:B-1----:R-:W4:Y:S04]  /*10a6a0*/  LDL.LU R82, [R1+0x1dc] ;  /* 0x0001dc0001527983 */ /* 0x002f280000300800 */
[----:B------:R-:W3:Y:S01]  /*10a6b0*/  LDL.LU R244, [R1+0x3d0] ;  /* 0x0003d00001f47983 */ /* 0x000ee20000300800 */
[----:B------:R-:W-:-:S03]  /*10a6c0*/  IMAD.WIDE R70, R80, 0x4, R34 ;  /* 0x0000000450467825 */ /* 0x000fc600078e0222 */
[----:B------:R-:W3:Y:S04]  /*10a6d0*/  LDL.LU R248, [R1+0x3c0] ;  /* 0x0003c00001f87983 */ /* 0x000ee80000300800 */
[----:B------:R1:W-:Y:S01]  /*10a6e0*/  @P1 STG.E desc[UR32][R70.64], R81 ;  /* 0x0000005146001986 */ /* 0x0003e2000c101920 */
[----:B------:R-:W-:-:S03]  /*10a6f0*/  LOP3.LUT P1, RZ, R8, 0x4, RZ, 0xc0, !PT ;  /* 0x0000000408ff7812 */ /* 0x000fc6000782c0ff */
[----:B------:R-:W3:Y:S04]  /*10a700*/  LDL.LU R80, [R1+0x3b0] ;  /* 0x0003b00001507983 */ /* 0x000ee80000300800 */
[----:B-1----:R-:W3:Y:S01]  /*10a710*/  LDL.LU R81, [R1+0x3a0] ;  /* 0x0003a00001517983 */ /* 0x002ee20000300800 */
[----:B------:R-:W-:-:S05]  /*10a720*/  IMAD.WIDE R70, R232, 0x4, R48 ;  /* 0x00000004e8467825 */ /* 0x000fca00078e0230 */
        /* <DEDUP_REMOVED lines=25> */
[C---:B------:R-:W-:Y:S01]  /*10a8c0*/  LOP3.LUT P5, RZ, R13.reuse, 0x10000000, RZ, 0xc0, !PT ;  /* 0x100000000dff7812 */ /* 0x040fe200078ac0ff */
[C---:B---3--:R-:W-:Y:S01]  /*10a8d0*/  IMAD.WIDE R70, R240.reuse, 0x4, R48 ;  /* 0x00000004f0467825 */ /* 0x048fe200078e0230 */
[C---:B------:R-:W-:Y:S01]  /*10a8e0*/  LOP3.LUT P6, RZ, R13.reuse, 0x20000000, RZ, 0xc0, !PT ;  /* 0x200000000dff7812 */ /* 0x040fe200078cc0ff */
[----:B------:R-:W3:Y:S04]  /*10a8f0*/  LDL.LU R82, [R1+0x2848] ;  /* 0x0028480001527983 */ /* 0x000ee80000300800 */
[----:B------:R1:W-:Y:S01]  /*10a900*/  @P3 STG.E desc[UR32][R70.64], R244 ;  /* 0x000000f446003986 */ /* 0x0003e2000c101920 */
        /* <DEDUP_REMOVED lines=57> */
[----:B---3--:R1:W-:Y:S04]  /*10aca0*/  @P6 STG.E desc[UR32][R70.64], R244 ;  /* 0x000000f446006986 */ /* 0x0083e8000c101920 */
        /* <DEDUP_REMOVED lines=9> */
[----:B------:R-:W3:Y:S10]  /*10ad40*/  LDL.LU R80, [R1+0x384] ;  /* 0x0003840001507983 */ /* 0x000ef40000300800 */
[----:B------:R1:W-:Y:S01]  /*10ad50*/  @P1 STG.E desc[UR32][R70.64], R81 ;  /* 0x0000005146001986 */ /* 0x0003e2000c101920 */
[----:B------:R-:W-:-:S03]  /*10ad60*/  LOP3.LUT P1, RZ, R9, 0x4000000, RZ, 0xc0, !PT ;  /* 0x0400000009ff7812 */ /* 0x000fc6000782c0ff */
[----:B-1----:R-:W3:Y:S01]  /*10ad70*/  LDL.LU R81, [R1+0x374] ;  /* 0x0003740001517983 */ /* 0x002ee20000300800 */
[----:B------:R-:W-:-:S09]  /*10ad80*/  IMAD.WIDE R70, R241, 0x4, R42 ;  /* 0x00000004f1467825 */ /* 0x000fd200078e022a */
[----:B--2---:R1:W-:Y:S04]  /*10ad90*/  @P1 STG.E desc[UR32][R70.64], R83 ;  /* 0x0000005346001986 */ /* 0x0043e8000c101920 */
[----:B-1----:R-:W2:Y:S01]  /*10ada0*/  LDL.LU R83, [R1+0x364] ;  /* 0x0003640001537983 */ /* 0x002ea20000300800 */
[----:B------:R-:W-:Y:S01]  /*10adb0*/  LOP3.LUT P1, RZ, R9, 0x2000000, RZ, 0xc0, !PT ;  /* 0x0200000009ff7812 */ /* 0x000fe2000782c0ff */
[----:B------:R-:W-:Y:S01]  /*10adc0*/  IMAD.WIDE R70, R241, 0x4, R40 ;  /* 0x00000004f1467825 */ /* 0x000fe200078e0228 */
[----:B------:R-:W-:Y:S01]  /*10add0*/  LOP3.LUT P2, RZ, R14, 0x1000, RZ, 0xc0, !PT ;  /* 0x000010000eff7812 */ /* 0x000fe2000784c0ff */
[----:B------:R-:W2:Y:S10]  /*10ade0*/  LDL.LU R246, [R1+0x284c] ;  /* 0x00284c0001f67983 */ /* 0x000eb40000300800 */
        /* <DEDUP_REMOVED lines=14> */
[----:B------:R-:W-:Y:S01]  /*10aed0*/  LOP3.LUT P3, RZ, R14, 0x2000, RZ, 0xc0, !PT ;  /* 0x000020000eff7812 */ /* 0x000fe2000786c0ff */
[----:B-1----:R-:W-:-:S10]  /*10aee0*/  IMAD.WIDE R70, R82, 0x4, R46 ;  /* 0x0000000452467825 */ /* 0x002fd400078e022e */
        /* <DEDUP_REMOVED lines=11> */
[C---:B-1----:R-:W-:Y:S02]  /*10afa0*/  IMAD.WIDE R70, R82.reuse, 0x4, R38 ;  /* 0x0000000452467825 */ /* 0x042fe400078e0226 */
[----:B------:R-:W3:Y:S04]  /*10afb0*/  LDL.LU R248, [R1+0x2854] ;  /* 0x0028540001f87983 */ /* 0x000ee80000300800 */
        /* <DEDUP_REMOVED lines=9> */
[----:B------:R-:W3:Y:S01]  /*10b050*/  LDL.LU R81, [R1+0x304] ;  /* 0x0003040001517983 */ /* 0x000ee20000300800 */
[----:B------:R-:W-:-:S03]  /*10b060*/  LOP3.LUT P4, RZ, R14, 0x40000, RZ, 0xc0, !PT ;  /* 0x000400000eff7812 */ /* 0x000fc6000788c0ff */
[----:B------:R-:W3:Y:S01]  /*10b070*/  LDL.LU R82, [R1+0x2f4] ;  /* 0x0002f40001527983 */ /* 0x000ee20000300800 */
[----:B------:R-:W-:-:S03]  /*10b080*/  IMAD.WIDE R70, R246, 0x4, R48 ;  /* 0x00000004f6467825 */ /* 0x000fc600078e0230 */
[----:B------:R-:W3:Y:S01]  /*10b090*/  LDL.LU R80, [R1+0x2850] ;  /* 0x0028500001507983 */ /* 0x000ee20000300800 */
        /* <DEDUP_REMOVED lines=47> */
[C---:B------:R-:W-:Y:S01]  /*10b390*/  LOP3.LUT P1, RZ, R9.reuse, 0x80000, RZ, 0xc0, !PT ;  /* 0x0008000009ff7812 */ /* 0x040fe2000782c0ff */
[----:B-1----:R-:W-:Y:S02]  /*10b3a0*/  IMAD.WIDE R70, R246, 0x4, R38 ;  /* 0x00000004f6467825 */ /* 0x002fe400078e0226 */
        /* <DEDUP_REMOVED lines=23> */
[----:B------:R-:W-:Y:S02]  /*10b520*/  LOP3.LUT P2, RZ, R14, 0x80000000, RZ, 0xc0, !PT ;  /* 0x800000000eff7812 */ /* 0x000fe4000784c0ff */
[----:B------:R-:W-:Y:S01]  /*10b530*/  LOP3.LUT P3, RZ, R15, 0x1, RZ, 0xc0, !PT ;  /* 0x000000010fff7812 */ /* 0x000fe2000786c0ff */
[----:B-1----:R-:W-:-:S08]  /*10b540*/  IMAD.WIDE R70, R80, 0x4, R40 ;  /* 0x0000000450467825 */ /* 0x002fd000078e0228 */
[----:B------:R1:W-:Y:S01]  /*10b550*/  @P1 STG.E desc[UR32][R70.64], R249 ;  /* 0x000000f946001986 */ /* 0x0003e2000c101920 */
[----:B------:R-:W-:Y:S01]  /*10b560*/  LOP3.LUT P4, RZ, R15, 0x2, RZ, 0xc0, !PT ;  /* 0x000000020fff7812 */ /* 0x000fe2000788c0ff */
[----:B-1----:R-:W-:-:S05]  /*10b570*/  IMAD.WIDE R70, R80, 0x4, R38 ;  /* 0x0000000450467825 */ /* 0x002fca00078e0226 */
[----:B----4-:R1:W-:Y:S01]  /*10b580*/  @P2 STG.E desc[UR32][R70.64], R232 ;  /* 0x000000e846002986 */ /* 0x0103e2000c101920 */
[----:B------:R-:W-:Y:S01]  /*10b590*/  LOP3.LUT P5, RZ, R15, 0x4, RZ, 0xc0, !PT ;  /* 0x000000040fff7812 */ /* 0x000fe200078ac0ff */
[----:B-1----:R-:W-:-:S05]  /*10b5a0*/  IMAD.WIDE R70, R80, 0x4, R36 ;  /* 0x0000000450467825 */ /* 0x002fca00078e0224 */
[----:B---3--:R1:W-:Y:S01]  /*10b5b0*/  @P3 STG.E desc[UR32][R70.64], R240 ;  /* 0x000000f046003986 */ /* 0x0083e2000c101920 */
[C---:B------:R-:W-:Y:S01]  /*10b5c0*/  LOP3.LUT P6, RZ, R15.reuse, 0x8, RZ, 0xc0, !PT ;  /* 0x000000080fff7812 */ /* 0x040fe200078cc0ff */
        /* <DEDUP_REMOVED lines=134> */
[----:B-1----:R-:W2:Y:S01]  /*10be30*/  LDL.LU R83, [R1+0x6a0] ;  /* 0x0006a00001537983 */ /* 0x002ea20000300800 */
[----:B------:R-:W-:-:S03]  /*10be40*/  IMAD.WIDE R70, R80, 0x4, R34 ;  /* 0x0000000450467825 */ /* 0x000fc600078e0222 */
[----:B------:R-:W2:Y:S04]  /*10be50*/  LDL.LU R80, [R1+0x2864] ;  /* 0x0028640001507983 */ /* 0x000ea80000300800 */
[----:B------:R-:W2:Y:S01]  /*10be60*/  LDL.LU R246, [R1+0x690] ;  /* 0x0006900001f67983 */ /* 0x000ea20000300800 */
[----:B------:R-:W-:-:S03]  /*10be70*/  LOP3.LUT R9, R9, 0xfffffffe, RZ, 0xc0, !PT ;  /* 0xfffffffe09097812 */ /* 0x000fc600078ec0ff */
[----:B------:R-:W2:Y:S01]  /*10be80*/  LDL.LU R250, [R1+0x560] ;  /* 0x0005600001fa7983 */ /* 0x000ea20000300800 */
[----:B------:R-:W-:Y:S02]  /*10be90*/  @P1 LOP3.LUT R9, R9, 0x1, RZ, 0xfc, !PT ;  /* 0x0000000109091812 */ /* 0x000fe400078efcff */
[C---:B------:R-:W-:Y:S01]  /*10bea0*/  LOP3.LUT P1, RZ, R15.reuse, 0x80000000, RZ, 0xc0, !PT ;  /* 0x800000000fff7812 */ /* 0x040fe2000782c0ff */
[----:B------:R-:W2:Y:S01]  /*10beb0*/  LDL.LU R233, [R1+0x550] ;  /* 0x0005500001e97983 */ /* 0x000ea20000300800 */
[----:B------:R-:W-:Y:S02]  /*10bec0*/  LOP3.LUT P5, RZ, R15, 0x2000000, RZ, 0xc0, !PT ;  /* 0x020000000fff7812 */ /* 0x000fe400078ac0ff */
[----:B------:R-:W-:-:S09]  /*10bed0*/  LOP3.LUT R9, R9, 0xfffffffd, RZ, 0xc0, !PT ;  /* 0xfffffffd09097812 */ /* 0x000fd200078ec0ff */
[----:B------:R-:W-:Y:S02]  /*10bee0*/  @P1 LOP3.LUT R9, R9, 0x2, RZ, 0xfc, !PT ;  /* 0x0000000209091812 */ /* 0x000fe400078efcff */
[----:B------:R-:W-:Y:S01]  /*10bef0*/  LOP3.LUT P1, RZ, R15, 0x40000000, RZ, 0xc0, !PT ;  /* 0x400000000fff7812 */ /* 0x000fe2000782c0ff */
[----:B---3--:R1:W-:Y:S01]  /*10bf00*/  @P5 STG.E desc[UR32][R70.64], R82 ;  /* 0x0000005246005986 */ /* 0x0083e2000c101920 */
[----:B------:R-:W-:-:S03]  /*10bf10*/  LOP3.LUT R9, R9, 0xfffffffb, RZ, 0xc0, !PT ;  /* 0xfffffffb09097812 */ /* 0x000fc600078ec0ff */
[----:B-1----:R-:W3:Y:S04]  /*10bf20*/  LDL.LU R82, [R1+0x2868] ;  /* 0x0028680001527983 */ /* 0x002ee80000300800 */
[----:B------:R-:W3:Y:S04]  /*10bf30*/  LDL.LU R241, [R1+0x540] ;  /* 0x0005400001f17983 */ /* 0x000ee80000300800 */
[----:B------:R-:W-:Y:S02]  /*10bf40*/  @P1 LOP3.LUT R9, R9, 0x4, RZ, 0xfc, !PT ;  /* 0x0000000409091812 */ /* 0x000fe400078efcff */
[C---:B------:R-:W-:Y:S01]  /*10bf50*/  LOP3.LUT P1, RZ, R15.reuse, 0x20000000, RZ, 0xc0, !PT ;  /* 0x200000000fff7812 */ /* 0x040fe2000782c0ff */
[----:B------:R-:W3:Y:S01]  /*10bf60*/  LDL.LU R245, [R1+0x530] ;  /* 0x0005300001f57983 */ /* 0x000ee20000300800 */
[----:B------:R-:W-:-:S02]  /*10bf70*/  LOP3.LUT P6, RZ, R15, 0x4000000, RZ, 0xc0, !PT ;  /* 0x040000000fff7812 */ /* 0x000fc400078cc0ff */
[----:B------:R-:W-:Y:S01]  /*10bf80*/  LOP3.LUT P0, RZ, R15, 0x8000000, RZ, 0xc0, !PT ;  /* 0x080000000fff7812 */ /* 0x000fe2000780c0ff */
[----:B----4-:R-:W-:Y:S01]  /*10bf90*/  IMAD.WIDE R70, R23, 0x4, R48 ;  /* 0x0000000417467825 */ /* 0x010fe200078e0230 */
[----:B------:R-:W-:Y:S01]  /*10bfa0*/  LOP3.LUT R9, R9, 0xfffffff7, RZ, 0xc0, !PT ;  /* 0xfffffff709097812 */ /* 0x000fe200078ec0ff */
[----:B------:R-:W4:Y:S04]  /*10bfb0*/  LDL.LU R249, [R1+0x430] ;  /* 0x0004300001f97983 */ /* 0x000f280000300800 */
[----:B------:R-:W4:Y:S02]  /*10bfc0*/  LDL.LU R232, [R1+0x420] ;  /* 0x0004200001e87983 */ /* 0x000f240000300800 */
[----:B------:R-:W-:Y:S02]  /*10bfd0*/  @P1 LOP3.LUT R9, R9, 0x8, RZ, 0xfc, !PT ;  /* 0x0000000809091812 */ /* 0x000fe400078efcff */
[----:B------:R-:W-:Y:S01]  /*10bfe0*/  LOP3.LUT P1, RZ, R15, 0x10000000, RZ, 0xc0, !PT ;  /* 0x100000000fff7812 */ /* 0x000fe2000782c0ff */
[----:B------:R1:W-:Y:S02]  /*10bff0*/  @P6 STG.E desc[UR32][R70.64], R240 ;  /* 0x000000f046006986 */ /* 0x0003e4000c101920 */
[----:B-1----:R-:W-:-:S02]  /*10c000*/  IMAD.WIDE R70, R23, 0x4, R46 ;  /* 0x0000000417467825 */ /* 0x002fc400078e022e */
        /* <DEDUP_REMOVED lines=16> */
[----:B------:R-:W-:Y:S01]  /*10c110*/  @P1 STG.E desc[UR32][R70.64], R246 ;  /* 0x000000f646001986 */ /* 0x000fe2000c101920 */
        /* <DEDUP_REMOVED lines=8> */
[----:B---3--:R1:W-:Y:S01]  /*10c1a0*/  @P1 STG.E desc[UR32][R8.64], R241 ;  /* 0x000000f108001986 */ /* 0x0083e2000c101920 */
        /* <DEDUP_REMOVED lines=80> */
[----:B------:R-:W-:Y:S01]  /*10c6b0*/  LOP3.LUT P1, RZ, R10, 0x8000000, RZ, 0xc0, !PT ;  /* 0x080000000aff7812 */ /* 0x000fe2000782c0ff */
[----:B-1----:R-:W-:Y:S02]  /*10c6c0*/  IMAD.WIDE R8, R82, 0x4, R36 ;  /* 0x0000000452087825 */ /* 0x002fe400078e0224 */
[----:B------:R-:W3:Y:S10]  /*10c6d0*/  LDL.LU R80, [R1+0x928] ;  /* 0x0009280001507983 */ /* 0x000ef40000300800 */
        /* <DEDUP_REMOVED lines=31> */
[----:B-1----:R-:W-:Y:S01]  /*10c8d0*/  IMAD.WIDE R8, R248, 0x4, R34 ;  /* 0x00000004f8087825 */ /* 0x002fe200078e0222 */
        /* <DEDUP_REMOVED lines=44> */
[----:B------:R-:W-:Y:S02]  /*10cba0*/  LOP3.LUT P5, RZ, R16, 0x80000000, RZ, 0xc0, !PT ;  /* 0x8000000010ff7812 */ /* 0x000fe400078ac0ff */
[C---:B------:R-:W-:Y:S01]  /*10cbb0*/  LOP3.LUT P6, RZ, R17.reuse, 0x1, RZ, 0xc0, !PT ;  /* 0x0000000111ff7812 */ /* 0x040fe200078cc0ff */
        /* <DEDUP_REMOVED lines=15> */
[----:B-1----:R-:W-:Y:S02]  /*10ccb0*/  IMAD.WIDE R8, R244, 0x4, R34 ;  /* 0x00000004f4087825 */ /* 0x002fe400078e0222 */
[----:B------:R-:W3:Y:S04]  /*10ccc0*/  LDL.LU R240, [R1+0x81c] ;  /* 0x00081c0001f07983 */ /* 0x000ee80000300800 */
[----:B------:R1:W-:Y:S04]  /*10ccd0*/  @P0 STG.E desc[UR32][R8.64], R80 ;  /* 0x0000005008000986 */ /* 0x0003e8000c101920 */
[----:B------:R-:W3:Y:S01]  /*10cce0*/  LDL.LU R244, [R1+0x80c] ;  /* 0x00080c0001f47983 */ /* 0x000ee20000300800 */
[----:B-1----:R-:W-:-:S03]  /*10ccf0*/  IMAD.WIDE R8, R245, 0x4, R48 ;  /* 0x00000004f5087825 */ /* 0x002fc600078e0230 */
        /* <DEDUP_REMOVED lines=82> */
[----:B---3--:R-:W-:Y:S01]  /*10d220*/  IMAD.WIDE R8, R250, 0x4, R48 ;  /* 0x00000004fa087825 */ /* 0x008fe200078e0230 */
[----:B------:R-:W3:Y:S03]  /*10d230*/  LDL.LU R245, [R1+0xc30] ;  /* 0x000c300001f57983 */ /* 0x000ee60000300800 */
[----:B------:R-:W-:Y:S01]  /*10d240*/  @P1 LOP3.LUT R10, R10, 0x200, RZ, 0xfc, !PT ;  /* 0x000002000a0a1812 */ /* 0x000fe200078efcff */
[----:B------:R-:W3:Y:S01]  /*10d250*/  LDL.LU R249, [R1+0xc20] ;  /* 0x000c200001f97983 */ /* 0x000ee20000300800 */
[----:B------:R-:W-:-:S02]  /*10d260*/  LOP3.LUT P1, RZ, R17, 0x800000, RZ, 0xc0, !PT ;  /* 0x0080000011ff7812 */ /* 0x000fc4000782c0ff */
[----:B------:R-:W-:Y:S01]  /*10d270*/  LOP3.LUT R10, R10, 0xfffffbff, RZ, 0xc0, !PT ;  /* 0xfffffbff0a0a7812 */ /* 0x000fe200078ec0ff */
[----:B------:R-:W3:Y:S01]  /*10d280*/  LDL.LU R232, [R1+0xc10] ;  /* 0x000c100001e87983 */ /* 0x000ee20000300800 */
        /* <DEDUP_REMOVED lines=13> */
[----:B-1----:R-:W-:-:S05]  /*10d360*/  IMAD.WIDE R8, R250, 0x4, R42 ;  /* 0x00000004fa087825 */ /* 0x002fca00078e022a */
[----:B------:R1:W-:Y:S01]  /*10d370*/  @P1 STG.E desc[UR32][R8.64], R81 ;  /* 0x0000005108001986 */ /* 0x0003e2000c101920 */
[----:B------:R-:W-:Y:S01]  /*10d380*/  LOP3.LUT P1, RZ, R10, 0x800, RZ, 0xc0, !PT ;  /* 0x000008000aff7812 */ /* 0x000fe2000782c0ff */
[----:B-1----:R-:W-:Y:S02]  /*10d390*/  IMAD.WIDE R8, R250, 0x4, R40 ;  /* 0x00000004fa087825 */ /* 0x002fe400078e0228 */
[----:B------:R-:W4:Y:S10]  /*10d3a0*/  LDL.LU R81, [R1+0x950] ;  /* 0x0009500001517983 */ /* 0x000f340000300800 */
[----:B------:R1:W-:Y:S01]  /*10d3b0*/  @P1 STG.E desc[UR32][R8.64], R82 ;  /* 0x0000005208001986 */ /* 0x0003e2000c101920 */
[----:B------:R-:W-:-:S03]  /*10d3c0*/  LOP3.LUT P1, RZ, R10, 0x400, RZ, 0xc0, !PT ;  /* 0x000004000aff7812 */ /* 0x000fc6000782c0ff */
[----:B-1----:R-:W4:Y:S04]  /*10d3d0*/  LDL.LU R82, [R1+0x940] ;  /* 0x0009400001527983 */ /* 0x002f280000300800 */
[----:B------:R-:W4:Y:S01]  /*10d3e0*/  LDL.LU R80, [R1+0x2884] ;  /* 0x0028840001507983 */ /* 0x000f220000300800 */
        /* <DEDUP_REMOVED lines=30> */
[----:B-1----:R-:W-:Y:S01]  /*10d5d0*/  IMAD.WIDE R8, R248, 0x4, R36 ;  /* 0x00000004f8087825 */ /* 0x002fe200078e0224 */
[----:B------:R-:W-:Y:S01]  /*10d5e0*/  LOP3.LUT P0, RZ, R18, 0x8, RZ, 0xc0, !PT ;  /* 0x0000000812ff7812 */ /* 0x000fe2000780c0ff */
[----:B------:R-:W3:Y:S04]  /*10d5f0*/  LDL.LU R240, [R1+0x288c] ;  /* 0x00288c0001f07983 */ /* 0x000ee80000300800 */
[----:B----4-:R1:W-:Y:S02]  /*10d600*/  @P4 STG.E desc[UR32][R8.64], R244 ;  /* 0x000000f408004986 */ /* 0x0103e4000c101920 */
        /* <DEDUP_REMOVED lines=156> */
[----:B----4-:R1:W-:Y:S04]  /*10dfd0*/  @P6 STG.E desc[UR32][R8.64], R244 ;  /* 0x000000f408006986 */ /* 0x0103e8000c101920 */
[----:B------:R-:W4:Y:S01]  /*10dfe0*/  LDL.LU R240, [R1+0x918] ;  /* 0x0009180001f07983 */ /* 0x000f220000300800 */
[----:B-1----:R-:W-:-:S03]  /*10dff0*/  IMAD.WIDE R8, R241, 0x4, R48 ;  /* 0x00000004f1087825 */ /* 0x002fc600078e0230 */
        /* <DEDUP_REMOVED lines=90> */
[----:B------:R-:W-:Y:S01]  /*10e5a0*/  LOP3.LUT R11, R11, 0xfffbffff, RZ, 0xc0, !PT ;  /* 0xfffbffff0b0b7812 */ /* 0x000fe200078ec0ff */
[----:B------:R-:W2:Y:S01]  /*10e5b0*/  LDL.LU R232, [R1+0x67c] ;  /* 0x00067c0001e87983 */ /* 0x000ea20000300800 */
        /* <DEDUP_REMOVED lines=14> */
[C---:B------:R-:W-:Y:S01]  /*10e6a0*/  LOP3.LUT P1, RZ, R11.reuse, 0x80000, RZ, 0xc0, !PT ;  /* 0x000800000bff7812 */ /* 0x040fe2000782c0ff */
[----:B-1----:R-:W-:Y:S02]  /*10e6b0*/  IMAD.WIDE R8, R246, 0x4, R38 ;  /* 0x00000004f6087825 */ /* 0x002fe400078e0226 */
[----:B------:R-:W4:Y:S04]  /*10e6c0*/  LDL.LU R81, [R1+0x51c] ;  /* 0x00051c0001517983 */ /* 0x000f280000300800 */
[----:B------:R-:W4:Y:S06]  /*10e6d0*/  LDL.LU R248, [R1+0x2d70] ;  /* 0x002d700001f87983 */ /* 0x000f2c0000300800 */
[----:B------:R1:W-:Y:S01]  /*10e6e0*/  @P1 STG.E desc[UR32][R8.64], R82 ;  /* 0x0000005208001986 */ /* 0x0003e2000c101920 */
[----:B------:R-:W-:-:S03]  /*10e6f0*/  LOP3.LUT P1, RZ, R11, 0x40000, RZ, 0xc0, !PT ;  /* 0x000400000bff7812 */ /* 0x000fc6000782c0ff */
[----:B------:R-:W4:Y:S04]  /*10e700*/  LDL.LU R80, [R1+0xdc0] ;  /* 0x000dc00001507983 */ /* 0x000f280000300800 */
[----:B-1----:R-:W4:Y:S01]  /*10e710*/  LDL.LU R82, [R1+0xdb0] ;  /* 0x000db00001527983 */ /* 0x002f220000300800 */
        /* <DEDUP_REMOVED lines=234> */
[C---:B------:R-:W-:Y:S01]  /*10f5c0*/  LOP3.LUT P6, RZ, R0.reuse, 0x2, RZ, 0xc0, !PT ;  /* 0x0000000200ff7812 */ /* 0x040fe200078cc0ff */
[C---:B-1----:R-:W-:Y:S01]  /*10f5d0*/  IMAD.WIDE R8, R81.reuse, 0x4, R38 ;  /* 0x0000000451087825 */ /* 0x042fe200078e0226 */
        /* <DEDUP_REMOVED lines=138> */
[C---:B------:R-:W-:Y:S01]  /*10fe80*/  LOP3.LUT P1, RZ, R0.reuse, 0x80000000, RZ, 0xc0, !PT ;  /* 0x8000000000ff7812 */ /* 0x040fe2000782c0ff */
[----:B------:R-:W2:Y:S01]  /*10fe90*/  LDL.LU R233, [R1+0xea0] ;  /* 0x000ea00001e97983 */ /* 0x000ea20000300800 */
[----:B------:R-:W-:Y:S02]  /*10fea0*/  LOP3.LUT P5, RZ, R0, 0x800000, RZ, 0xc0, !PT ;  /* 0x0080000000ff7812 */ /* 0x000fe400078ac0ff */
[----:B------:R-:W-:Y:S01]  /*10feb0*/  LOP3.LUT R12, R12, 0xfffdffff, RZ, 0xc0, !PT ;  /* 0xfffdffff0c0c7812 */ /* 0x000fe200078ec0ff */
[----:B------:R-:W-:-:S08]  /*10fec0*/  IMAD.WIDE R8, R244, 0x4, R38 ;  /* 0x00000004f4087825 */ /* 0x000fd000078e0226 */
        /* <DEDUP_REMOVED lines=11> */
[----:B------:R-:W-:Y:S01]  /*10ff80*/  IMAD.WIDE R8, R244, 0x4, R36 ;  /* 0x00000004f4087825 */ /* 0x000fe200078e0224 */
[----:B------:R-:W-:Y:S01]  /*10ff90*/  LOP3.LUT R12, R12, 0xfff7ffff, RZ, 0xc0, !PT ;  /* 0xfff7ffff0c0c7812 */ /* 0x000fe200078ec0ff */
[----:B------:R-:W3:Y:S06]  /*10ffa0*/  LDL.LU R232, [R1+0xdd0] ;  /* 0x000dd00001e87983 */ /* 0x000eec0000300800 */
[----:B------:R-:W-:Y:S02]  /*10ffb0*/  @P1 LOP3.LUT R12, R12, 0x80000, RZ, 0xfc, !PT ;  /* 0x000800000c0c1812 */ /* 0x000fe400078efcff */
[----:B------:R-:W-:Y:S01]  /*10ffc0*/  LOP3.LUT P1, RZ, R0, 0x10000000, RZ, 0xc0, !PT ;  /* 0x1000000000ff7812 */ /* 0x000fe2000782c0ff */
[----:B----4-:R1:W-:Y:S02]  /*10ffd0*/  @P6 STG.E desc[UR32][R8.64], R240 ;  /* 0x000000f008006986 */ /* 0x0103e4000c101920 */
[----:B-1----:R-:W-:-:S02]  /*10ffe0*/  IMAD.WIDE R8, R244, 0x4, R34 ;  /* 0x00000004f4087825 */ /* 0x002fc400078e0222 */
        /* <DEDUP_REMOVED lines=165> */
[C---:B------:R-:W-:Y:S02]  /*110a40*/  LOP3.LUT P5, RZ, R3.reuse, 0x80000000, RZ, 0xc0, !PT ;  /* 0x8000000003ff7812 */ /* 0x040fe400078ac0ff */
[----:B------:R-:W-:-:S09]  /*110a50*/  LOP3.LUT R3, R3, 0xefffffff, RZ, 0xc0, !PT ;  /* 0xefffffff03037812 */ /* 0x000fd200078ec0ff */
        /* <DEDUP_REMOVED lines=21> */
[----:B------:R-:W-:Y:S01]  /*110bb0*/  LOP3.LUT P6, RZ, R4, 0x1, RZ, 0xc0, !PT ;  /* 0x0000000104ff7812 */ /* 0x000fe200078cc0ff */
[----:B------:R-:W-:Y:S02]  /*110bc0*/  IMAD.WIDE R8, R81, 0x4, R42 ;  /* 0x0000000451087825 */ /* 0x000fe400078e022a */
[----:B------:R-:W2:Y:S04]  /*110bd0*/  LDL.LU R245, [R1+0x7c8] ;  /* 0x0007c80001f57983 */ /* 0x000ea80000300800 */
[----:B------:R-:W-:Y:S02]  /*110be0*/  @P1 LOP3.LUT R12, R12, 0x2, RZ, 0xfc, !PT ;  /* 0x000000020c0c1812 */ /* 0x000fe400078efcff */
[----:B------:R-:W-:-:S02]  /*110bf0*/  LOP3.LUT P1, RZ, R4, 0x10, RZ, 0xc0, !PT ;  /* 0x0000001004ff7812 */ /* 0x000fc4000782c0ff */
[----:B------:R-:W-:Y:S01]  /*110c00*/  LOP3.LUT R12, R12, 0xfffffffb, RZ, 0xc0, !PT ;  /* 0xfffffffb0c0c7812 */ /* 0x000fe200078ec0ff */
[----:B----4-:R1:W-:Y:S01]  /*110c10*/  @P5 STG.E desc[UR32][R8.64], R249 ;  /* 0x000000f908005986 */ /* 0x0103e2000c101920 */
[----:B------:R-:W-:-:S09]  /*110c20*/  LOP3.LUT P0, RZ, R4, 0x2, RZ, 0xc0, !PT ;  /* 0x0000000204ff7812 */ /* 0x000fd2000780c0ff */
[----:B------:R-:W-:Y:S02]  /*110c30*/  @P1 LOP3.LUT R12, R12, 0x4, RZ, 0xfc, !PT ;  /* 0x000000040c0c1812 */ /* 0x000fe400078efcff */
[----:B------:R-:W-:Y:S01]  /*110c40*/  LOP3.LUT P1, RZ, R4, 0x8, RZ, 0xc0, !PT ;  /* 0x0000000804ff7812 */ /* 0x000fe2000782c0ff */
[----:B-1----:R-:W-:Y:S01]  /*110c50*/  IMAD.WIDE R8, R81, 0x4, R40 ;  /* 0x0000000451087825 */ /* 0x002fe200078e0228 */
[----:B------:R-:W-:Y:S01]  /*110c60*/  LOP3.LUT R12, R12, 0xfffffff7, RZ, 0xc0, !PT ;  /* 0xfffffff70c0c7812 */ /* 0x000fe200078ec0ff */
[----:B------:R-:W4:Y:S04]  /*110c70*/  LDL.LU R249, [R1+0x658] ;  /* 0x0006580001f97983 */ /* 0x000f280000300800 */
[----:B---3--:R1:W-:Y:S06]  /*110c80*/  @P6 STG.E desc[UR32][R8.64], R244 ;  /* 0x000000f408006986 */ /* 0x0083ec000c101920 */
[----:B------:R-:W-:-:S02]  /*110c90*/  @P1 LOP3.LUT R12, R12, 0x8, RZ, 0xfc, !PT ;  /* 0x000000080c0c1812 */ /* 0x000fc400078efcff */
[----:B------:R-:W-:Y:S01]  /*110ca0*/  LOP3.LUT P1, RZ, R4, 0x4, RZ, 0xc0, !PT ;  /* 0x0000000404ff7812 */ /* 0x000fe2000782c0ff */
[C---:B-1----:R-:W-:Y:S01]  /*110cb0*/  IMAD.WIDE R8, R81.reuse, 0x4, R38 ;  /* 0x0000000451087825 */ /* 0x042fe200078e0226 */
[----:B------:R-:W3:Y:S04]  /*110cc0*/  LDL.LU R244, [R1+0x4f8] ;  /* 0x0004f80001f47983 */ /* 0x000ee80000300800 */
[----:B------:R1:W-:Y:S02]  /*110cd0*/  @P0 STG.E desc[UR32][R8.64], R248 ;  /* 0x000000f808000986 */ /* 0x0003e4000c101920 */
[C---:B-1----:R-:W-:Y:S02]  /*110ce0*/  IMAD.WIDE R8, R81.reuse, 0x4, R36 ;  /* 0x0000000451087825 */ /* 0x042fe400078e0224 */
[----:B------:R-:W3:Y:S04]  /*110cf0*/  LDL.LU R248, [R1+0xefc] ;  /* 0x000efc0001f87983 */ /* 0x000ee80000300800 */
[----:B------:R1:W-:Y:S01]  /*110d00*/  @P1 STG.E desc[UR32][R8.64], R80 ;  /* 0x0000005008001986 */ /* 0x0003e2000c101920 */
[----:B------:R-:W-:Y:S01]  /*110d10*/  LOP3.LUT P1, RZ, R12, 0x8, RZ, 0xc0, !PT ;  /* 0x000000080cff7812 */ /* 0x000fe2000782c0ff */
[----:B-1----:R-:W-:-:S02]  /*110d20*/  IMAD.WIDE R8, R81, 0x4, R34 ;  /* 0x0000000451087825 */ /* 0x002fc400078e0222 */
        /* <DEDUP_REMOVED lines=66> */
[----:B------:R-:W-:Y:S01]  /*111150*/  LOP3.LUT P1, RZ, R4, 0x2000000, RZ, 0xc0, !PT ;  /* 0x0200000004ff7812 */ /* 0x000fe2000782c0ff */
[----:B--2---:R1:W-:Y:S04]  /*111160*/  @P4 STG.E desc[UR32][R8.64], R83 ;  /* 0x0000005308004986 */ /* 0x0043e8000c101920 */
[----:B-1----:R-:W2:Y:S04]  /*111170*/  LDL.LU R83, [R1+0x8fc] ;  /* 0x0008fc0001537983 */ /* 0x002ea80000300800 */
[----:B------:R-:W2:Y:S01]  /*111180*/  LDL.LU R250, [R1+0x8ec] ;  /* 0x0008ec0001fa7983 */ /* 0x000ea20000300800 */
[----:B------:R-:W-:-:S03]  /*111190*/  LOP3.LUT R3, R3, 0xfeffffff, RZ, 0xc0, !PT ;  /* 0xfeffffff03037812 */ /* 0x000fc600078ec0ff */
[----:B------:R-:W2:Y:S01]  /*1111a0*/  LDL.LU R23, [R1+0x7cc] ;  /* 0x0007cc0001177983 */ /* 0x000ea20000300800 */
[----:B------:R-:W-:Y:S01]  /*1111b0*/  @P1 LOP3.LUT R3, R3, 0x1000000, RZ, 0xfc, !PT ;  /* 0x0100000003031812 */ /* 0x000fe200078efcff */
[----:B------:R-:W-:Y:S01]  /*1111c0*/  IMAD.WIDE R8, R240, 0x4, R36 ;  /* 0x00000004f0087825 */ /* 0x000fe200078e0224 */
[----:B------:R-:W-:-:S04]  /*1111d0*/  LOP3.LUT P1, RZ, R4, 0x1000000, RZ, 0xc0, !PT ;  /* 0x0100000004ff7812 */ /* 0x000fc8000782c0ff */
[----:B---3--:R1:W-:Y:S01]  /*1111e0*/  @P5 STG.E desc[UR32][R8.64], R82 ;  /* 0x0000005208005986 */ /* 0x0083e2000c101920 */
[----:B------:R-:W-:-:S03]  /*1111f0*/  LOP3.LUT R3, R3, 0xfdffffff, RZ, 0xc0, !PT ;  /* 0xfdffffff03037812 */ /* 0x000fc600078ec0ff */
[----:B-1----:R-:W3:Y:S04]  /*111200*/  LDL.LU R82, [R1+0x2db4] ;  /* 0x002db40001527983 */ /* 0x002ee80000300800 */
[----:B------:R-:W3:Y:S01]  /*111210*/  LDL.LU R233, [R1+0x65c] ;  /* 0x00065c0001e97983 */ /* 0x000ee20000300800 */
[----:B------:R-:W-:Y:S02]  /*111220*/  @P1 LOP3.LUT R3, R3, 0x2000000, RZ, 0xfc, !PT ;  /* 0x0200000003031812 */ /* 0x000fe400078efcff */
[C---:B------:R-:W-:Y:S01]  /*111230*/  LOP3.LUT P1, RZ, R4.reuse, 0x800000, RZ, 0xc0, !PT ;  /* 0x0080000004ff7812 */ /* 0x040fe2000782c0ff */
[----:B------:R-:W3:Y:S01]  /*111240*/  LDL.LU R245, [R1+0x4fc] ;  /* 0x0004fc0001f57983 */ /* 0x000ee20000300800 */
[----:B------:R-:W-:Y:S02]  /*111250*/  LOP3.LUT R3, R3, 0xfbffffff, RZ, 0xc0, !PT ;  /* 0xfbffffff03037812 */ /* 0x000fe400078ec0ff */
[C---:B------:R-:W-:Y:S01]  /*111260*/  LOP3.LUT P6, RZ, R4.reuse, 0x80000, RZ, 0xc0, !PT ;  /* 0x0008000004ff7812 */ /* 0x040fe200078cc0ff */
[----:B------:R-:W3:Y:S01]  /*111270*/  LDL.LU R249, [R1+0x1220] ;  /* 0x0012200001f97983 */ /* 0x000ee20000300800 */
[----:B------:R-:W-:Y:S01]  /*111280*/  LOP3.LUT P0, RZ, R4, 0x100000, RZ, 0xc0, !PT ;  /* 0x0010000004ff7812 */ /* 0x000fe2000780c0ff */
[----:B------:R-:W-:-:S02]  /*111290*/  IMAD.WIDE R8, R240, 0x4, R34 ;  /* 0x00000004f0087825 */ /* 0x000fc400078e0222 */
[----:B------:R-:W3:Y:S04]  /*1112a0*/  LDL.LU R232, [R1+0x1210] ;  /* 0x0012100001e87983 */ /* 0x000ee80000300800 */
[----:B------:R-:W-:Y:S01]  /*1112b0*/  @P1 LOP3.LUT R3, R3, 0x4000000, RZ, 0xfc, !PT ;  /* 0x0400000003031812 */ /* 0x000fe200078efcff */
[----:B------:R-:W3:Y:S01]  /*1112c0*/  LDL.LU R240, [R1+0x1200] ;  /* 0x0012000001f07983 */ /* 0x000ee20000300800 */
[----:B------:R-:W-:Y:S02]  /*1112d0*/  LOP3.LUT P1, RZ, R4, 0x400000, RZ, 0xc0, !PT ;  /* 0x0040000004ff7812 */ /* 0x000fe4000782c0ff */
[----:B------:R-:W-:Y:S01]  /*1112e0*/  LOP3.LUT R3, R3, 0xf7ffffff, RZ, 0xc0, !PT ;  /* 0xf7ffffff03037812 */ /* 0x000fe200078ec0ff */
[----:B----4-:R1:W-:Y:S10]  /*1112f0*/  @P6 STG.E desc[UR32][R8.64], R244 ;  /* 0x000000f408006986 */ /* 0x0103f4000c101920 */
        /* <DEDUP_REMOVED lines=290> */
[----:B------:R-:W-:Y:S02]  /*112520*/  LOP3.LUT R3, R3, 0xfffffffd, RZ, 0xc0, !PT ;  /* 0xfffffffd03037812 */ /* 0x000fe400078ec0ff */
[C---:B------:R-:W-:Y:S01]  /*112530*/  LOP3.LUT P5, RZ, R6.reuse, 0x800, RZ, 0xc0, !PT ;  /* 0x0000080006ff7812 */ /* 0x040fe200078ac0ff */
[----:B------:R-:W2:Y:S01]  /*112540*/  LDL.LU R241, [R1+0xe8c] ;  /* 0x000e8c0001f17983 */ /* 0x000ea20000300800 */
[C---:B------:R-:W-:Y:S02]  /*112550*/  LOP3.LUT P6, RZ, R6.reuse, 0x1000, RZ, 0xc0, !PT ;  /* 0x0000100006ff7812 */ /* 0x040fe400078cc0ff */
[C---:B------:R-:W-:Y:S01]  /*112560*/  LOP3.LUT P0, RZ, R6.reuse, 0x2000, RZ, 0xc0, !PT ;  /* 0x0000200006ff7812 */ /* 0x040fe2000780c0ff */
[----:B------:R-:W2:Y:S04]  /*112570*/  LDL.LU R245, [R1+0xe7c] ;  /* 0x000e7c0001f57983 */ /* 0x000ea80000300800 */
[----:B------:R-:W-:Y:S01]  /*112580*/  @P1 LOP3.LUT R3, R3, 0x2, RZ, 0xfc, !PT ;  /* 0x0000000203031812 */ /* 0x000fe200078efcff */
[----:B------:R-:W2:Y:S01]  /*112590*/  LDL.LU R249, [R1+0xc7c] ;  /* 0x000c7c0001f97983 */ /* 0x000ea20000300800 */
[----:B------:R-:W-:-:S02]  /*1125a0*/  LOP3.LUT P1, RZ, R6, 0x10000, RZ, 0xc0, !PT ;  /* 0x0001000006ff7812 */ /* 0x000fc4000782c0ff */
[----:B------:R-:W-:Y:S01]  /*1125b0*/  LOP3.LUT R3, R3, 0xfffffffb, RZ, 0xc0, !PT ;  /* 0xfffffffb03037812 */ /* 0x000fe200078ec0ff */
[----:B---3--:R4:W-:Y:S04]  /*1125c0*/  @P5 STG.E desc[UR32][R8.64], R240 ;  /* 0x000000f008005986 */ /* 0x0089e8000c101920 */
[----:B------:R-:W3:Y:S06]  /*1125d0*/  LDL.LU R232, [R1+0xbbc] ;  /* 0x000bbc0001e87983 */ /* 0x000eec0000300800 */
[----:B------:R-:W-:-:S02]  /*1125e0*/  @P1 LOP3.LUT R3, R3, 0x4, RZ, 0xfc, !PT ;  /* 0x0000000403031812 */ /* 0x000fc400078efcff */
[----:B------:R-:W-:Y:S01]  /*1125f0*/  LOP3.LUT P1, RZ, R6, 0x8000, RZ, 0xc0, !PT ;  /* 0x0000800006ff7812 */ /* 0x000fe2000782c0ff */
[----:B----4-:R-:W-:Y:S01]  /*112600*/  IMAD.WIDE R8, R23, 0x4, R48 ;  /* 0x0000000417087825 */ /* 0x010fe200078e0230 */
[----:B------:R-:W-:Y:S01]  /*112610*/  LOP3.LUT R3, R3, 0xfffffff7, RZ, 0xc0, !PT ;  /* 0xfffffff703037812 */ /* 0x000fe200078ec0ff */
[----:B------:R-:W4:Y:S04]  /*112620*/  LDL.LU R240, [R1+0x8dc] ;  /* 0x0008dc0001f07983 */ /* 0x000f280000300800 */
[----:B------:R1:W-:Y:S06]  /*112630*/  @P6 STG.E desc[UR32][R8.64], R244 ;  /* 0x000000f408006986 */ /* 0x0003ec000c101920 */
        /* <DEDUP_REMOVED lines=12> */
[----:B------:R-:W-:Y:S01]  /*112700*/  LOP3.LUT P1, RZ, R3, 0x4, RZ, 0xc0, !PT ;  /* 0x0000000403ff7812 */ /* 0x000fe2000782c0ff */
[----:B-1----:R-:W-:-:S12]  /*112710*/  IMAD.WIDE R8, R23, 0x4, R40 ;  /* 0x0000000417087825 */ /* 0x002fd800078e0228 */
[----:B--2---:R1:W-:Y:S04]  /*112720*/  @P1 STG.E desc[UR32][R8.64], R83 ;  /* 0x0000005308001986 */ /* 0x0043e8000c101920 */
[----:B-1----:R-:W2:Y:S04]  /*112730*/  LDL.LU R83, [R1+0x12b0] ;  /* 0x0012b00001537983 */ /* 0x002ea80000300800 */
[----:B------:R-:W2:Y:S01]  /*112740*/  LDL.LU R82, [R1+0x2dd4] ;  /* 0x002dd40001527983 */ /* 0x000ea20000300800 */
        /* <DEDUP_REMOVED lines=35> */
[----:B--2---:R-:W-:-:S05]  /*112980*/  IMAD.WIDE R8, R82, 0x4, R48 ;  /* 0x0000000452087825 */ /* 0x004fca00078e0230 */
[----:B------:R1:W-:Y:S04]  /*112990*/  @P0 STG.E desc[UR32][R8.64], R83 ;  /* 0x0000005308000986 */ /* 0x0003e8000c101920 */
        /* <DEDUP_REMOVED lines=88> */
[C---:B------:R-:W-:Y:S01]  /*112f20*/  LOP3.LUT P5, RZ, R7.reuse, 0x2000, RZ, 0xc0, !PT ;  /* 0x0000200007ff7812 */ /* 0x040fe200078ac0ff */
        /* <DEDUP_REMOVED lines=266> */
[C---:B-1----:R-:W-:Y:S02]  /*113fd0*/  IMAD.WIDE R8, R80.reuse, 0x4, R38 ;  /* 0x0000000450087825 */ /* 0x042fe400078e0226 */
[----:B------:R-:W3:Y:S04]  /*113fe0*/  LDL.LU R240, [R1+0x2df8] ;  /* 0x002df80001f07983 */ /* 0x000ee80000300800 */
[----:B------:R1:W-:Y:S04]  /*113ff0*/  @P0 STG.E desc[UR32][R8.64], R244 ;  /* 0x000000f408000986 */ /* 0x0003e8000c101920 */
[----:B------:R-:W4:Y:S01]  /*114000*/  LDL.LU R232, [R1+0x12d0] ;  /* 0x0012d00001e87983 */ /* 0x000f220000300800 */
[----:B-1----:R-:W-:-:S03]  /*114010*/  IMAD.WIDE R8, R80, 0x4, R36 ;  /* 0x0000000450087825 */ /* 0x002fc600078e0224 */
        /* <DEDUP_REMOVED lines=32> */
[C---:B------:R-:W-:Y:S01]  /*114220*/  LOP3.LUT P4, RZ, R25.reuse, 0x20, RZ, 0xc0, !PT ;  /* 0x0000002019ff7812 */ /* 0x040fe2000788c0ff */
[----:B-1----:R-:W-:Y:S01]  /*114230*/  IMAD.WIDE R8, R82, 0x4, R34 ;  /* 0x0000000452087825 */ /* 0x002fe200078e0222 */
[C---:B------:R-:W-:Y:S01]  /*114240*/  LOP3.LUT P5, RZ, R25.reuse, 0x40, RZ, 0xc0, !PT ;  /* 0x0000004019ff7812 */ /* 0x040fe200078ac0ff */
[----:B------:R-:W2:Y:S04]  /*114250*/  LDL.LU R82, [R1+0x2e00] ;  /* 0x002e000001527983 */ /* 0x000ea80000300800 */
[----:B----4-:R3:W-:Y:S01]  /*114260*/  @P2 STG.E desc[UR32][R8.64], R232 ;  /* 0x000000e808002986 */ /* 0x0107e2000c101920 */
[----:B------:R-:W-:Y:S01]  /*114270*/  LOP3.LUT P6, RZ, R25, 0x80, RZ, 0xc0, !PT ;  /* 0x0000008019ff7812 */ /* 0x000fe200078cc0ff */
[----:B---3--:R-:W-:-:S05]  /*114280*/  IMAD.WIDE R8, R240, 0x4, R48 ;  /* 0x00000004f0087825 */ /* 0x008fca00078e0230 */
        /* <DEDUP_REMOVED lines=247> */
[----:B------:R-:W-:-:S07]  /*115200*/  LOP3.LUT P6, RZ, R26, 0x20000, RZ, 0xc0, !PT ;  /* 0x000200001aff7812 */ /* 0x000fce00078cc0ff */
[----:B------:R-:W-:Y:S02]  /*115210*/  @P1 LOP3.LUT R5, R5, 0x200, RZ, 0xfc, !PT ;  /* 0x0000020005051812 */ /* 0x000fe400078efcff */
[----:B------:R-:W-:Y:S01]  /*115220*/  LOP3.LUT P1, RZ, R26, 0x200000, RZ, 0xc0, !PT ;  /* 0x002000001aff7812 */ /* 0x000fe2000782c0ff */
[----:B------:R-:W-:Y:S01]  /*115230*/  IMAD.WIDE R8, R248, 0x4, R40 ;  /* 0x00000004f8087825 */ /* 0x000fe200078e0228 */
[----:B------:R-:W-:-:S04]  /*115240*/  LOP3.LUT R5, R5, 0xfffffbff, RZ, 0xc0, !PT ;  /* 0xfffffbff05057812 */ /* 0x000fc800078ec0ff */
[----:B---3--:R1:W-:Y:S07]  /*115250*/  @P5 STG.E desc[UR32][R8.64], R240 ;  /* 0x000000f008005986 */ /* 0x0083ee000c101920 */
[----:B------:R-:W-:Y:S02]  /*115260*/  @P1 LOP3.LUT R5, R5, 0x400, RZ, 0xfc, !PT ;  /* 0x0000040005051812 */ /* 0x000fe400078efcff */
[----:B------:R-:W-:Y:S01]  /*115270*/  LOP3.LUT P1, RZ, R26, 0x100000, RZ, 0xc0, !PT ;  /* 0x001000001aff7812 */ /* 0x000fe2000782c0ff */
[----:B-1----:R-:W-:Y:S01]  /*115280*/  IMAD.WIDE R8, R248, 0x4, R38 ;  /* 0x00000004f8087825 */ /* 0x002fe200078e0226 */
[----:B------:R-:W-:-:S04]  /*115290*/  LOP3.LUT P0, RZ, R26, 0x40000, RZ, 0xc0, !PT ;  /* 0x000400001aff7812 */ /* 0x000fc8000780c0ff */
[----:B----4-:R1:W-:Y:S01]  /*1152a0*/  @P6 STG.E desc[UR32][R8.64], R82 ;  /* 0x0000005208006986 */ /* 0x0103e2000c101920 */
[----:B------:R-:W-:-:S03]  /*1152b0*/  LOP3.LUT R5, R5, 0xfffff7ff, RZ, 0xc0, !PT ;  /* 0xfffff7ff05057812 */ /* 0x000fc600078ec0ff */
[----:B-1----:R-:W3:Y:S04]  /*1152c0*/  LDL.LU R82, [R1+0x2e14] ;  /* 0x002e140001527983 */ /* 0x002ee80000300800 */
[----:B------:R-:W4:Y:S01]  /*1152d0*/  LDL.LU R245, [R1+0x79c] ;  /* 0x00079c0001f57983 */ /* 0x000f220000300800 */
[----:B------:R-:W-:Y:S02]  /*1152e0*/  @P1 LOP3.LUT R5, R5, 0x800, RZ, 0xfc, !PT ;  /* 0x0000080005051812 */ /* 0x000fe400078efcff */
[----:B------:R-:W-:Y:S01]  /*1152f0*/  LOP3.LUT P1, RZ, R26, 0x80000, RZ, 0xc0, !PT ;  /* 0x000800001aff7812 */ /* 0x000fe2000782c0ff */
[C---:B------:R-:W-:Y:S01]  /*115300*/  IMAD.WIDE R8, R248.reuse, 0x4, R36 ;  /* 0x00000004f8087825 */ /* 0x040fe200078e0224 */
[----:B------:R-:W3:Y:S04]  /*115310*/  LDL.LU R232, [R1+0x4cc] ;  /* 0x0004cc0001e87983 */ /* 0x000ee80000300800 */
[----:B------:R1:W-:Y:S04]  /*115320*/  @P0 STG.E desc[UR32][R8.64], R244 ;  /* 0x000000f408000986 */ /* 0x0003e8000c101920 */
[----:B------:R-:W3:Y:S01]  /*115330*/  LDL.LU R240, [R1+0x1460] ;  /* 0x0014600001f07983 */ /* 0x000ee20000300800 */
[----:B-1----:R-:W-:-:S03]  /*115340*/  IMAD.WIDE R8, R248, 0x4, R34 ;  /* 0x00000004f8087825 */ /* 0x002fc600078e0222 */
        /* <DEDUP_REMOVED lines=26> */
[----:B----4-:R1:W-:Y:S01]  /*1154f0*/  @P1 STG.E desc[UR32][R8.64], R245 ;  /* 0x000000f508001986 */ /* 0x0103e2000c101920 */
[----:B------:R-:W-:Y:S02]  /*115500*/  LOP3.LUT P1, RZ, R5, 0x10, RZ, 0xc0, !PT ;  /* 0x0000001005ff7812 */ /* 0x000fe4000782c0ff */
[C---:B------:R-:W-:Y:S02]  /*115510*/  LOP3.LUT P2, RZ, R26.reuse, 0x10000000, RZ, 0xc0, !PT ;  /* 0x100000001aff7812 */ /* 0x040fe4000784c0ff */
[----:B------:R-:W-:Y:S01]  /*115520*/  LOP3.LUT P3, RZ, R26, 0x20000000, RZ, 0xc0, !PT ;  /* 0x200000001aff7812 */ /* 0x000fe2000786c0ff */
[----:B-1----:R-:W-:-:S08]  /*115530*/  IMAD.WIDE R8, R249, 0x4, R34 ;  /* 0x00000004f9087825 */ /* 0x002fd000078e0222 */
        /* <DEDUP_REMOVED lines=513> */
[C---:B------:R-:W-:Y:S01]  /*117550*/  LOP3.LUT P4, RZ, R29.reuse, 0x20000000, RZ, 0xc0, !PT ;  /* 0x200000001dff7812 */ /* 0x040fe2000788c0ff */
        /* <DEDUP_REMOVED lines=171> */
[----:B-1----:R-:W-:Y:S02]  /*118010*/  IMAD.WIDE R4, R246, 0x4, R40 ;  /* 0x00000004f6047825 */ /* 0x002fe400078e0228 */
[----:B------:R-:W4:Y:S04]  /*118020*/  LDL.LU R248, [R1+0x2e58] ;  /* 0x002e580001f87983 */ /* 0x000f280000300800 */
[----:B------:R1:W-:Y:S01]  /*118030*/  @P1 STG.E desc[UR32][R4.64], R80 ;  /* 0x0000005004001986 */ /* 0x0003e2000c101920 */
[----:B------:R-:W-:-:S03]  /*118040*/  LOP3.LUT P1, RZ, R7, 0x80000, RZ, 0xc0, !PT ;  /* 0x0008000007ff7812 */ /* 0x000fc6000782c0ff */
[----:B------:R-:W4:Y:S01]  /*118050*/  LDL.LU R244, [R1+0x1510] ;  /* 0x0015100001f47983 */ /* 0x000f220000300800 */
[----:B-1----:R-:W-:-:S03]  /*118060*/  IMAD.WIDE R4, R246, 0x4, R38 ;  /* 0x00000004f6047825 */ /* 0x002fc600078e0226 */
[----:B------:R-:W4:Y:S06]  /*118070*/  LDL.LU R80, [R1+0x1330] ;  /* 0x0013300001507983 */ /* 0x000f2c0000300800 */
        /* <DEDUP_REMOVED lines=32> */
[C---:B------:R-:W-:Y:S01]  /*118280*/  LOP3.LUT P6, RZ, R31.reuse, 0x20, RZ, 0xc0, !PT ;  /* 0x000000201fff7812 */ /* 0x040fe200078cc0ff */
        /* <DEDUP_REMOVED lines=267> */
[----:B-1----:R-:W-:-:S05]  /*119340*/  IMAD.WIDE R4, R82, 0x4, R38 ;  /* 0x0000000452047825 */ /* 0x002fca00078e0226 */
[----:B------:R1:W-:Y:S01]  /*119350*/  @P1 STG.E desc[UR32][R4.64], R81 ;  /* 0x0000005104001986 */ /* 0x0003e2000c101920 */
[----:B------:R-:W-:-:S03]  /*119360*/  LOP3.LUT P1, RZ, R13, 0x8000000, RZ, 0xc0, !PT ;  /* 0x080000000dff7812 */ /* 0x000fc6000782c0ff */
[----:B-1----:R-:W3:Y:S01]  /*119370*/  LDL.LU R81, [R1+0x61c] ;  /* 0x00061c0001517983 */ /* 0x002ee20000300800 */
[----:B------:R-:W-:-:S03]  /*119380*/  IMAD.WIDE R4, R82, 0x4, R36 ;  /* 0x0000000452047825 */ /* 0x000fc600078e0224 */
        /* <DEDUP_REMOVED lines=387> */
[----:B------:R-:W-:Y:S01]  /*11abc0*/  LOP3.LUT P1, RZ, R50, 0x80000000, RZ, 0xc0, !PT ;  /* 0x8000000032ff7812 */ /* 0x000fe2000782c0ff */
        /* <DEDUP_REMOVED lines=17> */
[C---:B-1----:R-:W-:Y:S02]  /*11ace0*/  IMAD.WIDE R4, R241.reuse, 0x4, R46 ;  /* 0x00000004f1047825 */ /* 0x042fe400078e022e */
        /* <DEDUP_REMOVED lines=11> */
[C---:B------:R-:W-:Y:S01]  /*11ada0*/  LOP3.LUT P1, RZ, R14.reuse, 0x2000000, RZ, 0xc0, !PT ;  /* 0x020000000eff7812 */ /* 0x040fe2000782c0ff */
        /* <DEDUP_REMOVED lines=272> */
[----:B------:R-:W-:Y:S02]  /*11beb0*/  LOP3.LUT R14, R14, 0xfffffffd, RZ, 0xc0, !PT ;  /* 0xfffffffd0e0e7812 */ /* 0x000fe400078ec0ff */
[C---:B------:R-:W-:Y:S01]  /*11bec0*/  LOP3.LUT P5, RZ, R52.reuse, 0x80000, RZ, 0xc0, !PT ;  /* 0x0008000034ff7812 */ /* 0x040fe200078ac0ff */
[----:B------:R-:W2:Y:S01]  /*11bed0*/  LDL.LU R241, [R1+0x1730] ;  /* 0x0017300001f17983 */ /* 0x000ea20000300800 */
[C---:B------:R-:W-:Y:S02]  /*11bee0*/  LOP3.LUT P6, RZ, R52.reuse, 0x100000, RZ, 0xc0, !PT ;  /* 0x0010000034ff7812 */ /* 0x040fe400078cc0ff */
[----:B------:R-:W-:Y:S01]  /*11bef0*/  LOP3.LUT P0, RZ, R52, 0x200000, RZ, 0xc0, !PT ;  /* 0x0020000034ff7812 */ /* 0x000fe2000780c0ff */
        /* <DEDUP_REMOVED lines=327> */
[C---:B------:R-:W-:Y:S01]  /*11d370*/  LOP3.LUT P1, RZ, R15.reuse, 0x800, RZ, 0xc0, !PT ;  /* 0x000008000fff7812 */ /* 0x040fe2000782c0ff */
        /* <DEDUP_REMOVED lines=78> */
[----:B------:R-:W-:Y:S02]  /*11d860*/  LOP3.LUT P5, RZ, R54, 0x80000000, RZ, 0xc0, !PT ;  /* 0x8000000036ff7812 */ /* 0x000fe400078ac0ff */
        /* <DEDUP_REMOVED lines=995> */
[----:B------:R-:W2:Y:S01]  /*1216a0*/  LDL.LU R246, [R1+0x2f38] ;  /* 0x002f380001f67983 */ /* 0x000ea20000300800 */
[----:B------:R-:W-:-:S03]  /*1216b0*/  LOP3.LUT P4, RZ, R60, 0x10000000, RZ, 0xc0, !PT ;  /* 0x100000003cff7812 */ /* 0x000fc6000788c0ff */
[----:B------:R-:W4:Y:S04]  /*1216c0*/  LDL.LU R82, [R1+0x2f3c] ;  /* 0x002f3c0001527983 */ /* 0x000f280000300800 */
        /* <DEDUP_REMOVED lines=696> */
[----:B---3--:R-:W-:Y:S01]  /*124250*/  IMAD.WIDE R4, R240, 0x4, R48 ;  /* 0x00000004f0047825 */ /* 0x008fe200078e0230 */
[----:B------:R-:W-:Y:S01]  /*124260*/  LOP3.LUT P6, RZ, R64, 0x80000000, RZ, 0xc0, !PT ;  /* 0x8000000040ff7812 */ /* 0x000fe200078cc0ff */
        /* <DEDUP_REMOVED lines=361> */
[C---:B------:R-:W-:Y:S01]  /*125900*/  LOP3.LUT P0, RZ, R66.reuse, 0x20000000, RZ, 0xc0, !PT ;  /* 0x2000000042ff7812 */ /* 0x040fe2000780c0ff */
        /* <DEDUP_REMOVED lines=236> */
[----:B------:R-:W-:-:S12]  /*1267d0*/  IMAD.WIDE R6, R245, 0x4, R36 ;  /* 0x00000004f5067825 */ /* 0x000fd800078e0224 */
[----:B------:R-:W-:Y:S01]  /*1267e0*/  @P1 STG.E desc[UR32][R6.64], R241 ;  /* 0x000000f106001986 */ /* 0x000fe2000c101920 */
[----:B------:R-:W-:Y:S01]  /*1267f0*/  LOP3.LUT P1, RZ, R2, 0x2000, RZ, 0xc0, !PT ;  /* 0x0000200002ff7812 */ /* 0x000fe2000782c0ff */
[----:B------:R-:W-:Y:S01]  /*126800*/  IMAD.WIDE R8, R245, 0x4, R34 ;  /* 0x00000004f5087825 */ /* 0x000fe200078e0222 */
[----:B------:R-:W-:-:S11]  /*126810*/  LOP3.LUT P2, RZ, R68, 0x2000, RZ, 0xc0, !PT ;  /* 0x0000200044ff7812 */ /* 0x000fd6000784c0ff */
[----:B------:R-:W-:Y:S01]  /*126820*/  @P1 STG.E desc[UR32][R8.64], R249 ;  /* 0x000000f908001986 */ /* 0x000fe2000c101920 */
[----:B------:R-:W-:Y:S01]  /*126830*/  LOP3.LUT P1, RZ, R2, 0x1000, RZ, 0xc0, !PT ;  /* 0x0000100002ff7812 */ /* 0x000fe2000782c0ff */
[----:B-1----:R-:W-:Y:S01]  /*126840*/  IMAD.WIDE R4, R80, 0x4, R48 ;  /* 0x0000000450047825 */ /* 0x002fe200078e0230 */
[C---:B------:R-:W-:Y:S02]  /*126850*/  LOP3.LUT P3, RZ, R68.reuse, 0x4000, RZ, 0xc0, !PT ;  /* 0x0000400044ff7812 */ /* 0x040fe4000786c0ff */
[----:B------:R-:W-:-:S09]  /*126860*/  LOP3.LUT P4, RZ, R68, 0x8000, RZ, 0xc0, !PT ;  /* 0x0000800044ff7812 */ /* 0x000fd2000788c0ff */
        /* <DEDUP_REMOVED lines=12> */
[C---:B-1----:R-:W-:Y:S02]  /*126930*/  IMAD.WIDE R4, R80.reuse, 0x4, R38 ;  /* 0x0000000450047825 */ /* 0x042fe400078e0226 */
[----:B------:R-:W3:Y:S04]  /*126940*/  LDL.LU R81, [R1+0x2fb4] ;  /* 0x002fb40001517983 */ /* 0x000ee80000300800 */
[----:B------:R1:W-:Y:S02]  /*126950*/  @P6 STG.E desc[UR32][R4.64], R82 ;  /* 0x0000005204006986 */ /* 0x0003e4000c101920 */
[----:B-1----:R-:W-:-:S05]  /*126960*/  IMAD.WIDE R4, R80, 0x4, R36 ;  /* 0x0000000450047825 */ /* 0x002fca00078e0224 */
[----:B--2---:R1:W-:Y:S04]  /*126970*/  @P0 STG.E desc[UR32][R4.64], R83 ;  /* 0x0000005304000986 */ /* 0x0043e8000c101920 */
[----:B-1----:R-:W2:Y:S04]  /*126980*/  LDL.LU R83, [R1+0x1a1c] ;  /* 0x001a1c0001537983 */ /* 0x002ea80000300800 */
[----:B------:R-:W4:Y:S04]  /*126990*/  LDL.LU R82, [R1+0x15ec] ;  /* 0x0015ec0001527983 */ /* 0x000f280000300800 */
[----:B------:R-:W4:Y:S04]  /*1269a0*/  LDL.LU R249, [R1+0x15dc] ;  /* 0x0015dc0001f97983 */ /* 0x000f280000300800 */
[----:B------:R-:W4:Y:S04]  /*1269b0*/  LDL.LU R232, [R1+0x10cc] ;  /* 0x0010cc0001e87983 */ /* 0x000f280000300800 */
[----:B------:R-:W4:Y:S04]  /*1269c0*/  LDL.LU R240, [R1+0xf7c] ;  /* 0x000f7c0001f07983 */ /* 0x000f280000300800 */
[----:B------:R-:W4:Y:S04]  /*1269d0*/  LDL.LU R244, [R1+0xd2c] ;  /* 0x000d2c0001f47983 */ /* 0x000f280000300800 */
[----:B------:R-:W4:Y:S01]  /*1269e0*/  LDL.LU R248, [R1+0xacc] ;  /* 0x000acc0001f87983 */ /* 0x000f220000300800 */
[----:B------:R-:W-:Y:S01]  /*1269f0*/  IMAD.WIDE R4, R80, 0x4, R34 ;  /* 0x0000000450047825 */ /* 0x000fe200078e0222 */
[----:B------:R-:W-:-:S02]  /*126a00*/  LOP3.LUT P2, RZ, R68, 0x80000, RZ, 0xc0, !PT ;  /* 0x0008000044ff7812 */ /* 0x000fc4000784c0ff */
[----:B------:R-:W4:Y:S01]  /*126a10*/  LDL.LU R80, [R1+0xa1c] ;  /* 0x000a1c0001507983 */ /* 0x000f220000300800 */
[C---:B------:R-:W-:Y:S02]  /*126a20*/  LOP3.LUT P3, RZ, R68.reuse, 0x100000, RZ, 0xc0, !PT ;  /* 0x0010000044ff7812 */ /* 0x040fe4000786c0ff */
        /* <DEDUP_REMOVED lines=15> */
[----:B---3--:R-:W-:-:S05]  /*126b20*/  IMAD.WIDE R4, R81, 0x4, R48 ;  /* 0x0000000451047825 */ /* 0x008fca00078e0230 */
[----:B----4-:R1:W-:Y:S04]  /*126b30*/  @P3 STG.E desc[UR32][R4.64], R82 ;  /* 0x0000005204003986 */ /* 0x0103e8000c101920 */
[----:B-1----:R-:W3:Y:S04]  /*126b40*/  LDL.LU R82, [R1+0x2fb8] ;  /* 0x002fb80001527983 */ /* 0x002ee80000300800 */
[----:B------:R-:W4:Y:S01]  /*126b50*/  LDL.LU R233, [R1+0x1b30] ;  /* 0x001b300001e97983 */ /* 0x000f220000300800 */
[----:B------:R-:W-:Y:S02]  /*126b60*/  LOP3.LUT R2, R2, 0xfffffdff, RZ, 0xc0, !PT ;  /* 0xfffffdff02027812 */ /* 0x000fe400078ec0ff */
[----:B------:R-:W-:-:S02]  /*126b70*/  LOP3.LUT P4, RZ, R68, 0x200000, RZ, 0xc0, !PT ;  /* 0x0020000044ff7812 */ /* 0x000fc4000788c0ff */
[----:B------:R-:W-:Y:S01]  /*126b80*/  LOP3.LUT P5, RZ, R68, 0x400000, RZ, 0xc0, !PT ;  /* 0x0040000044ff7812 */ /* 0x000fe200078ac0ff */
[----:B------:R-:W-:Y:S01]  /*126b90*/  IMAD.WIDE R4, R81, 0x4, R46 ;  /* 0x0000000451047825 */ /* 0x000fe200078e022e */
[----:B------:R-:W-:Y:S01]  /*126ba0*/  @P0 LOP3.LUT R2, R2, 0x200, RZ, 0xfc, !PT ;  /* 0x0000020002020812 */ /* 0x000fe200078efcff */
[----:B------:R-:W4:Y:S01]  /*126bb0*/  LDL.LU R242, [R1+0x1b20] ;  /* 0x001b200001f27983 */ /* 0x000f220000300800 */
[----:B------:R-:W-:Y:S02]  /*126bc0*/  LOP3.LUT P0, RZ, R68, 0x4000000, RZ, 0xc0, !PT ;  /* 0x0400000044ff7812 */ /* 0x000fe4000780c0ff */
[----:B------:R-:W-:Y:S02]  /*126bd0*/  LOP3.LUT R2, R2, 0xfffffbff, RZ, 0xc0, !PT ;  /* 0xfffffbff02027812 */ /* 0x000fe400078ec0ff */
[----:B------:R-:W-:-:S09]  /*126be0*/  LOP3.LUT P6, RZ, R68, 0x800000, RZ, 0xc0, !PT ;  /* 0x0080000044ff7812 */ /* 0x000fd200078cc0ff */
[----:B------:R-:W-:Y:S02]  /*126bf0*/  @P0 LOP3.LUT R2, R2, 0x400, RZ, 0xfc, !PT ;  /* 0x0000040002020812 */ /* 0x000fe400078efcff */
[----:B------:R-:W-:Y:S01]  /*126c00*/  LOP3.LUT P0, RZ, R68, 0x2000000, RZ, 0xc0, !PT ;  /* 0x0200000044ff7812 */ /* 0x000fe2000780c0ff */
[----:B------:R1:W-:Y:S01]  /*126c10*/  @P4 STG.E desc[UR32][R4.64], R249 ;  /* 0x000000f904004986 */ /* 0x0003e2000c101920 */
[----:B------:R-:W-:Y:S01]  /*126c20*/  LOP3.LUT R2, R2, 0xfffff7ff, RZ, 0xc0, !PT ;  /* 0xfffff7ff02027812 */ /* 0x000fe200078ec0ff */
[----:B-1----:R-:W-:-:S10]  /*126c30*/  IMAD.WIDE R4, R81, 0x4, R44 ;  /* 0x0000000451047825 */ /* 0x002fd400078e022c */
[----:B------:R-:W-:Y:S02]  /*126c40*/  @P0 LOP3.LUT R2, R2, 0x800, RZ, 0xfc, !PT ;  /* 0x0000080002020812 */ /* 0x000fe400078efcff */
[----:B------:R-:W-:Y:S01]  /*126c50*/  LOP3.LUT P0, RZ, R68, 0x1000000, RZ, 0xc0, !PT ;  /* 0x0100000044ff7812 */ /* 0x000fe2000780c0ff */
[----:B------:R1:W-:Y:S02]  /*126c60*/  @P5 STG.E desc[UR32][R4.64], R232 ;  /* 0x000000e804005986 */ /* 0x0003e4000c101920 */
[C---:B-1----:R-:W-:Y:S02]  /*126c70*/  IMAD.WIDE R4, R81.reuse, 0x4, R42 ;  /* 0x0000000451047825 */ /* 0x042fe400078e022a */
[----:B------:R-:W4:Y:S04]  /*126c80*/  LDL.LU R232, [R1+0x3390] ;  /* 0x0033900001e87983 */ /* 0x000f280000300800 */
[----:B------:R1:W-:Y:S04]  /*126c90*/  @P6 STG.E desc[UR32][R4.64], R240 ;  /* 0x000000f004006986 */ /* 0x0003e8000c101920 */
[----:B------:R-:W4:Y:S04]  /*126ca0*/  LDL.LU R246, [R1+0x1b00] ;  /* 0x001b000001f67983 */ /* 0x000f280000300800 */
[----:B------:R-:W4:Y:S01]  /*126cb0*/  LDL.LU R23, [R1+0x1ae0] ;  /* 0x001ae00001177983 */ /* 0x000f220000300800 */
[----:B-1----:R-:W-:-:S05]  /*126cc0*/  IMAD.WIDE R4, R81, 0x4, R40 ;  /* 0x0000000451047825 */ /* 0x002fca00078e0228 */
[----:B------:R1:W-:Y:S01]  /*126cd0*/  @P0 STG.E desc[UR32][R4.64], R244 ;  /* 0x000000f404000986 */ /* 0x0003e2000c101920 */
[C---:B------:R-:W-:Y:S01]  /*126ce0*/  LOP3.LUT P0, RZ, R2.reuse, 0x800, RZ, 0xc0, !PT ;  /* 0x0000080002ff7812 */ /* 0x040fe2000780c0ff */
[----:B-1----:R-:W-:Y:S02]  /*126cf0*/  IMAD.WIDE R4, R81, 0x4, R38 ;  /* 0x0000000451047825 */ /* 0x002fe400078e0226 */
[----:B------:R-:W4:Y:S10]  /*126d00*/  LDL.LU R244, [R1+0x3394] ;  /* 0x0033940001f47983 */ /* 0x000f340000300800 */
[----:B------:R1:W-:Y:S01]  /*126d10*/  @P0 STG.E desc[UR32][R4.64], R248 ;  /* 0x000000f804000986 */ /* 0x0003e2000c101920 */
[----:B------:R-:W-:-:S03]  /*126d20*/  LOP3.LUT P0, RZ, R2, 0x400, RZ, 0xc0, !PT ;  /* 0x0000040002ff7812 */ /* 0x000fc6000780c0ff */
[----:B------:R-:W4:Y:S04]  /*126d30*/  LDL.LU R240, [R1+0x1af0] ;  /* 0x001af00001f07983 */ /* 0x000f280000300800 */
[----:B------:R-:W4:Y:S01]  /*126d40*/  LDL.LU R6, [R1+0x4bd0] ;  /* 0x004bd00001067983 */ /* 0x000f220000300800 */
[----:B-1----:R-:W-:-:S03]  /*126d50*/  IMAD.WIDE R4, R81, 0x4, R36 ;  /* 0x0000000451047825 */ /* 0x002fc600078e0224 */
[----:B------:R-:W4:Y:S04]  /*126d60*/  LDL.LU R241, [R1+0x1ad0] ;  /* 0x001ad00001f17983 */ /* 0x000f280000300800 */
[----:B------:R1:W-:Y:S01]  /*126d70*/  @P0 STG.E desc[UR32][R4.64], R80 ;  /* 0x0000005004000986 */ /* 0x0003e2000c101920 */
[----:B------:R-:W-:-:S03]  /*126d80*/  LOP3.LUT P0, RZ, R2, 0x200, RZ, 0xc0, !PT ;  /* 0x0000020002ff7812 */ /* 0x000fc6000780c0ff */
[----:B------:R-:W4:Y:S04]  /*126d90*/  LDL.LU R245, [R1+0x2fbc] ;  /* 0x002fbc0001f57983 */ /* 0x000f280000300800 */
[----:B------:R-:W4:Y:S01]  /*126da0*/  LDL.LU R249, [R1+0x3384] ;  /* 0x0033840001f97983 */ /* 0x000f220000300800 */
[----:B-1----:R-:W-:-:S03]  /*126db0*/  IMAD.WIDE R4, R81, 0x4, R34 ;  /* 0x0000000451047825 */ /* 0x002fc600078e0222 */
[----:B------:R-:W4:Y:S01]  /*126dc0*/  LDL.LU R248, [R1+0x33a4] ;  /* 0x0033a40001f87983 */ /* 0x000f220000300800 */
[----:B------:R-:W-:-:S03]  /*126dd0*/  LOP3.LUT P5, RZ, R0, 0x2000000, RZ, 0xc0, !PT ;  /* 0x0200000000ff7812 */ /* 0x000fc600078ac0ff */
[----:B------:R-:W4:Y:S01]  /*126de0*/  LDL.LU R80, [R1+0x33a0] ;  /* 0x0033a00001507983 */ /* 0x000f220000300800 */
[----:B------:R-:W-:-:S03]  /*126df0*/  LOP3.LUT P6, RZ, R0, 0x4000000, RZ, 0xc0, !PT ;  /* 0x0400000000ff7812 */ /* 0x000fc600078cc0ff */
[----:B------:R-:W4:Y:S04]  /*126e00*/  LDL.LU R81, [R1+0x339c] ;  /* 0x00339c0001517983 */ /* 0x000f280000300800 */
[----:B--2---:R1:W-:Y:S01]  /*126e10*/  @P0 STG.E desc[UR32][R4.64], R83 ;  /* 0x0000005304000986 */ /* 0x0043e2000c101920 */
[----:B------:R-:W-:-:S03]  /*126e20*/  LOP3.LUT P0, RZ, R2, 0x100, RZ, 0xc0, !PT ;  /* 0x0000010002ff7812 */ /* 0x000fc6000780c0ff */
[----:B-1----:R-:W2:Y:S04]  /*126e30*/  LDL.LU R83, [R1+0x3398] ;  /* 0x0033980001537983 */ /* 0x002ea80000300800 */
[----:B------:R-:W2:Y:S01]  /*126e40*/  LDL.LU R251, [R1+0x1b10] ;  /* 0x001b100001fb7983 */ /* 0x000ea20000300800 */
[----:B---3--:R-:W-:-:S03]  /*126e50*/  IMAD.WIDE R4, R82, 0x4, R48 ;  /* 0x0000000452047825 */ /* 0x008fc600078e0230 */
[----:B------:R-:W3:Y:S04]  /*126e60*/  LDL.LU R0, [R1+0x4ed8] ;  /* 0x004ed80001007983 */ /* 0x000ee80000300800 */
[----:B------:R-:W3:Y:S04]  /*126e70*/  LDL.LU R69, [R1+0x1ac0] ;  /* 0x001ac00001457983 */ /* 0x000ee80000300800 */
[----:B----4-:R1:W-:Y:S04]  /*126e80*/  @P0 STG.E desc[UR32][R4.64], R233 ;  /* 0x000000e904000986 */ /* 0x0103e8000c101920 */
[----:B------:R-:W4:Y:S04]  /*126e90*/  LDL.LU R250, [R1+0x1ab0] ;  /* 0x001ab00001fa7983 */ /* 0x000f280000300800 */
[----:B-1----:R-:W4:Y:S01]  /*126ea0*/  LDL.LU R233, [R1+0x1aa0] ;  /* 0x001aa00001e97983 */ /* 0x002f220000300800 */
[----:B------:R-:W-:Y:S01]  /*126eb0*/  LOP3.LUT P0, RZ, R2, 0x80, RZ, 0xc0, !PT ;  /* 0x0000008002ff7812 */ /* 0x000fe2000780c0ff */
[----:B------:R-:W-:Y:S01]  /*126ec0*/  IMAD.WIDE R4, R82, 0x4, R46 ;  /* 0x0000000452047825 */ /* 0x000fe200078e022e */
[C---:B------:R-:W-:Y:S01]  /*126ed0*/  LOP3.LUT P1, RZ, R2.reuse, 0x1, RZ, 0xc0, !PT ;  /* 0x0000000102ff7812 */ /* 0x040fe2000782c0ff */
[----:B------:R-:W4:Y:S10]  /*126ee0*/  LDL.LU R234, [R1+0x1a90] ;  /* 0x001a900001ea7983 */ /* 0x000f340000300800 */
[----:B------:R1:W-:Y:S01]  /*126ef0*/  @P0 STG.E desc[UR32][R4.64], R242 ;  /* 0x000000f204000986 */ /* 0x0003e2000c101920 */
[----:B------:R-:W-:Y:S01]  /*126f00*/  LOP3.LUT P0, RZ, R2, 0x40, RZ, 0xc0, !PT ;  /* 0x0000004002ff7812 */ /* 0x000fe2000780c0ff */
[----:B-1----:R-:W-:Y:S01]  /*126f10*/  IMAD.WIDE R4, R82, 0x4, R44 ;  /* 0x0000000452047825 */ /* 0x002fe200078e022c */
[----:B------:R-:W-:-:S02]  /*126f20*/  LOP3.LUT P2, RZ, R2, 0x2, RZ, 0xc0, !PT ;  /* 0x0000000202ff7812 */ /* 0x000fc4000784c0ff */
[----:B------:R-:W-:-:S09]  /*126f30*/  LOP3.LUT P3, RZ, R2, 0x4, RZ, 0xc0, !PT ;  /* 0x0000000402ff7812 */ /* 0x000fd2000786c0ff */
[----:B------:R1:W-:Y:S01]  /*126f40*/  @P0 STG.E desc[UR32][R4.64], R246 ;  /* 0x000000f604000986 */ /* 0x0003e2000c101920 */
[C---:B------:R-:W-:Y:S02]  /*126f50*/  LOP3.LUT P0, RZ, R2.reuse, 0x20, RZ, 0xc0, !PT ;  /* 0x0000002002ff7812 */ /* 0x040fe4000780c0ff */
[----:B------:R-:W-:Y:S01]  /*126f60*/  LOP3.LUT P4, RZ, R2, 0x8, RZ, 0xc0, !PT ;  /* 0x0000000802ff7812 */ /* 0x000fe2000788c0ff */
[----:B-1----:R-:W-:-:S10]  /*126f70*/  IMAD.WIDE R4, R82, 0x4, R42 ;  /* 0x0000000452047825 */ /* 0x002fd400078e022a */
[----:B------:R1:W-:Y:S01]  /*126f80*/  @P0 STG.E desc[UR32][R4.64], R23 ;  /* 0x0000001704000986 */ /* 0x0003e2000c101920 */
[----:B------:R-:W-:Y:S01]  /*126f90*/  LOP3.LUT P0, RZ, R2, 0x10, RZ, 0xc0, !PT ;  /* 0x0000001002ff7812 */ /* 0x000fe2000780c0ff */
[C---:B------:R-:W-:Y:S02]  /*126fa0*/  IMAD.WIDE R2, R82.reuse, 0x4, R40 ;  /* 0x0000000452027825 */ /* 0x040fe400078e0228 */
[----:B-1----:R-:W4:Y:S02]  /*126fb0*/  LDL.LU R23, [R1+0xf60] ;  /* 0x000f600001177983 */ /* 0x002f240000300800 */
[----:B------:R-:W-:Y:S02]  /*126fc0*/  IMAD.WIDE R4, R82, 0x4, R38 ;  /* 0x0000000452047825 */ /* 0x000fe400078e0226 */
[----:B------:R1:W-:Y:S01]  /*126fd0*/  @P1 STG.E desc[UR32][R2.64], R240 ;  /* 0x000000f002001986 */ /* 0x0003e2000c101920 */
[----:B------:R-:W-:-:S03]  /*126fe0*/  ISETP.LT.AND P1, PT, R232, R6, !P0 ;  /* 0x00000006e800720c */ /* 0x000fc60004721270 */
[----:B------:R1:W-:Y:S04]  /*126ff0*/  @P2 STG.E desc[UR32][R4.64], R241 ;  /* 0x000000f104002986 */ /* 0x0003e8000c101920 */
[----:B-1----:R-:W4:Y:S01]  /*127000*/  LDL.LU R240, [R1+0x2fc0] ;  /* 0x002fc00001f07983 */ /* 0x002f220000300800 */
[----:B------:R-:W-:-:S03]  /*127010*/  IMAD.WIDE R2, R82, 0x4, R36 ;  /* 0x0000000452027825 */ /* 0x000fc600078e0224 */
[----:B------:R-:W4:Y:S04]  /*127020*/  LDL.LU R242, [R1+0x10b0] ;  /* 0x0010b00001f27983 */ /* 0x000f280000300800 */
[----:B------:R-:W4:Y:S01]  /*127030*/  LDL.LU R246, [R1+0xd10] ;  /* 0x000d100001f67983 */ /* 0x000f220000300800 */
[----:B------:R-:W-:-:S03]  /*127040*/  IMAD.WIDE R4, R82, 0x4, R34 ;  /* 0x0000000452047825 */ /* 0x000fc600078e0222 */
[----:B------:R-:W4:Y:S01]  /*127050*/  LDL.LU R241, [R1+0xab0] ;  /* 0x000ab00001f17983 */ /* 0x000f220000300800 */
[----:B------:R-:W-:-:S03]  /*127060*/  IMAD.WIDE R6, R245, 0x4, R48 ;  /* 0x00000004f5067825 */ /* 0x000fc600078e0230 */
[----:B------:R-:W4:Y:S01]  /*127070*/  LDL.LU R82, [R1+0xa00] ;  /* 0x000a000001527983 */ /* 0x000f220000300800 */
[----:B------:R-:W-:-:S03]  /*127080*/  IMAD.WIDE R8, R245, 0x4, R46 ;  /* 0x00000004f5087825 */ /* 0x000fc600078e022e */
[----:B--2---:R-:W-:Y:S04]  /*127090*/  @P3 STG.E desc[UR32][R2.64], R251 ;  /* 0x000000fb02003986 */ /* 0x004fe8000c101920 */
[----:B---3--:R-:W-:Y:S04]  /*1270a0*/  @P4 STG.E desc[UR32][R4.64], R69 ;  /* 0x0000004504004986 */ /* 0x008fe8000c101920 */
[----:B----4-:R1:W-:Y:S04]  /*1270b0*/  @P5 STG.E desc[UR32][R6.64], R250 ;  /* 0x000000fa06005986 */ /* 0x0103e8000c101920 */
[----:B------:R2:W-:Y:S04]  /*1270c0*/  @P6 STG.E desc[UR32][R8.64], R233 ;  /* 0x000000e908006986 */ /* 0x0005e8000c101920 */
[----:B-1----:R-:W3:Y:S04]  /*1270d0*/  LDL.LU R250, [R1+0x1b34] ;  /* 0x001b340001fa7983 */ /* 0x002ee80000300800 */
[----:B--2---:R-:W2:Y:S01]  /*1270e0*/  LDL.LU R233, [R1+0x1b24] ;  /* 0x001b240001e97983 */ /* 0x004ea20000300800 */
[----:B------:R-:W-:Y:S01]  /*1270f0*/  ISETP.LT.AND P2, PT, R244, UR4, !P0 ;  /* 0x00000004f4007c0c */ /* 0x000fe2000c741270 */
[----:B------:R-:W-:Y:S01]  /*127100*/  IMAD.WIDE R2, R245, 0x4, R44 ;  /* 0x00000004f5027825 */ /* 0x000fe200078e022c */
[----:B------:R-:W-:-:S02]  /*127110*/  ISETP.LT.AND P5, PT, R248, UR4, !P0 ;  /* 0x00000004f8007c0c */ /* 0x000fc4000c7a1270 */
[----:B------:R-:W-:Y:S01]  /*127120*/  ISETP.LT.AND P4, PT, R80, UR4, !P0 ;  /* 0x0000000450007c0c */ /* 0x000fe2000c781270 */
[----:B------:R-:W-:Y:S01]  /*127130*/  IMAD.WIDE R4, R245, 0x4, R42 ;  /* 0x00000004f5047825 */ /* 0x000fe200078e022a */
[----:B------:R-:W-:Y:S02]  /*127140*/  ISETP.GE.AND P3, PT, R0, UR5, PT ;  /* 0x0000000500007c0c */ /* 0x000fe4000bf66270 */
[----:B------:R-:W-:Y:S01]  /*127150*/  ISETP.LT.AND P6, PT, R81, UR4, !P0 ;  /* 0x0000000451007c0c */ /* 0x000fe2000c7c1270 */
[----:B------:R-:W4:Y:S01]  /*127160*/  LDL.LU R0, [R1+0x4edc] ;  /* 0x004edc0001007983 */ /* 0x000f220000300800 */
[----:B------:R-:W-:-:S03]  /*127170*/  ISETP.LT.AND P0, PT, R83, UR4, !P0 ;  /* 0x0000000453007c0c */ /* 0x000fc6000c701270 */
[----:B------:R1:W-:Y:S04]  /*127180*/  @P1 STG.E desc[UR32][R2.64], R234 ;  /* 0x000000ea02001986 */ /* 0x0003e8000c101920 */
[----:B------:R-:W4:Y:S04]  /*127190*/  LDL.LU R251, [R1+0x1b04] ;  /* 0x001b040001fb7983 */ /* 0x000f280000300800 */
[----:B------:R-:W4:Y:S01]  /*1271a0*/  LDL.LU R69, [R1+0x1ae4] ;  /* 0x001ae40001457983 */ /* 0x000f220000300800 */
[----:B------:R-:W-:-:S04]  /*1271b0*/  IMAD.WIDE R6, R245, 0x4, R36 ;  /* 0x00000004f5067825 */ /* 0x000fc800078e0224 */
[----:B-1----:R-:W-:Y:S01]  /*1271c0*/  IMAD.WIDE R2, R245, 0x4, R40 ;  /* 0x00000004f5027825 */ /* 0x002fe200078e0228 */
[----:B------:R-:W-:-:S03]  /*1271d0*/  ISETP.LT.AND P1, PT, R103, UR4, !P3 ;  /* 0x0000000467007c0c */ /* 0x000fc6000df21270 */
[----:B------:R-:W-:Y:S01]  /*1271e0*/  IMAD.WIDE R8, R245, 0x4, R34 ;  /* 0x00000004f5087825 */ /* 0x000fe200078e0222 */
[----:B------:R1:W-:Y:S01]  /*1271f0*/  @P2 STG.E desc[UR32][R4.64], R23 ;  /* 0x0000001704002986 */ /* 0x0003e2000c101920 */
[----:B------:R-:W-:-:S03]  /*127200*/  ISETP.LT.AND P2, PT, R249, UR4, !P3 ;  /* 0x00000004f9007c0c */ /* 0x000fc6000df41270 */
[----:B-1----:R-:W4:Y:S01]  /*127210*/  LDL.LU R23, [R1+0x1af4] ;  /* 0x001af40001177983 */ /* 0x002f220000300800 */
[----:B------:R-:W-:-:S03]  /*127220*/  IMAD.WIDE R4, R245, 0x4, R38 ;  /* 0x00000004f5047825 */ /* 0x000fc600078e0226 */
[----:B------:R-:W4:Y:S04]  /*127230*/  LDL.LU R245, [R1+0x1ad4] ;  /* 0x001ad40001f57983 */ /* 0x000f280000300800 */
[----:B------:R-:W-:Y:S04]  /*127240*/  @P5 STG.E desc[UR32][R2.64], R242 ;  /* 0x000000f202005986 */ /* 0x000fe8000c101920 */
[----:B------:R1:W-:Y:S04]  /*127250*/  @P4 STG.E desc[UR32][R4.64], R246 ;  /* 0x000000f604004986 */ /* 0x0003e8000c101920 */
[----:B------:R1:W-:Y:S04]  /*127260*/  @P6 STG.E desc[UR32][R6.64], R241 ;  /* 0x000000f106006986 */ /* 0x0003e8000c101920 */
[----:B------:R1:W-:Y:S04]  /*127270*/  @P0 STG.E desc[UR32][R8.64], R82 ;  /* 0x0000005208000986 */ /* 0x0003e8000c101920 */
[----:B-1----:R-:W4:Y:S01]  /*127280*/  LDL.LU R246, [R1+0x1b14] ;  /* 0x001b140001f67983 */ /* 0x002f220000300800 */
[----:B------:R-:W-:-:S03]  /*127290*/  IMAD.WIDE R2, R240, 0x4, R48 ;  /* 0x00000004f0027825 */ /* 0x000fc600078e0230 */
[----:B------:R-:W4:Y:S01]  /*1272a0*/  LDL.LU R241, [R1+0x1ac4] ;  /* 0x001ac40001f17983 */ /* 0x000f220000300800 */
[----:B------:R-:W-:-:S03]  /*1272b0*/  IMAD.WIDE R4, R240, 0x4, R46 ;  /* 0x00000004f0047825 */ /* 0x000fc600078e022e */
[----:B------:R-:W4:Y:S04]  /*1272c0*/  LDL.LU R82, [R1+0x2fc4] ;  /* 0x002fc40001527983 */ /* 0x000f280000300800 */
[----:B------:R-:W4:Y:S04]  /*1272d0*/  LDL.LU R234, [R1+0x1ab4] ;  /* 0x001ab40001ea7983 */ /* 0x000f280000300800 */
[----:B------:R-:W4:Y:S04]  /*1272e0*/  LDL.LU R10, [R1+0x4ee0] ;  /* 0x004ee000010a7983 */ /* 0x000f280000300800 */
[----:B------:R-:W4:Y:S04]  /*1272f0*/  LDL.LU R242, [R1+0x1aa4] ;  /* 0x001aa40001f27983 */ /* 0x000f280000300800 */
[----:B---3--:R1:W-:Y:S04]  /*127300*/  @P2 STG.E desc[UR32][R2.64], R250 ;  /* 0x000000fa02002986 */ /* 0x0083e8000c101920 */
[----:B--2---:R2:W-:Y:S04]  /*127310*/  @P1 STG.E desc[UR32][R4.64], R233 ;  /* 0x000000e904001986 */ /* 0x0045e8000c101920 */
[----:B-1----:R-:W3:Y:S04]  /*127320*/  LDL.LU R250, [R1+0x1a94] ;  /* 0x001a940001fa7983 */ /* 0x002ee80000300800 */
[----:B--2---:R-:W2:Y:S01]  /*127330*/  LDL.LU R233, [R1+0xf64] ;  /* 0x000f640001e97983 */ /* 0x004ea20000300800 */
[----:B------:R-:W-:-:S02]  /*127340*/  ISETP.LT.AND P6, PT, R232, UR4, !P3 ;  /* 0x00000004e8007c0c */ /* 0x000fc4000dfc1270 */
[----:B------:R-:W-:Y:S02]  /*127350*/  ISETP.LT.AND P5, PT, R244, UR4, !P3 ;  /* 0x00000004f4007c0c */ /* 0x000fe4000dfa1270 */
[----:B------:R-:W-:Y:S02]  /*127360*/  ISETP.LT.AND P4, PT, R248, UR4, !P3 ;  /* 0x00000004f8007c0c */ /* 0x000fe4000df81270 */
[----:B------:R-:W-:Y:S01]  /*127370*/  ISETP.LT.AND P0, PT, R80, UR4, !P3 ;  /* 0x0000000450007c0c */ /* 0x000fe2000df01270 */
[----:B------:R-:W-:Y:S01]  /*127380*/  IMAD.WIDE R2, R240, 0x4, R44 ;  /* 0x00000004f0027825 */ /* 0x000fe200078e022c */
[----:B------:R-:W-:-:S03]  /*127390*/  ISETP.LT.AND P2, PT, R81, UR4, !P3 ;  /* 0x0000000451007c0c */ /* 0x000fc6000df41270 */
[----:B------:R-:W-:Y:S01]  /*1273a0*/  IMAD.WIDE R4, R240, 0x4, R42 ;  /* 0x00000004f0047825 */ /* 0x000fe200078e022a */
[----:B------:R-:W-:-:S03]  /*1273b0*/  ISETP.LT.AND P3, PT, R83, UR4, !P3 ;  /* 0x0000000453007c0c */ /* 0x000fc6000df61270 */
[----:B------:R-:W-:Y:S01]  /*1273c0*/  IMAD.WIDE R6, R240, 0x4, R40 ;  /* 0x00000004f0067825 */ /* 0x000fe200078e0228 */
[----:B----4-:R1:W-:Y:S01]  /*1273d0*/  @P6 STG.E desc[UR32][R2.64], R251 ;  /* 0x000000fb02006986 */ /* 0x0103e2000c101920 */
[----:B------:R-:W-:Y:S02]  /*1273e0*/  ISETP.GE.AND P1, PT, R0, UR5, PT ;  /* 0x0000000500007c0c */ /* 0x000fe4000bf26270 */
[----:B------:R-:W-:Y:S01]  /*1273f0*/  IMAD.WIDE R8, R240, 0x4, R38 ;  /* 0x00000004f0087825 */ /* 0x000fe200078e0226 */
[----:B------:R4:W-:Y:S01]  /*127400*/  @P5 STG.E desc[UR32][R4.64], R69 ;  /* 0x0000004504005986 */ /* 0x0009e2000c101920 */
[----:B------:R-:W-:Y:S02]  /*127410*/  ISETP.LT.AND P6, PT, R232, UR4, !P1 ;  /* 0x00000004e8007c0c */ /* 0x000fe4000cfc1270 */
[----:B-1----:R-:W-:-:S04]  /*127420*/  IMAD.WIDE R2, R240, 0x4, R36 ;  /* 0x00000004f0027825 */ /* 0x002fc800078e0224 */
[----:B----4-:R-:W-:Y:S01]  /*127430*/  IMAD.WIDE R4, R240, 0x4, R34 ;  /* 0x00000004f0047825 */ /* 0x010fe200078e0222 */
[----:B------:R-:W-:Y:S01]  /*127440*/  ISETP.LT.AND P5, PT, R244, UR4, !P1 ;  /* 0x00000004f4007c0c */ /* 0x000fe2000cfa1270 */
[----:B------:R1:W-:Y:S01]  /*127450*/  @P4 STG.E desc[UR32][R6.64], R23 ;  /* 0x0000001706004986 */ /* 0x0003e2000c101920 */
[----:B------:R-:W-:-:S03]  /*127460*/  ISETP.LT.AND P4, PT, R249, UR4, !P1 ;  /* 0x00000004f9007c0c */ /* 0x000fc6000cf81270 */
[----:B------:R4:W-:Y:S01]  /*127470*/  @P0 STG.E desc[UR32][R8.64], R245 ;  /* 0x000000f508000986 */ /* 0x0009e2000c101920 */
[----:B------:R-:W-:-:S03]  /*127480*/  ISETP.LT.AND P0, PT, R103, UR4, !P1 ;  /* 0x0000000467007c0c */ /* 0x000fc6000cf01270 */
[----:B-1----:R-:W2:Y:S04]  /*127490*/  LDL.LU R23, [R1+0x10b4] ;  /* 0x0010b40001177983 */ /* 0x002ea80000300800 */
[----:B------:R-:W2:Y:S04]  /*1274a0*/  LDL.LU R240, [R1+0xd14] ;  /* 0x000d140001f07983 */ /* 0x000ea80000300800 */
[----:B----4-:R-:W4:Y:S04]  /*1274b0*/  LDL.LU R245, [R1+0x2fc8] ;  /* 0x002fc80001f57983 */ /* 0x010f280000300800 */
[----:B------:R-:W4:Y:S04]  /*1274c0*/  LDL.LU R251, [R1+0xab4] ;  /* 0x000ab40001fb7983 */ /* 0x000f280000300800 */
[----:B------:R-:W4:Y:S04]  /*1274d0*/  LDL.LU R0, [R1+0x4ee4] ;  /* 0x004ee40001007983 */ /* 0x000f280000300800 */
[----:B------:R1:W-:Y:S04]  /*1274e0*/  @P2 STG.E desc[UR32][R2.64], R246 ;  /* 0x000000f602002986 */ /* 0x0003e8000c101920 */
[----:B------:R-:W4:Y:S04]  /*1274f0*/  LDL.LU R69, [R1+0xa04] ;  /* 0x000a040001457983 */ /* 0x000f280000300800 */
[----:B------:R1:W-:Y:S04]  /*127500*/  @P3 STG.E desc[UR32][R4.64], R241 ;  /* 0x000000f104003986 */ /* 0x0003e8000c101920 */
[----:B-1----:R-:W4:Y:S01]  /*127510*/  LDL.LU R246, [R1+0x1b38] ;  /* 0x001b380001f67983 */ /* 0x002f220000300800 */
[----:B------:R-:W-:-:S04]  /*127520*/  IMAD.WIDE R2, R82, 0x4, R48 ;  /* 0x0000000452027825 */ /* 0x000fc800078e0230 */
[C---:B------:R-:W-:Y:S01]  /*127530*/  IMAD.WIDE R6, R82.reuse, 0x4, R44 ;  /* 0x0000000452067825 */ /* 0x040fe200078e022c */
[----:B------:R-:W4:Y:S03]  /*127540*/  LDL.LU R241, [R1+0x1b28] ;  /* 0x001b280001f17983 */ /* 0x000f260000300800 */
[----:B------:R-:W-:-:S04]  /*127550*/  IMAD.WIDE R4, R82, 0x4, R46 ;  /* 0x0000000452047825 */ /* 0x000fc800078e022e */
[----:B------:R-:W-:Y:S01]  /*127560*/  IMAD.WIDE R8, R82, 0x4, R42 ;  /* 0x0000000452087825 */ /* 0x000fe200078e022a */
[----:B------:R1:W-:Y:S04]  /*127570*/  @P4 STG.E desc[UR32][R2.64], R234 ;  /* 0x000000ea02004986 */ /* 0x0003e8000c101920 */
[----:B------:R-:W-:Y:S04]  /*127580*/  @P0 STG.E desc[UR32][R4.64], R242 ;  /* 0x000000f204000986 */ /* 0x000fe8000c101920 */
[----:B-1----:R-:W4:Y:S04]  /*127590*/  LDL.LU R234, [R1+0x1b08] ;  /* 0x001b080001ea7983 */ /* 0x002f280000300800 */
[----:B---3--:R-:W-:Y:S04]  /*1275a0*/  @P6 STG.E desc[UR32][R6.64], R250 ;  /* 0x000000fa06006986 */ /* 0x008fe8000c101920 */
[----:B--2---:R1:W-:Y:S04]  /*1275b0*/  @P5 STG.E desc[UR32][R8.64], R233 ;  /* 0x000000e908005986 */ /* 0x0043e8000c101920 */
[----:B-1----:R-:W2:Y:S01]  /*1275c0*/  LDL.LU R233, [R1+0x1ae8] ;  /* 0x001ae80001e97983 */ /* 0x002ea20000300800 */
[----:B------:R-:W-:-:S02]  /*1275d0*/  ISETP.LT.AND P2, PT, R248, UR4, !P1 ;  /* 0x00000004f8007c0c */ /* 0x000fc4000cf41270 */
[----:B------:R-:W-:Y:S02]  /*1275e0*/  ISETP.LT.AND P3, PT, R80, UR4, !P1 ;  /* 0x0000000450007c0c */ /* 0x000fe4000cf61270 */
[----:B------:R-:W-:Y:S01]  /*1275f0*/  ISETP.GE.AND P4, PT, R10, UR5, PT ;  /* 0x000000050a007c0c */ /* 0x000fe2000bf86270 */
[C---:B------:R-:W-:Y:S01]  /*127600*/  IMAD.WIDE R2, R82.reuse, 0x4, R40 ;  /* 0x0000000452027825 */ /* 0x040fe200078e0228 */
[----:B------:R-:W-:Y:S01]  /*127610*/  ISETP.LT.AND P0, PT, R81, UR4, !P1 ;  /* 0x0000000451007c0c */ /* 0x000fe2000cf01270 */
[----:B------:R-:W3:Y:S01]  /*127620*/  LDL.LU R242, [R1+0x1af8] ;  /* 0x001af80001f27983 */ /* 0x000ee20000300800 */
[----:B------:R-:W-:Y:S01]  /*127630*/  ISETP.LT.AND P1, PT, R83, UR4, !P1 ;  /* 0x0000000453007c0c */ /* 0x000fe2000cf21270 */
[----:B------:R-:W-:Y:S01]  /*127640*/  IMAD.WIDE R4, R82, 0x4, R38 ;  /* 0x0000000452047825 */ /* 0x000fe200078e0226 */
[----:B------:R-:W-:Y:S01]  /*127650*/  ISETP.LT.AND P6, PT, R249, UR4, !P4 ;  /* 0x00000004f9007c0c */ /* 0x000fe2000e7c1270 */
[----:B------:R-:W3:Y:S01]  /*127660*/  LDL.LU R250, [R1+0x1ad8] ;  /* 0x001ad80001fa7983 */ /* 0x000ee20000300800 */
[----:B------:R-:W-:-:S03]  /*127670*/  ISETP.LT.AND P5, PT, R103, UR4, !P4 ;  /* 0x0000000467007c0c */ /* 0x000fc6000e7a1270 */
[----:B------:R1:W-:Y:S04]  /*127680*/  @P2 STG.E desc[UR32][R2.64], R23 ;  /* 0x0000001702002986 */ /* 0x0003e8000c101920 */
[----:B------:R1:W-:Y:S01]  /*127690*/  @P3 STG.E desc[UR32][R4.64], R240 ;  /* 0x000000f004003986 */ /* 0x0003e2000c101920 */
[----:B------:R-:W-:Y:S01]  /*1276a0*/  ISETP.LT.AND P3, PT, R232, UR4, !P4 ;  /* 0x00000004e8007c0c */ /* 0x000fe2000e761270 */
[----:B----4-:R-:W-:Y:S02]  /*1276b0*/  IMAD.WIDE R6, R245, 0x4, R48 ;  /* 0x00000004f5067825 */ /* 0x010fe400078e0230 */
[----:B-1----:R-:W4:Y:S02]  /*1276c0*/  LDL.LU R23, [R1+0x1b18] ;  /* 0x001b180001177983 */ /* 0x002f240000300800 */
[----:B------:R-:W-:-:S04]  /*1276d0*/  IMAD.WIDE R2, R82, 0x4, R36 ;  /* 0x0000000452027825 */ /* 0x000fc800078e0224 */
[----:B------:R-:W-:Y:S02]  /*1276e0*/  IMAD.WIDE R4, R82, 0x4, R34 ;  /* 0x0000000452047825 */ /* 0x000fe400078e0222 */
[----:B------:R-:W4:Y:S02]  /*1276f0*/  LDL.LU R82, [R1+0x1ac8] ;  /* 0x001ac80001527983 */ /* 0x000f240000300800 */
[----:B------:R-:W-:Y:S02]  /*127700*/  IMAD.WIDE R8, R245, 0x4, R46 ;  /* 0x00000004f5087825 */ /* 0x000fe400078e022e */
[----:B------:R-:W4:Y:S01]  /*127710*/  LDL.LU R240, [R1+0x2fcc] ;  /* 0x002fcc0001f07983 */ /* 0x000f220000300800 */
[----:B------:R-:W-:-:S03]  /*127720*/  ISETP.LT.AND P2, PT, R244, UR4, !P4 ;  /* 0x00000004f4007c0c */ /* 0x000fc6000e741270 */
[----:B------:R1:W-:Y:S04]  /*127730*/  @P0 STG.E desc[UR32][R2.64], R251 ;  /* 0x000000fb02000986 */ /* 0x0003e8000c101920 */
[----:B------:R-:W-:Y:S04]  /*127740*/  @P1 STG.E desc[UR32][R4.64], R69 ;  /* 0x0000004504001986 */ /* 0x000fe8000c101920 */
[----:B------:R1:W-:Y:S04]  /*127750*/  @P6 STG.E desc[UR32][R6.64], R246 ;  /* 0x000000f606006986 */ /* 0x0003e8000c101920 */
[----:B------:R1:W-:Y:S02]  /*127760*/  @P5 STG.E desc[UR32][R8.64], R241 ;  /* 0x000000f108005986 */ /* 0x0003e4000c101920 */
[----:B-1----:R-:W-:-:S02]  /*127770*/  IMAD.WIDE R2, R245, 0x4, R44 ;  /* 0x00000004f5027825 */ /* 0x002fc400078e022c */
[----:B------:R-:W4:Y:S02]  /*127780*/  LDL.LU R246, [R1+0x1ab8] ;  /* 0x001ab80001f67983 */ /* 0x000f240000300800 */
[----:B------:R-:W-:Y:S02]  /*127790*/  IMAD.WIDE R4, R245, 0x4, R42 ;  /* 0x00000004f5047825 */ /* 0x000fe400078e022a */
[----:B------:R-:W4:Y:S01]  /*1277a0*/  LDL.LU R241, [R1+0x1aa8] ;  /* 0x001aa80001f17983 */ /* 0x000f220000300800 */
[----:B------:R-:W-:-:S03]  /*1277b0*/  ISETP.GE.AND P0, PT, R0, UR5, PT ;  /* 0x0000000500007c0c */ /* 0x000fc6000bf06270 */
[----:B------:R-:W4:Y:S04]  /*1277c0*/  LDL.LU R0, [R1+0x4ee8] ;  /* 0x004ee80001007983 */ /* 0x000f280000300800 */
[----:B------:R-:W-:Y:S04]  /*1277d0*/  @P3 STG.E desc[UR32][R2.64], R234 ;  /* 0x000000ea02003986 */ /* 0x000fe8000c101920 */
[----:B------:R-:W4:Y:S04]  /*1277e0*/  LDL.LU R251, [R1+0x1a98] ;  /* 0x001a980001fb7983 */ /* 0x000f280000300800 */
[----:B------:R-:W4:Y:S04]  /*1277f0*/  LDL.LU R69, [R1+0xf68] ;  /* 0x000f680001457983 */ /* 0x000f280000300800 */
[----:B--2---:R1:W-:Y:S04]  /*127800*/  @P2 STG.E desc[UR32][R4.64], R233 ;  /* 0x000000e904002986 */ /* 0x0043e8000c101920 */
[----:B-1----:R-:W2:Y:S01]  /*127810*/  LDL.LU R233, [R1+0x10b8] ;  /* 0x0010b80001e97983 */ /* 0x002ea20000300800 */
        /* <DEDUP_REMOVED lines=8> */
[----:B------:R-:W-:-:S04]  /*1278a0*/  IMAD.WIDE R6, R245, 0x4, R36 ;  /* 0x00000004f5067825 */ /* 0x000fc800078e0224 */
[----:B------:R-:W-:Y:S02]  /*1278b0*/  IMAD.WIDE R8, R245, 0x4, R34 ;  /* 0x00000004f5087825 */ /* 0x000fe400078e0222 */
[----:B------:R-:W2:Y:S04]  /*1278c0*/  LDL.LU R245, [R1+0xd18] ;  /* 0x000d180001f57983 */ /* 0x000ea80000300800 */
[----:B---3--:R-:W-:Y:S04]  /*1278d0*/  @P5 STG.E desc[UR32][R2.64], R242 ;  /* 0x000000f202005986 */ /* 0x008fe8000c101920 */
[----:B------:R1:W-:Y:S01]  /*1278e0*/  @P1 STG.E desc[UR32][R4.64], R250 ;  /* 0x000000fa04001986 */ /* 0x0003e2000c101920 */
[----:B------:R-:W-:-:S03]  /*1278f0*/  ISETP.LT.AND P5, PT, R244, UR4, !P0 ;  /* 0x00000004f4007c0c */ /* 0x000fc6000c7a1270 */
[----:B-1----:R-:W3:Y:S04]  /*127900*/  LDL.LU R250, [R1+0xab8] ;  /* 0x000ab80001fa7983 */ /* 0x002ee80000300800 */
[----:B----4-:R1:W-:Y:S01]  /*127910*/  @P6 STG.E desc[UR32][R6.64], R23 ;  /* 0x0000001706006986 */ /* 0x0103e2000c101920 */
[----:B------:R-:W-:-:S03]  /*127920*/  ISETP.LT.AND P6, PT, R232, UR4, !P0 ;  /* 0x00000004e8007c0c */ /* 0x000fc6000c7c1270 */
[----:B------:R4:W-:Y:S04]  /*127930*/  @P4 STG.E desc[UR32][R8.64], R82 ;  /* 0x0000005208004986 */ /* 0x0009e8000c101920 */
[----:B-1----:R-:W3:Y:S01]  /*127940*/  LDL.LU R23, [R1+0xa08] ;  /* 0x000a080001177983 */ /* 0x002ee20000300800 */
[----:B------:R-:W-:Y:S01]  /*127950*/  IMAD.WIDE R2, R240, 0x4, R48 ;  /* 0x00000004f0027825 */ /* 0x000fe200078e0230 */
[----:B------:R-:W-:-:S03]  /*127960*/  ISETP.LT.AND P4, PT, R248, UR4, !P0 ;  /* 0x00000004f8007c0c */ /* 0x000fc6000c781270 */
[C---:B------:R-:W-:Y:S01]  /*127970*/  IMAD.WIDE R4, R240.reuse, 0x4, R46 ;  /* 0x00000004f0047825 */ /* 0x040fe200078e022e */
[----:B----4-:R-:W4:Y:S04]  /*127980*/  LDL.LU R82, [R1+0x2fd0] ;  /* 0x002fd00001527983 */ /* 0x010f280000300800 */
[----:B------:R-:W4:Y:S04]  /*127990*/  LDL.LU R234, [R1+0x1b3c] ;  /* 0x001b3c0001ea7983 */ /* 0x000f280000300800 */
[----:B------:R-:W4:Y:S04]  /*1279a0*/  LDL.LU R10, [R1+0x4eec] ;  /* 0x004eec00010a7983 */ /* 0x000f280000300800 */
[----:B------:R-:W4:Y:S04]  /*1279b0*/  LDL.LU R242, [R1+0x1b2c] ;  /* 0x001b2c0001f27983 */ /* 0x000f280000300800 */
[----:B------:R1:W-:Y:S04]  /*1279c0*/  @P3 STG.E desc[UR32][R2.64], R246 ;  /* 0x000000f602003986 */ /* 0x0003e8000c101920 */
[----:B------:R1:W-:Y:S01]  /*1279d0*/  @P2 STG.E desc[UR32][R4.64], R241 ;  /* 0x000000f104002986 */ /* 0x0003e2000c101920 */
[----:B------:R-:W-:-:S03]  /*1279e0*/  IMAD.WIDE R6, R240, 0x4, R40 ;  /* 0x00000004f0067825 */ /* 0x000fc600078e0228 */
[----:B-1----:R-:W4:Y:S01]  /*1279f0*/  LDL.LU R246, [R1+0x1b0c] ;  /* 0x001b0c0001f67983 */ /* 0x002f220000300800 */
[----:B------:R-:W-:-:S03]  /*127a00*/  IMAD.WIDE R2, R240, 0x4, R44 ;  /* 0x00000004f0027825 */ /* 0x000fc600078e022c */
[----:B------:R-:W4:Y:S01]  /*127a10*/  LDL.LU R241, [R1+0x1aec] ;  /* 0x001aec0001f17983 */ /* 0x000f220000300800 */
[----:B------:R-:W-:-:S03]  /*127a20*/  IMAD.WIDE R4, R240, 0x4, R42 ;  /* 0x00000004f0047825 */ /* 0x000fc600078e022a */
[----:B------:R-:W-:Y:S04]  /*127a30*/  @P6 STG.E desc[UR32][R2.64], R251 ;  /* 0x000000fb02006986 */ /* 0x000fe8000c101920 */
[----:B------:R-:W-:Y:S04]  /*127a40*/  @P5 STG.E desc[UR32][R4.64], R69 ;  /* 0x0000004504005986 */ /* 0x000fe8000c101920 */
[----:B--2---:R1:W-:Y:S04]  /*127a50*/  @P4 STG.E desc[UR32][R6.64], R233 ;  /* 0x000000e906004986 */ /* 0x0043e8000c101920 */
[----:B-1----:R-:W2:Y:S01]  /*127a60*/  LDL.LU R233, [R1+0x1afc] ;  /* 0x001afc0001e97983 */ /* 0x002ea20000300800 */
[----:B------:R-:W-:-:S02]  /*127a70*/  ISETP.LT.AND P1, PT, R80, UR4, !P0 ;  /* 0x0000000450007c0c */ /* 0x000fc4000c721270 */
[----:B------:R-:W-:Y:S02]  /*127a80*/  ISETP.LT.AND P2, PT, R81, UR4, !P0 ;  /* 0x0000000451007c0c */ /* 0x000fe4000c741270 */
[----:B------:R-:W-:Y:S01]  /*127a90*/  ISETP.LT.AND P3, PT, R83, UR4, !P0 ;  /* 0x0000000453007c0c */ /* 0x000fe2000c761270 */
[----:B------:R-:W-:Y:S01]  /*127aa0*/  IMAD.WIDE R8, R240, 0x4, R38 ;  /* 0x00000004f0087825 */ /* 0x000fe200078e0226 */
[----:B------:R-:W-:-:S03]  /*127ab0*/  ISETP.GE.AND P0, PT, R0, UR5, PT ;  /* 0x0000000500007c0c */ /* 0x000fc6000bf06270 */
[----:B------:R-:W-:Y:S01]  /*127ac0*/  IMAD.WIDE R2, R240, 0x4, R36 ;  /* 0x00000004f0027825 */ /* 0x000fe200078e0224 */
[----:B------:R-:W-:-:S03]  /*127ad0*/  ISETP.LT.AND P4, PT, R249, UR4, !P0 ;  /* 0x00000004f9007c0c */ /* 0x000fc6000c781270 */
[----:B------:R-:W-:Y:S02]  /*127ae0*/  IMAD.WIDE R4, R240, 0x4, R34 ;  /* 0x00000004f0047825 */ /* 0x000fe400078e0222 */
[----:B------:R-:W2:Y:S01]  /*127af0*/  LDL.LU R240, [R1+0x1adc] ;  /* 0x001adc0001f07983 */ /* 0x000ea20000300800 */
[----:B------:R-:W-:-:S03]  /*127b00*/  ISETP.LT.AND P6, PT, R232, UR4, !P0 ;  /* 0x00000004e8007c0c */ /* 0x000fc6000c7c1270 */
[----:B------:R1:W-:Y:S01]  /*127b10*/  @P1 STG.E desc[UR32][R8.64], R245 ;  /* 0x000000f508001986 */ /* 0x0003e2000c101920 */
[----:B------:R-:W-:Y:S02]  /*127b20*/  ISETP.LT.AND P1, PT, R103, UR4, !P0 ;  /* 0x0000000467007c0c */ /* 0x000fe4000c721270 */
[----:B------:R-:W-:Y:S01]  /*127b30*/  ISETP.LT.AND P5, PT, R244, UR4, !P0 ;  /* 0x00000004f4007c0c */ /* 0x000fe2000c7a1270 */
[----:B-1----:R-:W2:Y:S04]  /*127b40*/  LDL.LU R245, [R1+0x2fd4] ;  /* 0x002fd40001f57983 */ /* 0x002ea80000300800 */
[----:B------:R-:W2:Y:S04]  /*127b50*/  LDL.LU R251, [R1+0x1b1c] ;  /* 0x001b1c0001fb7983 */ /* 0x000ea80000300800 */
[----:B------:R-:W2:Y:S04]  /*127b60*/  LDL.LU R0, [R1+0x4ef0] ;  /* 0x004ef00001007983 */ /* 0x000ea80000300800 */
[----:B---3--:R1:W-:Y:S04]  /*127b70*/  @P2 STG.E desc[UR32][R2.64], R250 ;  /* 0x000000fa02002986 */ /* 0x0083e8000c101920 */
[----:B------:R-:W3:Y:S01]  /*127b80*/  LDL.LU R69, [R1+0x1acc] ;  /* 0x001acc0001457983 */ /* 0x000ee20000300800 */
[----:B------:R-:W-:-:S03]  /*127b90*/  ISETP.LT.AND P2, PT, R248, UR4, !P0 ;  /* 0x00000004f8007c0c */ /* 0x000fc6000c741270 */
[----:B-1----:R-:W3:Y:S04]  /*127ba0*/  LDL.LU R250, [R1+0x1abc] ;  /* 0x001abc0001fa7983 */ /* 0x002ee80000300800 */
[----:B------:R1:W-:Y:S01]  /*127bb0*/  @P3 STG.E desc[UR32][R4.64], R23 ;  /* 0x0000001704003986 */ /* 0x0003e2000c101920 */
[----:B----4-:R-:W-:-:S03]  /*127bc0*/  IMAD.WIDE R2, R82, 0x4, R48 ;  /* 0x0000000452027825 */ /* 0x010fc600078e0230 */
[----:B-1----:R-:W4:Y:S01]  /*127bd0*/  LDL.LU R23, [R1+0x1aac] ;  /* 0x001aac0001177983 */ /* 0x002f220000300800 */
[----:B------:R-:W-:-:S04]  /*127be0*/  IMAD.WIDE R4, R82, 0x4, R46 ;  /* 0x0000000452047825 */ /* 0x000fc800078e022e */
[C---:B------:R-:W-:Y:S01]  /*127bf0*/  IMAD.WIDE R6, R82.reuse, 0x4, R44 ;  /* 0x0000000452067825 */ /* 0x040fe200078e022c */
[----:B------:R1:W-:Y:S03]  /*127c00*/  @P4 STG.E desc[UR32][R2.64], R234 ;  /* 0x000000ea02004986 */ /* 0x0003e6000c101920 */
[C---:B------:R-:W-:Y:S01]  /*127c10*/  IMAD.WIDE R8, R82.reuse, 0x4, R42 ;  /* 0x0000000452087825 */ /* 0x040fe200078e022a */
[----:B------:R-:W-:Y:S04]  /*127c20*/  @P1 STG.E desc[UR32][R4.64], R242 ;  /* 0x000000f204001986 */ /* 0x000fe8000c101920 */
[----:B-1----:R-:W4:Y:S04]  /*127c30*/  LDL.LU R234, [R1+0x1a9c] ;  /* 0x001a9c0001ea7983 */ /* 0x002f280000300800 */
[----:B------:R-:W-:Y:S04]  /*127c40*/  @P6 STG.E desc[UR32][R6.64], R246 ;  /* 0x000000f606006986 */ /* 0x000fe8000c101920 */
[----:B------:R1:W-:Y:S01]  /*127c50*/  @P5 STG.E desc[UR32][R8.64], R241 ;  /* 0x000000f108005986 */ /* 0x0003e2000c101920 */
[----:B------:R-:W-:-:S03]  /*127c60*/  IMAD.WIDE R2, R82, 0x4, R40 ;  /* 0x0000000452027825 */ /* 0x000fc600078e0228 */
[----:B-1----:R-:W4:Y:S04]  /*127c70*/  LDL.LU R241, [R1+0xf6c] ;  /* 0x000f6c0001f17983 */ /* 0x002f280000300800 */
[----:B------:R-:W4:Y:S04]  /*127c80*/  LDL.LU R242, [R1+0x10bc] ;  /* 0x0010bc0001f27983 */ /* 0x000f280000300800 */
[----:B------:R-:W4:Y:S04]  /*127c90*/  LDL.LU R246, [R1+0xd1c] ;  /* 0x000d1c0001f67983 */ /* 0x000f280000300800 */
[----:B--2---:R1:W-:Y:S04]  /*127ca0*/  @P2 STG.E desc[UR32][R2.64], R233 ;  /* 0x000000e902002986 */ /* 0x0043e8000c101920 */
[----:B-1----:R-:W2:Y:S01]  /*127cb0*/  LDL.LU R233, [R1+0xabc] ;  /* 0x000abc0001e97983 */ /* 0x002ea20000300800 */
[----:B------:R-:W-:-:S02]  /*127cc0*/  ISETP.LT.AND P3, PT, R80, UR4, !P0 ;  /* 0x0000000450007c0c */ /* 0x000fc4000c761270 */
[----:B------:R-:W-:Y:S02]  /*127cd0*/  ISETP.GE.AND P4, PT, R10, UR5, PT ;  /* 0x000000050a007c0c */ /* 0x000fe4000bf86270 */
[----:B------:R-:W-:Y:S01]  /*127ce0*/  ISETP.LT.AND P1, PT, R81, UR4, !P0 ;  /* 0x0000000451007c0c */ /* 0x000fe2000c721270 */
[C---:B------:R-:W-:Y:S01]  /*127cf0*/  IMAD.WIDE R4, R82.reuse, 0x4, R38 ;  /* 0x0000000452047825 */ /* 0x040fe200078e0226 */
[----:B------:R-:W-:Y:S02]  /*127d00*/  ISETP.LT.AND P0, PT, R83, UR4, !P0 ;  /* 0x0000000453007c0c */ /* 0x000fe4000c701270 */
[----:B------:R-:W-:Y:S02]  /*127d10*/  ISETP.LT.AND P6, PT, R249, UR4, !P4 ;  /* 0x00000004f9007c0c */ /* 0x000fe4000e7c1270 */
[----:B------:R-:W-:Y:S01]  /*127d20*/  ISETP.LT.AND P5, PT, R103, UR4, !P4 ;  /* 0x0000000467007c0c */ /* 0x000fe2000e7a1270 */
[----:B------:R-:W-:Y:S02]  /*127d30*/  IMAD.WIDE R2, R82, 0x4, R36 ;  /* 0x0000000452027825 */ /* 0x000fe400078e0224 */
[----:B------:R1:W-:Y:S01]  /*127d40*/  @P3 STG.E desc[UR32][R4.64], R240 ;  /* 0x000000f004003986 */ /* 0x0003e2000c101920 */
[----:B------:R-:W-:-:S02]  /*127d50*/  ISETP.LT.AND P3, PT, R232, UR4, !P4 ;  /* 0x00000004e8007c0c */ /* 0x000fc4000e761270 */
[----:B------:R-:W-:Y:S01]  /*127d60*/  ISETP.LT.AND P2, PT, R244, UR4, !P4 ;  /* 0x00000004f4007c0c */ /* 0x000fe2000e741270 */
[----:B------:R-:W-:-:S04]  /*127d70*/  IMAD.WIDE R6, R245, 0x4, R48 ;  /* 0x00000004f5067825 */ /* 0x000fc800078e0230 */
[----:B-1----:R-:W-:Y:S02]  /*127d80*/  IMAD.WIDE R4, R82, 0x4, R34 ;  /* 0x0000000452047825 */ /* 0x002fe400078e0222 */
[----:B------:R-:W2:Y:S02]  /*127d90*/  LDL.LU R82, [R1+0xa0c] ;  /* 0x000a0c0001527983 */ /* 0x000ea40000300800 */
[C---:B------:R-:W-:Y:S02]  /*127da0*/  IMAD.WIDE R8, R245.reuse, 0x4, R46 ;  /* 0x00000004f5087825 */ /* 0x040fe400078e022e */
[----:B------:R-:W2:Y:S04]  /*127db0*/  LDL.LU R240, [R1+0x2fd8] ;  /* 0x002fd80001f07983 */ /* 0x000ea80000300800 */
[----:B------:R1:W-:Y:S04]  /*127dc0*/  @P1 STG.E desc[UR32][R2.64], R251 ;  /* 0x000000fb02001986 */ /* 0x0003e8000c101920 */
[----:B---3--:R-:W-:Y:S04]  /*127dd0*/  @P0 STG.E desc[UR32][R4.64], R69 ;  /* 0x0000004504000986 */ /* 0x008fe8000c101920 */
[----:B------:R3:W-:Y:S01]  /*127de0*/  @P6 STG.E desc[UR32][R6.64], R250 ;  /* 0x000000fa06006986 */ /* 0x0007e2000c101920 */
[----:B------:R-:W-:Y:S01]  /*127df0*/  ISETP.LT.AND P0, PT, R80, UR4, !P4 ;  /* 0x0000000450007c0c */ /* 0x000fe2000e701270 */
[C---:B-1----:R-:W-:Y:S01]  /*127e00*/  IMAD.WIDE R2, R245.reuse, 0x4, R44 ;  /* 0x00000004f5027825 */ /* 0x042fe200078e022c */
[----:B------:R-:W-:Y:S01]  /*127e10*/  ISETP.GE.AND P1, PT, R0, UR5, PT ;  /* 0x0000000500007c0c */ /* 0x000fe2000bf26270 */
[----:B---3--:R-:W3:Y:S02]  /*127e20*/  LDL.LU R250, [R1+0x1be0] ;  /* 0x001be00001fa7983 */ /* 0x008ee40000300800 */
[----:B------:R-:W-:-:S02]  /*127e30*/  IMAD.WIDE R4, R245, 0x4, R42 ;  /* 0x00000004f5047825 */ /* 0x000fc400078e022a */
[----:B----4-:R1:W-:Y:S01]  /*127e40*/  @P5 STG.E desc[UR32][R8.64], R23 ;  /* 0x0000001708005986 */ /* 0x0103e2000c101920 */
[----:B------:R-:W-:Y:S02]  /*127e50*/  ISETP.LT.AND P5, PT, R248, UR4, !P4 ;  /* 0x00000004f8007c0c */ /* 0x000fe4000e7a1270 */
[----:B------:R-:W-:Y:S01]  /*127e60*/  ISETP.LT.AND P6, PT, R81, UR4, !P4 ;  /* 0x0000000451007c0c */ /* 0x000fe2000e7c1270 */
[----:B-1----:R-:W4:Y:S04]  /*127e70*/  LDL.LU R23, [R1+0x1bb0] ;  /* 0x001bb00001177983 */ /* 0x002f280000300800 */
[----:B------:R-:W4:Y:S04]  /*127e80*/  LDL.LU R0, [R1+0x4ef4] ;  /* 0x004ef40001007983 */ /* 0x000f280000300800 */
[----:B------:R1:W-:Y:S04]  /*127e90*/  @P3 STG.E desc[UR32][R2.64], R234 ;  /* 0x000000ea02003986 */ /* 0x0003e8000c101920 */
[----:B------:R-:W4:Y:S04]  /*127ea0*/  LDL.LU R251, [R1+0x1c00] ;  /* 0x001c000001fb7983 */ /* 0x000f280000300800 */
[----:B------:R-:W4:Y:S01]  /*127eb0*/  LDL.LU R69, [R1+0x1bf0] ;  /* 0x001bf00001457983 */ /* 0x000f220000300800 */
[----:B------:R-:W-:-:S04]  /*127ec0*/  IMAD.WIDE R6, R245, 0x4, R36 ;  /* 0x00000004f5067825 */ /* 0x000fc800078e0224 */
[C---:B-1----:R-:W-:Y:S01]  /*127ed0*/  IMAD.WIDE R2, R245.reuse, 0x4, R40 ;  /* 0x00000004f5027825 */ /* 0x042fe200078e0228 */
[----:B------:R1:W-:Y:S03]  /*127ee0*/  @P2 STG.E desc[UR32][R4.64], R241 ;  /* 0x000000f104002986 */ /* 0x0003e6000c101920 */
[C---:B------:R-:W-:Y:S01]  /*127ef0*/  IMAD.WIDE R8, R245.reuse, 0x4, R34 ;  /* 0x00000004f5087825 */ /* 0x040fe200078e0222 */
[----:B------:R-:W-:Y:S04]  /*127f00*/  @P5 STG.E desc[UR32][R2.64], R242 ;  /* 0x000000f202005986 */ /* 0x000fe8000c101920 */
[----:B-1----:R-:W4:Y:S01]  /*127f10*/  LDL.LU R241, [R1+0x1bd0] ;  /* 0x001bd00001f17983 */ /* 0x002f220000300800 */
[----:B------:R-:W-:-:S03]  /*127f20*/  IMAD.WIDE R4, R245, 0x4, R38 ;  /* 0x00000004f5047825 */ /* 0x000fc600078e0226 */
[----:B------:R-:W4:Y:S04]  /*127f30*/  LDL.LU R245, [R1+0x1ba0] ;  /* 0x001ba00001f57983 */ /* 0x000f280000300800 */
[----:B------:R1:W-:Y:S04]  /*127f40*/  @P0 STG.E desc[UR32][R4.64], R246 ;  /* 0x000000f604000986 */ /* 0x0003e8000c101920 */
[----:B-1----:R-:W4:Y:S04]  /*127f50*/  LDL.LU R246, [R1+0x1bc0] ;  /* 0x001bc00001f67983 */ /* 0x002f280000300800 */
[----:B--2---:R1:W-:Y:S04]  /*127f60*/  @P6 STG.E desc[UR32][R6.64], R233 ;  /* 0x000000e906006986 */ /* 0x0043e8000c101920 */
[----:B-1----:R-:W2:Y:S01]  /*127f70*/  LDL.LU R233, [R1+0x1b80] ;  /* 0x001b800001e97983 */ /* 0x002ea20000300800 */
[----:B------:R-:W-:-:S02]  /*127f80*/  ISETP.LT.AND P4, PT, R83, UR4, !P4 ;  /* 0x0000000453007c0c */ /* 0x000fc4000e781270 */
[----:B------:R-:W-:Y:S02]  /*127f90*/  ISETP.LT.AND P3, PT, R249, UR4, !P1 ;  /* 0x00000004f9007c0c */ /* 0x000fe4000cf61270 */
[----:B------:R-:W-:Y:S02]  /*127fa0*/  ISETP.LT.AND P2, PT, R103, UR4, !P1 ;  /* 0x0000000467007c0c */ /* 0x000fe4000cf41270 */
[----:B------:R-:W-:Y:S02]  /*127fb0*/  ISETP.LT.AND P6, PT, R232, UR4, !P1 ;  /* 0x00000004e8007c0c */ /* 0x000fe4000cfc1270 */
[----:B------:R-:W-:-:S05]  /*127fc0*/  ISETP.LT.AND P5, PT, R244, UR4, !P1 ;  /* 0x00000004f4007c0c */ /* 0x000fca000cfa1270 */
[----:B------:R1:W-:Y:S01]  /*127fd0*/  @P4 STG.E desc[UR32][R8.64], R82 ;  /* 0x0000005208004986 */ /* 0x0003e2000c101920 */
[----:B------:R-:W-:Y:S01]  /*127fe0*/  ISETP.LT.AND P4, PT, R248, UR4, !P1 ;  /* 0x00000004f8007c0c */ /* 0x000fe2000cf81270 */
[----:B------:R-:W-:-:S04]  /*127ff0*/  IMAD.WIDE R2, R240, 0x4, R48 ;  /* 0x00000004f0027825 */ /* 0x000fc800078e0230 */
[----:B------:R-:W-:Y:S01]  /*128000*/  IMAD.WIDE R4, R240, 0x4, R46 ;  /* 0x00000004f0047825 */ /* 0x000fe200078e022e */
[----:B-1----:R-:W2:Y:S04]  /*128010*/  LDL.LU R82, [R1+0x2fdc] ;  /* 0x002fdc0001527983 */ /* 0x002ea80000300800 */
[----:B------:R-:W2:Y:S01]  /*128020*/  LDL.LU R234, [R1+0x1b90] ;  /* 0x001b900001ea7983 */ /* 0x000ea20000300800 */
[----:B------:R-:W-:-:S03]  /*128030*/  ISETP.LT.AND P0, PT, R80, UR4, !P1 ;  /* 0x0000000450007c0c */ /* 0x000fc6000cf01270 */
[----:B------:R-:W2:Y:S04]  /*128040*/  LDL.LU R10, [R1+0x4efc] ;  /* 0x004efc00010a7983 */ /* 0x000ea80000300800 */
[----:B------:R-:W2:Y:S04]  /*128050*/  LDL.LU R242, [R1+0x1b70] ;  /* 0x001b700001f27983 */ /* 0x000ea80000300800 */
[----:B---3--:R1:W-:Y:S01]  /*128060*/  @P3 STG.E desc[UR32][R2.64], R250 ;  /* 0x000000fa02003986 */ /* 0x0083e2000c101920 */
[----:B------:R-:W-:Y:S01]  /*128070*/  IMAD.WIDE R6, R240, 0x4, R40 ;  /* 0x00000004f0067825 */ /* 0x000fe200078e0228 */
[----:B------:R-:W-:-:S02]  /*128080*/  ISETP.LT.AND P3, PT, R83, UR4, !P1 ;  /* 0x0000000453007c0c */ /* 0x000fc4000cf61270 */
[----:B-1----:R-:W3:Y:S01]  /*128090*/  LDL.LU R250, [R1+0x1b60] ;  /* 0x001b600001fa7983 */ /* 0x002ee20000300800 */
[----:B------:R-:W-:-:S03]  /*1280a0*/  IMAD.WIDE R2, R240, 0x4, R44 ;  /* 0x00000004f0027825 */ /* 0x000fc600078e022c */
[----:B----4-:R1:W-:Y:S01]  /*1280b0*/  @P2 STG.E desc[UR32][R4.64], R23 ;  /* 0x0000001704002986 */ /* 0x0103e2000c101920 */
[----:B------:R-:W-:Y:S01]  /*1280c0*/  ISETP.LT.AND P2, PT, R81, UR4, !P1 ;  /* 0x0000000451007c0c */ /* 0x000fe2000cf41270 */
[C---:B------:R-:W-:Y:S02]  /*1280d0*/  IMAD.WIDE R8, R240.reuse, 0x4, R38 ;  /* 0x00000004f0087825 */ /* 0x040fe400078e0226 */
[----:B-1----:R-:W4:Y:S02]  /*1280e0*/  LDL.LU R23, [R1+0x1b50] ;  /* 0x001b500001177983 */ /* 0x002f240000300800 */
[----:B------:R-:W-:Y:S02]  /*1280f0*/  IMAD.WIDE R4, R240, 0x4, R42 ;  /* 0x00000004f0047825 */ /* 0x000fe400078e022a */
[----:B------:R1:W-:Y:S04]  /*128100*/  @P6 STG.E desc[UR32][R2.64], R251 ;  /* 0x000000fb02006986 */ /* 0x0003e8000c101920 */
[----:B------:R1:W-:Y:S01]  /*128110*/  @P5 STG.E desc[UR32][R4.64], R69 ;  /* 0x0000004504005986 */ /* 0x0003e2000c101920 */
[----:B------:R-:W-:Y:S01]  /*128120*/  ISETP.GE.AND P1, PT, R0, UR5, PT ;  /* 0x0000000500007c0c */ /* 0x000fe2000bf26270 */
[----:B-1----:R-:W-:-:S04]  /*128130*/  IMAD.WIDE R2, R240, 0x4, R36 ;  /* 0x00000004f0027825 */ /* 0x002fc800078e0224 */
[----:B------:R-:W-:Y:S01]  /*128140*/  IMAD.WIDE R4, R240, 0x4, R34 ;  /* 0x00000004f0047825 */ /* 0x000fe200078e0222 */
[----:B------:R1:W-:Y:S04]  /*128150*/  @P4 STG.E desc[UR32][R6.64], R241 ;  /* 0x000000f106004986 */ /* 0x0003e8000c101920 */
[----:B------:R1:W-:Y:S04]  /*128160*/  @P0 STG.E desc[UR32][R8.64], R245 ;  /* 0x000000f508000986 */ /* 0x0003e8000c101920 */
[----:B-1----:R-:W4:Y:S04]  /*128170*/  LDL.LU R241, [R1+0x1b40] ;  /* 0x001b400001f17983 */ /* 0x002f280000300800 */
[----:B------:R-:W4:Y:S04]  /*128180*/  LDL.LU R240, [R1+0xf50] ;  /* 0x000f500001f07983 */ /* 0x000f280000300800 */
[----:B------:R-:W4:Y:S04]  /*128190*/  LDL.LU R245, [R1+0x2fe0] ;  /* 0x002fe00001f57983 */ /* 0x000f280000300800 */
[----:B------:R-:W4:Y:S04]  /*1281a0*/  LDL.LU R251, [R1+0x10a0] ;  /* 0x0010a00001fb7983 */ /* 0x000f280000300800 */
[----:B------:R-:W4:Y:S04]  /*1281b0*/  LDL.LU R0, [R1+0x4ef8] ;  /* 0x004ef80001007983 */ /* 0x000f280000300800 */
[----:B------:R1:W-:Y:S04]  /*1281c0*/  @P2 STG.E desc[UR32][R2.64], R246 ;  /* 0x000000f602002986 */ /* 0x0003e8000c101920 */
[----:B------:R-:W4:Y:S04]  /*1281d0*/  LDL.LU R69, [R1+0x9f0] ;  /* 0x0009f00001457983 */ /* 0x000f280000300800 */
[----:B-1----:R-:W4:Y:S04]  /*1281e0*/  LDL.LU R246, [R1+0x1be4] ;  /* 0x001be40001f67983 */ /* 0x002f280000300800 */
[----:B--2---:R1:W-:Y:S04]  /*1281f0*/  @P3 STG.E desc[UR32][R4.64], R233 ;  /* 0x000000e904003986 */ /* 0x0043e8000c101920 */
[----:B-1----:R-:W2:Y:S01]  /*128200*/  LDL.LU R233, [R1+0x1bb4] ;  /* 0x001bb40001e97983 */ /* 0x002ea20000300800 */
[----:B------:R-:W-:-:S02]  /*128210*/  ISETP.LT.AND P4, PT, R249, UR4, !P1 ;  /* 0x00000004f9007c0c */ /* 0x000fc4000cf81270 */
[----:B------:R-:W-:Y:S02]  /*128220*/  ISETP.LT.AND P0, PT, R103, UR4, !P1 ;  /* 0x0000000467007c0c */ /* 0x000fe4000cf01270 */
[----:B------:R-:W-:Y:S02]  /*128230*/  ISETP.LT.AND P6, PT, R232, UR4, !P1 ;  /* 0x00000004e8007c0c */ /* 0x000fe4000cfc1270 */
[----:B------:R-:W-:Y:S02]  /*128240*/  ISETP.LT.AND P5, PT, R244, UR4, !P1 ;  /* 0x00000004f4007c0c */ /* 0x000fe4000cfa1270 */
[----:B------:R-:W-:Y:S01]  /*128250*/  ISETP.LT.AND P2, PT, R248, UR4, !P1 ;  /* 0x00000004f8007c0c */ /* 0x000fe2000cf41270 */
[----:B------:R-:W-:-:S04]  /*128260*/  IMAD.WIDE R2, R82, 0x4, R48 ;  /* 0x0000000452027825 */ /* 0x000fc800078e0230 */
[C---:B------:R-:W-:Y:S01]  /*128270*/  IMAD.WIDE R4, R82.reuse, 0x4, R46 ;  /* 0x0000000452047825 */ /* 0x040fe200078e022e */
[----:B------:R1:W-:Y:S03]  /*128280*/  @P4 STG.E desc[UR32][R2.64], R234 ;  /* 0x000000ea02004986 */ /* 0x0003e6000c101920 */
[----:B------:R-:W-:Y:S01]  /*128290*/  IMAD.WIDE R6, R82, 0x4, R44 ;  /* 0x0000000452067825 */ /* 0x000fe200078e022c */
[----:B------:R-:W-:-:S03]  /*1282a0*/  ISETP.LT.AND P3, PT, R80, UR4, !P1 ;  /* 0x0000000450007c0c */ /* 0x000fc6000cf61270 */
[----:B------:R-:W-:Y:S01]  /*1282b0*/  IMAD.WIDE R8, R82, 0x4, R42 ;  /* 0x0000000452087825 */ /* 0x000fe200078e022a */
[----:B------:R3:W-:Y:S01]  /*1282c0*/  @P0 STG.E desc[UR32][R4.64], R242 ;  /* 0x000000f204000986 */ /* 0x0007e2000c101920 */
[----:B------:R-:W-:-:S03]  /*1282d0*/  ISETP.GE.AND P4, PT, R10, UR5, PT ;  /* 0x000000050a007c0c */ /* 0x000fc6000bf86270 */
[----:B-1----:R-:W2:Y:S01]  /*1282e0*/  LDL.LU R234, [R1+0x1c04] ;  /* 0x001c040001ea7983 */ /* 0x002ea20000300800 */
[----:B------:R-:W-:Y:S01]  /*1282f0*/  ISETP.LT.AND P0, PT, R81, UR4, !P1 ;  /* 0x0000000451007c0c */ /* 0x000fe2000cf01270 */
[C---:B------:R-:W-:Y:S01]  /*128300*/  IMAD.WIDE R2, R82.reuse, 0x4, R40 ;  /* 0x0000000452027825 */ /* 0x040fe200078e0228 */
[----:B------:R-:W-:Y:S01]  /*128310*/  ISETP.LT.AND P1, PT, R83, UR4, !P1 ;  /* 0x0000000453007c0c */ /* 0x000fe2000cf21270 */
[----:B---3--:R-:W-:Y:S02]  /*128320*/  @P6 STG.E desc[UR32][R6.64], R250 ;  /* 0x000000fa06006986 */ /* 0x008fe4000c101920 */
[----:B------:R-:W-:Y:S01]  /*128330*/  IMAD.WIDE R4, R82, 0x4, R38 ;  /* 0x0000000452047825 */ /* 0x000fe200078e0226 */
[----:B------:R-:W-:Y:S01]  /*128340*/  ISETP.LT.AND P6, PT, R249, UR4, !P4 ;  /* 0x00000004f9007c0c */ /* 0x000fe2000e7c1270 */
[----:B----4-:R1:W-:Y:S01]  /*128350*/  @P5 STG.E desc[UR32][R8.64], R23 ;  /* 0x0000001708005986 */ /* 0x0103e2000c101920 */
[----:B------:R-:W-:-:S03]  /*128360*/  ISETP.LT.AND P5, PT, R103, UR4, !P4 ;  /* 0x0000000467007c0c */ /* 0x000fc6000e7a1270 */
[----:B-1----:R-:W3:Y:S04]  /*128370*/  LDL.LU R23, [R1+0x1bf4] ;  /* 0x001bf40001177983 */ /* 0x002ee80000300800 */
[----:B------:R-:W4:Y:S04]  /*128380*/  LDL.LU R242, [R1+0x1bd4] ;  /* 0x001bd40001f27983 */ /* 0x000f280000300800 */
[----:B------:R-:W4:Y:S04]  /*128390*/  LDL.LU R250, [R1+0x1ba4] ;  /* 0x001ba40001fa7983 */ /* 0x000f280000300800 */
[----:B------:R1:W-:Y:S04]  /*1283a0*/  @P2 STG.E desc[UR32][R2.64], R241 ;  /* 0x000000f102002986 */ /* 0x0003e8000c101920 */
[----:B------:R1:W-:Y:S01]  /*1283b0*/  @P3 STG.E desc[UR32][R4.64], R240 ;  /* 0x000000f004003986 */ /* 0x0003e2000c101920 */
[----:B------:R-:W-:-:S03]  /*1283c0*/  IMAD.WIDE R6, R245, 0x4, R48 ;  /* 0x00000004f5067825 */ /* 0x000fc600078e0230 */
[----:B-1----:R-:W4:Y:S01]  /*1283d0*/  LDL.LU R241, [R1+0x1bc4] ;  /* 0x001bc40001f17983 */ /* 0x002f220000300800 */
[----:B------:R-:W-:-:S04]  /*1283e0*/  IMAD.WIDE R2, R82, 0x4, R36 ;  /* 0x0000000452027825 */ /* 0x000fc800078e0224 */
[----:B------:R-:W-:Y:S02]  /*1283f0*/  IMAD.WIDE R4, R82, 0x4, R34 ;  /* 0x0000000452047825 */ /* 0x000fe400078e0222 */
[----:B------:R-:W4:Y:S02]  /*128400*/  LDL.LU R82, [R1+0x1b84] ;  /* 0x001b840001527983 */ /* 0x000f240000300800 */
[----:B------:R-:W-:Y:S02]  /*128410*/  IMAD.WIDE R8, R245, 0x4, R46 ;  /* 0x00000004f5087825 */ /* 0x000fe400078e022e */
[----:B------:R-:W4:Y:S04]  /*128420*/  LDL.LU R240, [R1+0x2fe4] ;  /* 0x002fe40001f07983 */ /* 0x000f280000300800 */
[----:B------:R-:W-:Y:S04]  /*128430*/  @P0 STG.E desc[UR32][R2.64], R251 ;  /* 0x000000fb02000986 */ /* 0x000fe8000c101920 */
[----:B------:R-:W-:Y:S04]  /*128440*/  @P1 STG.E desc[UR32][R4.64], R69 ;  /* 0x0000004504001986 */ /* 0x000fe8000c101920 */
[----:B------:R1:W-:Y:S04]  /*128450*/  @P6 STG.E desc[UR32][R6.64], R246 ;  /* 0x000000f606006986 */ /* 0x0003e8000c101920 */
[----:B-1----:R-:W4:Y:S04]  /*128460*/  LDL.LU R246, [R1+0x1b94] ;  /* 0x001b940001f67983 */ /* 0x002f280000300800 */
[----:B--2---:R1:W-:Y:S04]  /*128470*/  @P5 STG.E desc[UR32][R8.64], R233 ;  /* 0x000000e908005986 */ /* 0x0043e8000c101920 */
[----:B-1----:R-:W2:Y:S01]  /*128480*/  LDL.LU R233, [R1+0x1b74] ;  /* 0x001b740001e97983 */ /* 0x002ea20000300800 */
[----:B------:R-:W-:-:S02]  /*128490*/  ISETP.LT.AND P3, PT, R232, UR4, !P4 ;  /* 0x00000004e8007c0c */ /* 0x000fc4000e761270 */
[----:B------:R-:W-:Y:S01]  /*1284a0*/  ISETP.LT.AND P2, PT, R244, UR4, !P4 ;  /* 0x00000004f4007c0c */ /* 0x000fe2000e741270 */
[----:B------:R-:W-:-:S04]  /*1284b0*/  IMAD.WIDE R2, R245, 0x4, R44 ;  /* 0x00000004f5027825 */ /* 0x000fc800078e022c */
[----:B------:R-:W-:Y:S01]  /*1284c0*/  IMAD.WIDE R4, R245, 0x4, R42 ;  /* 0x00000004f5047825 */ /* 0x000fe200078e022a */
[----:B------:R-:W-:Y:S02]  /*1284d0*/  ISETP.LT.AND P5, PT, R248, UR4, !P4 ;  /* 0x00000004f8007c0c */ /* 0x000fe4000e7a1270 */
[----:B------:R-:W-:Y:S02]  /*1284e0*/  ISETP.LT.AND P1, PT, R80, UR4, !P4 ;  /* 0x0000000450007c0c */ /* 0x000fe4000e721270 */
[----:B------:R-:W-:Y:S02]  /*1284f0*/  ISETP.GE.AND P0, PT, R0, UR5, PT ;  /* 0x0000000500007c0c */ /* 0x000fe4000bf06270 */
[----:B------:R-:W-:Y:S01]  /*128500*/  ISETP.LT.AND P6, PT, R81, UR4, !P4 ;  /* 0x0000000451007c0c */ /* 0x000fe2000e7c1270 */
[----:B------:R-:W2:Y:S01]  /*128510*/  LDL.LU R0, [R1+0x4f00] ;  /* 0x004f000001007983 */ /* 0x000ea20000300800 */
[----:B------:R-:W-:-:S03]  /*128520*/  ISETP.LT.AND P4, PT, R83, UR4, !P4 ;  /* 0x0000000453007c0c */ /* 0x000fc6000e781270 */
[----:B------:R-:W2:Y:S04]  /*128530*/  LDL.LU R251, [R1+0x1b64] ;  /* 0x001b640001fb7983 */ /* 0x000ea80000300800 */
[----:B------:R-:W2:Y:S01]  /*128540*/  LDL.LU R69, [R1+0x1b54] ;  /* 0x001b540001457983 */ /* 0x000ea20000300800 */
[----:B------:R-:W-:-:S04]  /*128550*/  IMAD.WIDE R6, R245, 0x4, R36 ;  /* 0x00000004f5067825 */ /* 0x000fc800078e0224 */
[----:B------:R-:W-:Y:S01]  /*128560*/  IMAD.WIDE R8, R245, 0x4, R34 ;  /* 0x00000004f5087825 */ /* 0x000fe200078e0222 */
[----:B------:R1:W-:Y:S01]  /*128570*/  @P3 STG.E desc[UR32][R2.64], R234 ;  /* 0x000000ea02003986 */ /* 0x0003e2000c101920 */
[----:B------:R-:W-:Y:S02]  /*128580*/  ISETP.LT.AND P3, PT, R249, UR4, !P0 ;  /* 0x00000004f9007c0c */ /* 0x000fe4000c761270 */
[----:B-1----:R-:W-:Y:S01]  /*128590*/  IMAD.WIDE R2, R245, 0x4, R40 ;  /* 0x00000004f5027825 */ /* 0x002fe200078e0228 */
[----:B---3--:R1:W-:Y:S01]  /*1285a0*/  @P2 STG.E desc[UR32][R4.64], R23 ;  /* 0x0000001704002986 */ /* 0x0083e2000c101920 */
[----:B------:R-:W-:-:S03]  /*1285b0*/  ISETP.LT.AND P2, PT, R103, UR4, !P0 ;  /* 0x0000000467007c0c */ /* 0x000fc6000c741270 */
[----:B----4-:R-:W-:Y:S04]  /*1285c0*/  @P5 STG.E desc[UR32][R2.64], R242 ;  /* 0x000000f202005986 */ /* 0x010fe8000c101920 */
[----:B-1----:R-:W3:Y:S01]  /*1285d0*/  LDL.LU R23, [R1+0x1b44] ;  /* 0x001b440001177983 */ /* 0x002ee20000300800 */
[----:B------:R-:W-:-:S03]  /*1285e0*/  IMAD.WIDE R4, R245, 0x4, R38 ;  /* 0x00000004f5047825 */ /* 0x000fc600078e0226 */
[----:B------:R-:W4:Y:S04]  /*1285f0*/  LDL.LU R245, [R1+0xf54] ;  /* 0x000f540001f57983 */ /* 0x000f280000300800 */
[----:B------:R1:W-:Y:S04]  /*128600*/  @P1 STG.E desc[UR32][R4.64], R250 ;  /* 0x000000fa04001986 */ /* 0x0003e8000c101920 */
[----:B-1----:R-:W4:Y:S04]  /*128610*/  LDL.LU R250, [R1+0x10a4] ;  /* 0x0010a40001fa7983 */ /* 0x002f280000300800 */
[----:B------:R1:W-:Y:S04]  /*128620*/  @P6 STG.E desc[UR32][R6.64], R241 ;  /* 0x000000f106006986 */ /* 0x0003e8000c101920 */
[----:B------:R1:W-:Y:S04]  /*128630*/  @P4 STG.E desc[UR32][R8.64], R82 ;  /* 0x0000005208004986 */ /* 0x0003e8000c101920 */
[----:B-1----:R-:W4:Y:S01]  /*128640*/  LDL.LU R241, [R1+0x9f4] ;  /* 0x0009f40001f17983 */ /* 0x002f220000300800 */
[----:B------:R-:W-:-:S04]  /*128650*/  IMAD.WIDE R2, R240, 0x4, R48 ;  /* 0x00000004f0027825 */ /* 0x000fc800078e0230 */
[----:B------:R-:W-:Y:S01]  /*128660*/  IMAD.WIDE R4, R240, 0x4, R46 ;  /* 0x00000004f0047825 */ /* 0x000fe200078e022e */
[----:B------:R-:W4:Y:S04]  /*128670*/  LDL.LU R82, [R1+0x2fe8] ;  /* 0x002fe80001527983 */ /* 0x000f280000300800 */
[----:B------:R-:W4:Y:S04]  /*128680*/  LDL.LU R234, [R1+0x1be8] ;  /* 0x001be80001ea7983 */ /* 0x000f280000300800 */
[----:B------:R-:W4:Y:S04]  /*128690*/  LDL.LU R10, [R1+0x4f04] ;  /* 0x004f0400010a7983 */ /* 0x000f280000300800 */
        /* <DEDUP_REMOVED lines=8> */
[----:B------:R-:W-:Y:S01]  /*128720*/  ISETP.LT.AND P1, PT, R80, UR4, !P0 ;  /* 0x0000000450007c0c */ /* 0x000fe2000c721270 */
[----:B------:R-:W-:-:S04]  /*128730*/  IMAD.WIDE R2, R240, 0x4, R44 ;  /* 0x00000004f0027825 */ /* 0x000fc800078e022c */
[----:B------:R-:W-:-:S04]  /*128740*/  IMAD.WIDE R4, R240, 0x4, R42 ;  /* 0x00000004f0047825 */ /* 0x000fc800078e022a */
[C---:B------:R-:W-:Y:S01]  /*128750*/  IMAD.WIDE R6, R240.reuse, 0x4, R40 ;  /* 0x00000004f0067825 */ /* 0x040fe200078e0228 */
[----:B------:R-:W-:Y:S02]  /*128760*/  ISETP.LT.AND P2, PT, R81, UR4, !P0 ;  /* 0x0000000451007c0c */ /* 0x000fe4000c741270 */
[----:B------:R-:W-:Y:S01]  /*128770*/  ISETP.LT.AND P3, PT, R83, UR4, !P0 ;  /* 0x0000000453007c0c */ /* 0x000fe2000c761270 */
[----:B------:R-:W-:Y:S01]  /*128780*/  IMAD.WIDE R8, R240, 0x4, R38 ;  /* 0x00000004f0087825 */ /* 0x000fe200078e0226 */
[----:B------:R-:W-:Y:S01]  /*128790*/  ISETP.GE.AND P0, PT, R0, UR5, PT ;  /* 0x0000000500007c0c */ /* 0x000fe2000bf06270 */
[----:B------:R1:W-:Y:S04]  /*1287a0*/  @P6 STG.E desc[UR32][R2.64], R251 ;  /* 0x000000fb02006986 */ /* 0x0003e8000c101920 */
[----:B------:R1:W-:Y:S01]  /*1287b0*/  @P5 STG.E desc[UR32][R4.64], R69 ;  /* 0x0000004504005986 */ /* 0x0003e2000c101920 */
[----:B------:R-:W-:-:S02]  /*1287c0*/  ISETP.LT.AND P6, PT, R232, UR4, !P0 ;  /* 0x00000004e8007c0c */ /* 0x000fc4000c7c1270 */
[----:B------:R-:W-:Y:S01]  /*1287d0*/  ISETP.LT.AND P5, PT, R244, UR4, !P0 ;  /* 0x00000004f4007c0c */ /* 0x000fe2000c7a1270 */
[----:B-1----:R-:W-:-:S04]  /*1287e0*/  IMAD.WIDE R2, R240, 0x4, R36 ;  /* 0x00000004f0027825 */ /* 0x002fc800078e0224 */
[----:B------:R-:W-:Y:S01]  /*1287f0*/  IMAD.WIDE R4, R240, 0x4, R34 ;  /* 0x00000004f0047825 */ /* 0x000fe200078e0222 */
[----:B---3--:R1:W-:Y:S04]  /*128800*/  @P4 STG.E desc[UR32][R6.64], R23 ;  /* 0x0000001706004986 */ /* 0x0083e8000c101920 */
[----:B----4-:R3:W-:Y:S01]  /*128810*/  @P1 STG.E desc[UR32][R8.64], R245 ;  /* 0x000000f508001986 */ /* 0x0107e2000c101920 */
[----:B------:R-:W-:Y:S02]  /*128820*/  ISETP.LT.AND P4, PT, R249, UR4, !P0 ;  /* 0x00000004f9007c0c */ /* 0x000fe4000c781270 */
[----:B------:R-:W-:Y:S01]  /*128830*/  ISETP.LT.AND P1, PT, R103, UR4, !P0 ;  /* 0x0000000467007c0c */ /* 0x000fe2000c721270 */
[----:B-1----:R-:W4:Y:S04]  /*128840*/  LDL.LU R23, [R1+0x1bd8] ;  /* 0x001bd80001177983 */ /* 0x002f280000300800 */
[----:B------:R-:W4:Y:S04]  /*128850*/  LDL.LU R240, [R1+0x1ba8] ;  /* 0x001ba80001f07983 */ /* 0x000f280000300800 */
[----:B---3--:R-:W3:Y:S04]  /*128860*/  LDL.LU R245, [R1+0x2fec] ;  /* 0x002fec0001f57983 */ /* 0x008ee80000300800 */
[----:B------:R-:W3:Y:S04]  /*128870*/  LDL.LU R251, [R1+0x1bc8] ;  /* 0x001bc80001fb7983 */ /* 0x000ee80000300800 */
[----:B------:R-:W3:Y:S04]  /*128880*/  LDL.LU R0, [R1+0x4f08] ;  /* 0x004f080001007983 */ /* 0x000ee80000300800 */
[----:B------:R1:W-:Y:S04]  /*128890*/  @P2 STG.E desc[UR32][R2.64], R250 ;  /* 0x000000fa02002986 */ /* 0x0003e8000c101920 */
[----:B------:R-:W3:Y:S04]  /*1288a0*/  LDL.LU R69, [R1+0x1b88] ;  /* 0x001b880001457983 */ /* 0x000ee80000300800 */
[----:B-1----:R-:W3:Y:S04]  /*1288b0*/  LDL.LU R250, [R1+0x1b98] ;  /* 0x001b980001fa7983 */ /* 0x002ee80000300800 */
[----:B------:R1:W-:Y:S01]  /*1288c0*/  @P3 STG.E desc[UR32][R4.64], R241 ;  /* 0x000000f104003986 */ /* 0x0003e2000c101920 */
[----:B------:R-:W-:-:S04]  /*1288d0*/  IMAD.WIDE R2, R82, 0x4, R48 ;  /* 0x0000000452027825 */ /* 0x000fc800078e0230 */
[C---:B------:R-:W-:Y:S01]  /*1288e0*/  IMAD.WIDE R6, R82.reuse, 0x4, R44 ;  /* 0x0000000452067825 */ /* 0x040fe200078e022c */
[----:B-1----:R-:W3:Y:S03]  /*1288f0*/  LDL.LU R241, [R1+0x1b78] ;  /* 0x001b780001f17983 */ /* 0x002ee60000300800 */
[----:B------:R-:W-:-:S04]  /*128900*/  IMAD.WIDE R4, R82, 0x4, R46 ;  /* 0x0000000452047825 */ /* 0x000fc800078e022e */
[----:B------:R-:W-:Y:S01]  /*128910*/  IMAD.WIDE R8, R82, 0x4, R42 ;  /* 0x0000000452087825 */ /* 0x000fe200078e022a */
[----:B------:R1:W-:Y:S04]  /*128920*/  @P4 STG.E desc[UR32][R2.64], R234 ;  /* 0x000000ea02004986 */ /* 0x0003e8000c101920 */
[----:B------:R-:W-:Y:S04]  /*128930*/  @P1 STG.E desc[UR32][R4.64], R242 ;  /* 0x000000f204001986 */ /* 0x000fe8000c101920 */
[----:B-1----:R-:W3:Y:S04]  /*128940*/  LDL.LU R234, [R1+0x1b68] ;  /* 0x001b680001ea7983 */ /* 0x002ee80000300800 */
[----:B------:R-:W-:Y:S04]  /*128950*/  @P6 STG.E desc[UR32][R6.64], R246 ;  /* 0x000000f606006986 */ /* 0x000fe8000c101920 */
[----:B--2---:R1:W-:Y:S04]  /*128960*/  @P5 STG.E desc[UR32][R8.64], R233 ;  /* 0x000000e908005986 */ /* 0x0043e8000c101920 */
[----:B-1----:R-:W2:Y:S01]  /*128970*/  LDL.LU R233, [R1+0x1b58] ;  /* 0x001b580001e97983 */ /* 0x002ea20000300800 */
[----:B------:R-:W-:-:S02]  /*128980*/  ISETP.LT.AND P2, PT, R248, UR4, !P0 ;  /* 0x00000004f8007c0c */ /* 0x000fc4000c741270 */
[----:B------:R-:W-:Y:S02]  /*128990*/  ISETP.LT.AND P3, PT, R80, UR4, !P0 ;  /* 0x0000000450007c0c */ /* 0x000fe4000c761270 */
[----:B------:R-:W-:Y:S02]  /*1289a0*/  ISETP.GE.AND P4, PT, R10, UR5, PT ;  /* 0x000000050a007c0c */ /* 0x000fe4000bf86270 */
[----:B------:R-:W-:Y:S01]  /*1289b0*/  ISETP.LT.AND P1, PT, R81, UR4, !P0 ;  /* 0x0000000451007c0c */ /* 0x000fe2000c721270 */
[----:B------:R-:W-:Y:S01]  /*1289c0*/  IMAD.WIDE R2, R82, 0x4, R40 ;  /* 0x0000000452027825 */ /* 0x000fe200078e0228 */
[----:B------:R-:W-:-:S03]  /*1289d0*/  ISETP.LT.AND P0, PT, R83, UR4, !P0 ;  /* 0x0000000453007c0c */ /* 0x000fc6000c701270 */
[----:B------:R-:W-:Y:S01]  /*1289e0*/  IMAD.WIDE R4, R82, 0x4, R38 ;  /* 0x0000000452047825 */ /* 0x000fe200078e0226 */
[----:B------:R-:W-:Y:S02]  /*1289f0*/  ISETP.LT.AND P6, PT, R249, UR4, !P4 ;  /* 0x00000004f9007c0c */ /* 0x000fe4000e7c1270 */
[----:B------:R-:W-:Y:S01]  /*128a00*/  ISETP.LT.AND P5, PT, R103, UR4, !P4 ;  /* 0x0000000467007c0c */ /* 0x000fe2000e7a1270 */
[----:B------:R-:W2:Y:S04]  /*128a10*/  LDL.LU R242, [R1+0x1b48] ;  /* 0x001b480001f27983 */ /* 0x000ea80000300800 */
[----:B------:R-:W2:Y:S04]  /*128a20*/  LDL.LU R246, [R1+0xf58] ;  /* 0x000f580001f67983 */ /* 0x000ea80000300800 */
[----:B----4-:R1:W-:Y:S04]  /*128a30*/  @P2 STG.E desc[UR32][R2.64], R23 ;  /* 0x0000001702002986 */ /* 0x0103e8000c101920 */
[----:B------:R4:W-:Y:S01]  /*128a40*/  @P3 STG.E desc[UR32][R4.64], R240 ;  /* 0x000000f004003986 */ /* 0x0009e2000c101920 */
[----:B---3--:R-:W-:-:S04]  /*128a50*/  IMAD.WIDE R6, R245, 0x4, R48 ;  /* 0x00000004f5067825 */ /* 0x008fc800078e0230 */
[----:B------:R-:W-:Y:S01]  /*128a60*/  IMAD.WIDE R8, R245, 0x4, R46 ;  /* 0x00000004f5087825 */ /* 0x000fe200078e022e */
[----:B------:R-:W-:Y:S02]  /*128a70*/  ISETP.LT.AND P3, PT, R232, UR4, !P4 ;  /* 0x00000004e8007c0c */ /* 0x000fe4000e761270 */
[----:B------:R-:W-:Y:S01]  /*128a80*/  ISETP.LT.AND P2, PT, R244, UR4, !P4 ;  /* 0x00000004f4007c0c */ /* 0x000fe2000e741270 */
[----:B-1----:R-:W3:Y:S01]  /*128a90*/  LDL.LU R23, [R1+0x10a8] ;  /* 0x0010a80001177983 */ /* 0x002ee20000300800 */
[----:B------:R-:W-:-:S04]  /*128aa0*/  IMAD.WIDE R2, R82, 0x4, R36 ;  /* 0x0000000452027825 */ /* 0x000fc800078e0224 */
[----:B----4-:R-:W-:Y:S02]  /*128ab0*/  IMAD.WIDE R4, R82, 0x4, R34 ;  /* 0x0000000452047825 */ /* 0x010fe400078e0222 */
[----:B------:R-:W4:Y:S04]  /*128ac0*/  LDL.LU R82, [R1+0x9f8] ;  /* 0x0009f80001527983 */ /* 0x000f280000300800 */
[----:B------:R-:W4:Y:S04]  /*128ad0*/  LDL.LU R240, [R1+0x2ff0] ;  /* 0x002ff00001f07983 */ /* 0x000f280000300800 */
[----:B------:R-:W-:Y:S04]  /*128ae0*/  @P1 STG.E desc[UR32][R2.64], R251 ;  /* 0x000000fb02001986 */ /* 0x000fe8000c101920 */
[----:B------:R-:W-:Y:S04]  /*128af0*/  @P0 STG.E desc[UR32][R4.64], R69 ;  /* 0x0000004504000986 */ /* 0x000fe8000c101920 */
[----:B------:R1:W-:Y:S01]  /*128b00*/  @P6 STG.E desc[UR32][R6.64], R250 ;  /* 0x000000fa06006986 */ /* 0x0003e2000c101920 */
[----:B------:R-:W-:-:S03]  /*128b10*/  ISETP.GE.AND P1, PT, R0, UR5, PT ;  /* 0x0000000500007c0c */ /* 0x000fc6000bf26270 */
[----:B-1----:R-:W4:Y:S01]  /*128b20*/  LDL.LU R250, [R1+0x1bec] ;  /* 0x001bec0001fa7983 */ /* 0x002f220000300800 */
[----:B------:R-:W-:-:S04]  /*128b30*/  IMAD.WIDE R2, R245, 0x4, R44 ;  /* 0x00000004f5027825 */ /* 0x000fc800078e022c */
[----:B------:R-:W-:Y:S01]  /*128b40*/  IMAD.WIDE R4, R245, 0x4, R42 ;  /* 0x00000004f5047825 */ /* 0x000fe200078e022a */
[----:B------:R1:W-:Y:S04]  /*128b50*/  @P5 STG.E desc[UR32][R8.64], R241 ;  /* 0x000000f108005986 */ /* 0x0003e8000c101920 */
[----:B-1----:R-:W4:Y:S04]  /*128b60*/  LDL.LU R241, [R1+0x1bbc] ;  /* 0x001bbc0001f17983 */ /* 0x002f280000300800 */
        /* <DEDUP_REMOVED lines=12> */
[----:B------:R-:W-:-:S04]  /*128c30*/  IMAD.WIDE R6, R245, 0x4, R36 ;  /* 0x00000004f5067825 */ /* 0x000fc800078e0224 */
[----:B------:R-:W-:Y:S01]  /*128c40*/  IMAD.WIDE R8, R245, 0x4, R34 ;  /* 0x00000004f5087825 */ /* 0x000fe200078e0222 */
[----:B------:R-:W-:Y:S01]  /*128c50*/  ISETP.LT.AND P3, PT, R249, UR4, !P1 ;  /* 0x00000004f9007c0c */ /* 0x000fe2000cf61270 */
[----:B------:R-:W2:Y:S01]  /*128c60*/  LDL.LU R245, [R1+0x1bac] ;  /* 0x001bac0001f57983 */ /* 0x000ea20000300800 */
[----:B------:R-:W-:-:S03]  /*128c70*/  ISETP.LT.AND P2, PT, R103, UR4, !P1 ;  /* 0x0000000467007c0c */ /* 0x000fc6000cf41270 */
[----:B------:R-:W-:Y:S04]  /*128c80*/  @P5 STG.E desc[UR32][R2.64], R242 ;  /* 0x000000f202005986 */ /* 0x000fe8000c101920 */
[----:B------:R1:W-:Y:S01]  /*128c90*/  @P0 STG.E desc[UR32][R4.64], R246 ;  /* 0x000000f604000986 */ /* 0x0003e2000c101920 */
[----:B------:R-:W-:-:S03]  /*128ca0*/  ISETP.LT.AND P5, PT, R244, UR4, !P1 ;  /* 0x00000004f4007c0c */ /* 0x000fc6000cfa1270 */
[----:B-1----:R-:W2:Y:S04]  /*128cb0*/  LDL.LU R246, [R1+0x1bcc] ;  /* 0x001bcc0001f67983 */ /* 0x002ea80000300800 */
[----:B---3--:R1:W-:Y:S01]  /*128cc0*/  @P6 STG.E desc[UR32][R6.64], R23 ;  /* 0x0000001706006986 */ /* 0x0083e2000c101920 */
[----:B------:R-:W-:-:S03]  /*128cd0*/  ISETP.LT.AND P6, PT, R232, UR4, !P1 ;  /* 0x00000004e8007c0c */ /* 0x000fc6000cfc1270 */
[----:B----4-:R3:W-:Y:S01]  /*128ce0*/  @P4 STG.E desc[UR32][R8.64], R82 ;  /* 0x0000005208004986 */ /* 0x0107e2000c101920 */
[----:B------:R-:W-:-:S04]  /*128cf0*/  IMAD.WIDE R2, R240, 0x4, R48 ;  /* 0x00000004f0027825 */ /* 0x000fc800078e0230 */
[----:B------:R-:W-:Y:S01]  /*128d00*/  IMAD.WIDE R4, R240, 0x4, R46 ;  /* 0x00000004f0047825 */ /* 0x000fe200078e022e */
[----:B-1----:R-:W4:Y:S04]  /*128d10*/  LDL.LU R23, [R1+0x1b8c] ;  /* 0x001b8c0001177983 */ /* 0x002f280000300800 */
[----:B---3--:R-:W3:Y:S01]  /*128d20*/  LDL.LU R82, [R1+0x2ff4] ;  /* 0x002ff40001527983 */ /* 0x008ee20000300800 */
[----:B------:R-:W-:-:S03]  /*128d30*/  ISETP.LT.AND P4, PT, R248, UR4, !P1 ;  /* 0x00000004f8007c0c */ /* 0x000fc6000cf81270 */
[----:B------:R-:W3:Y:S04]  /*128d40*/  LDL.LU R234, [R1+0x1b9c] ;  /* 0x001b9c0001ea7983 */ /* 0x000ee80000300800 */
[----:B------:R-:W3:Y:S04]  /*128d50*/  LDL.LU R10, [R1+0x4f0c] ;  /* 0x004f0c00010a7983 */ /* 0x000ee80000300800 */
[----:B------:R1:W-:Y:S04]  /*128d60*/  @P3 STG.E desc[UR32][R2.64], R250 ;  /* 0x000000fa02003986 */ /* 0x0003e8000c101920 */
[----:B------:R-:W3:Y:S01]  /*128d70*/  LDL.LU R242, [R1+0x1b7c] ;  /* 0x001b7c0001f27983 */ /* 0x000ee20000300800 */
[----:B------:R-:W-:-:S03]  /*128d80*/  IMAD.WIDE R6, R240, 0x4, R40 ;  /* 0x00000004f0067825 */ /* 0x000fc600078e0228 */
[----:B-1----:R-:W3:Y:S01]  /*128d90*/  LDL.LU R250, [R1+0x1b6c] ;  /* 0x001b6c0001fa7983 */ /* 0x002ee20000300800 */
[----:B------:R-:W-:-:S03]  /*128da0*/  IMAD.WIDE R2, R240, 0x4, R44 ;  /* 0x00000004f0027825 */ /* 0x000fc600078e022c */
[----:B------:R1:W-:Y:S04]  /*128db0*/  @P2 STG.E desc[UR32][R4.64], R241 ;  /* 0x000000f104002986 */ /* 0x0003e8000c101920 */
[----:B------:R-:W-:Y:S04]  /*128dc0*/  @P6 STG.E desc[UR32][R2.64], R251 ;  /* 0x000000fb02006986 */ /* 0x000fe8000c101920 */
[----:B-1----:R-:W3:Y:S01]  /*128dd0*/  LDL.LU R241, [R1+0x1b5c] ;  /* 0x001b5c0001f17983 */ /* 0x002ee20000300800 */
[----:B------:R-:W-:-:S05]  /*128de0*/  IMAD.WIDE R4, R240, 0x4, R42 ;  /* 0x00000004f0047825 */ /* 0x000fca00078e022a */
[----:B------:R-:W-:Y:S04]  /*128df0*/  @P5 STG.E desc[UR32][R4.64], R69 ;  /* 0x0000004504005986 */ /* 0x000fe8000c101920 */
[----:B--2---:R1:W-:Y:S04]  /*128e00*/  @P4 STG.E desc[UR32][R6.64], R233 ;  /* 0x000000e906004986 */ /* 0x0043e8000c101920 */
[----:B-1----:R-:W2:Y:S01]  /*128e10*/  LDL.LU R233, [R1+0x1b4c] ;  /* 0x001b4c0001e97983 */ /* 0x002ea20000300800 */
[----:B------:R-:W-:Y:S02]  /*128e20*/  ISETP.LT.AND P0, PT, R80, UR4, !P1 ;  /* 0x0000000450007c0c */ /* 0x000fe4000cf01270 */
[----:B------:R-:W-:-:S02]  /*128e30*/  ISETP.LT.AND P2, PT, R81, UR4, !P1 ;  /* 0x0000000451007c0c */ /* 0x000fc4000cf41270 */
[----:B------:R-:W-:Y:S01]  /*128e40*/  ISETP.LT.AND P3, PT, R83, UR4, !P1 ;  /* 0x0000000453007c0c */ /* 0x000fe2000cf61270 */
[----:B------:R-:W-:Y:S01]  /*128e50*/  IMAD.WIDE R8, R240, 0x4, R38 ;  /* 0x00000004f0087825 */ /* 0x000fe200078e0226 */
[----:B------:R-:W-:-:S03]  /*128e60*/  ISETP.GE.AND P1, PT, R0, UR5, PT ;  /* 0x0000000500007c0c */ /* 0x000fc6000bf26270 */
[----:B------:R-:W-:-:S04]  /*128e70*/  IMAD.WIDE R2, R240, 0x4, R36 ;  /* 0x00000004f0027825 */ /* 0x000fc800078e0224 */
[----:B------:R-:W-:Y:S02]  /*128e80*/  IMAD.WIDE R4, R240, 0x4, R34 ;  /* 0x00000004f0047825 */ /* 0x000fe400078e0222 */
[----:B------:R-:W2:Y:S01]  /*128e90*/  LDL.LU R240, [R1+0xf5c] ;  /* 0x000f5c0001f07983 */ /* 0x000ea20000300800 */
[----:B------:R-:W-:Y:S02]  /*128ea0*/  ISETP.LT.AND P4, PT, R249, UR4, !P1 ;  /* 0x00000004f9007c0c */ /* 0x000fe4000cf81270 */
[----:B------:R-:W-:Y:S01]  /*128eb0*/  ISETP.LT.AND P6, PT, R232, UR4, !P1 ;  /* 0x00000004e8007c0c */ /* 0x000fe2000cfc1270 */
[----:B------:R1:W-:Y:S01]  /*128ec0*/  @P0 STG.E desc[UR32][R8.64], R245 ;  /* 0x000000f508000986 */ /* 0x0003e2000c101920 */
[----:B------:R-:W-:Y:S02]  /*128ed0*/  ISETP.LT.AND P0, PT, R103, UR4, !P1 ;  /* 0x0000000467007c0c */ /* 0x000fe4000cf01270 */
[----:B------:R-:W-:Y:S01]  /*128ee0*/  ISETP.LT.AND P5, PT, R244, UR4, !P1 ;  /* 0x00000004f4007c0c */ /* 0x000fe2000cfa1270 */
[----:B------:R1:W-:Y:S04]  /*128ef0*/  @P2 STG.E desc[UR32][R2.64], R246 ;  /* 0x000000f602002986 */ /* 0x0003e8000c101920 */
[----:B-1----:R-:W2:Y:S04]  /*128f00*/  LDL.LU R245, [R1+0x2ff8] ;  /* 0x002ff80001f57983 */ /* 0x002ea80000300800 */
[----:B------:R-:W2:Y:S04]  /*128f10*/  LDL.LU R251, [R1+0x10ac] ;  /* 0x0010ac0001fb7983 */ /* 0x000ea80000300800 */
[----:B------:R-:W2:Y:S04]  /*128f20*/  LDL.LU R0, [R1+0x4f14] ;  /* 0x004f140001007983 */ /* 0x000ea80000300800 */
[----:B------:R-:W2:Y:S04]  /*128f30*/  LDL.LU R69, [R1+0x9fc] ;  /* 0x0009fc0001457983 */ /* 0x000ea80000300800 */
[----:B------:R-:W2:Y:S01]  /*128f40*/  LDL.LU R246, [R1+0x1cb0] ;  /* 0x001cb00001f67983 */ /* 0x000ea20000300800 */
[----:B------:R-:W-:-:S03]  /*128f50*/  ISETP.LT.AND P2, PT, R248, UR4, !P1 ;  /* 0x00000004f8007c0c */ /* 0x000fc6000cf41270 */
[----:B----4-:R1:W-:Y:S01]  /*128f60*/  @P3 STG.E desc[UR32][R4.64], R23 ;  /* 0x0000001704003986 */ /* 0x0103e2000c101920 */
[----:B---3--:R-:W-:-:S04]  /*128f70*/  IMAD.WIDE R2, R82, 0x4, R48 ;  /* 0x0000000452027825 */ /* 0x008fc800078e0230 */
[----:B------:R-:W-:-:S04]  /*128f80*/  IMAD.WIDE R6, R82, 0x4, R44 ;  /* 0x0000000452067825 */ /* 0x000fc800078e022c */
[C---:B------:R-:W-:Y:S01]  /*128f90*/  IMAD.WIDE R8, R82.reuse, 0x4, R42 ;  /* 0x0000000452087825 */ /* 0x040fe200078e022a */
[----:B-1----:R-:W3:Y:S03]  /*128fa0*/  LDL.LU R23, [R1+0x1c80] ;  /* 0x001c800001177983 */ /* 0x002ee60000300800 */
[C---:B------:R-:W-:Y:S01]  /*128fb0*/  IMAD.WIDE R4, R82.reuse, 0x4, R46 ;  /* 0x0000000452047825 */ /* 0x040fe200078e022e */
[----:B------:R1:W-:Y:S04]  /*128fc0*/  @P4 STG.E desc[UR32][R2.64], R234 ;  /* 0x000000ea02004986 */ /* 0x0003e8000c101920 */
[----:B------:R-:W-:Y:S04]  /*128fd0*/  @P0 STG.E desc[UR32][R4.64], R242 ;  /* 0x000000f204000986 */ /* 0x000fe8000c101920 */
[----:B------:R-:W-:Y:S04]  /*128fe0*/  @P6 STG.E desc[UR32][R6.64], R250 ;  /* 0x000000fa06006986 */ /* 0x000fe8000c101920 */
[----:B-1----:R-:W4:Y:S01]  /*128ff0*/  LDL.LU R234, [R1+0x1ca0] ;  /* 0x001ca00001ea7983 */ /* 0x002f220000300800 */
[----:B------:R-:W-:-:S03]  /*129000*/  IMAD.WIDE R2, R82, 0x4, R40 ;  /* 0x0000000452027825 */ /* 0x000fc600078e0228 */
[----:B------:R1:W-:Y:S04]  /*129010*/  @P5 STG.E desc[UR32][R8.64], R241 ;  /* 0x000000f108005986 */ /* 0x0003e8000c101920 */
[----:B-1----:R-:W4:Y:S04]  /*129020*/  LDL.LU R241, [R1+0x1c70] ;  /* 0x001c700001f17983 */ /* 0x002f280000300800 */
[----:B------:R-:W4:Y:S04]  /*129030*/  LDL.LU R242, [R1+0x1ce0] ;  /* 0x001ce00001f27983 */ /* 0x000f280000300800 */
[----:B------:R-:W4:Y:S04]  /*129040*/  LDL.LU R250, [R1+0x1cd0] ;  /* 0x001cd00001fa7983 */ /* 0x000f280000300800 */
[----:B--2---:R1:W-:Y:S04]  /*129050*/  @P2 STG.E desc[UR32][R2.64], R233 ;  /* 0x000000e902002986 */ /* 0x0043e8000c101920 */
[----:B-1----:R-:W2:Y:S01]  /*129060*/  LDL.LU R233, [R1+0x1c90] ;  /* 0x001c900001e97983 */ /* 0x002ea20000300800 */
[----:B------:R-:W-:-:S02]  /*129070*/  ISETP.LT.AND P3, PT, R80, UR4, !P1 ;  /* 0x0000000450007c0c */ /* 0x000fc4000cf61270 */
[----:B------:R-:W-:Y:S02]  /*129080*/  ISETP.GE.AND P4, PT, R10, UR5, PT ;  /* 0x000000050a007c0c */ /* 0x000fe4000bf86270 */
[----:B------:R-:W-:Y:S02]  /*129090*/  ISETP.LT.AND P0, PT, R81, UR4, !P1 ;  /* 0x0000000451007c0c */ /* 0x000fe4000cf01270 */
[----:B------:R-:W-:Y:S01]  /*1290a0*/  ISETP.LT.AND P1, PT, R83, UR4, !P1 ;  /* 0x0000000453007c0c */ /* 0x000fe2000cf21270 */
[C---:B------:R-:W-:Y:S01]  /*1290b0*/  IMAD.WIDE R4, R82.reuse, 0x4, R38 ;  /* 0x0000000452047825 */ /* 0x040fe200078e0226 */
[----:B------:R-:W-:Y:S02]  /*1290c0*/  ISETP.LT.AND P6, PT, R249, UR4, !P4 ;  /* 0x00000004f9007c0c */ /* 0x000fe4000e7c1270 */
[----:B------:R-:W-:Y:S01]  /*1290d0*/  ISETP.LT.AND P5, PT, R103, UR4, !P4 ;  /* 0x0000000467007c0c */ /* 0x000fe2000e7a1270 */
[----:B------:R-:W-:Y:S02]  /*1290e0*/  IMAD.WIDE R2, R82, 0x4, R36 ;  /* 0x0000000452027825 */ /* 0x000fe400078e0224 */
[----:B------:R1:W-:Y:S02]  /*1290f0*/  @P3 STG.E desc[UR32][R4.64], R240 ;  /* 0x000000f004003986 */ /* 0x0003e4000c101920 */
[----:B------:R-:W-:-:S04]  /*129100*/  IMAD.WIDE R6, R245, 0x4, R48 ;  /* 0x00000004f5067825 */ /* 0x000fc800078e0230 */
[C---:B------:R-:W-:Y:S01]  /*129110*/  IMAD.WIDE R8, R245.reuse, 0x4, R46 ;  /* 0x00000004f5087825 */ /* 0x040fe200078e022e */
[----:B------:R-:W-:Y:S02]  /*129120*/  ISETP.LT.AND P3, PT, R232, UR4, !P4 ;  /* 0x00000004e8007c0c */ /* 0x000fe4000e761270 */
[----:B------:R-:W-:Y:S01]  /*129130*/  ISETP.LT.AND P2, PT, R244, UR4, !P4 ;  /* 0x00000004f4007c0c */ /* 0x000fe2000e741270 */
[----:B------:R1:W-:Y:S02]  /*129140*/  @P0 STG.E desc[UR32][R2.64], R251 ;  /* 0x000000fb02000986 */ /* 0x0003e4000c101920 */
[----:B-1----:R-:W-:Y:S02]  /*129150*/  IMAD.WIDE R4, R82, 0x4, R34 ;  /* 0x0000000452047825 */ /* 0x002fe400078e0222 */
[----:B------:R-:W2:Y:S04]  /*129160*/  LDL.LU R82, [R1+0x1c60] ;  /* 0x001c600001527983 */ /* 0x000ea80000300800 */
[----:B------:R-:W2:Y:S04]  /*129170*/  LDL.LU R240, [R1+0x2ffc] ;  /* 0x002ffc0001f07983 */ /* 0x000ea80000300800 */
[----:B------:R-:W-:Y:S04]  /*129180*/  @P1 STG.E desc[UR32][R4.64], R69 ;  /* 0x0000004504001986 */ /* 0x000fe8000c101920 */
[----:B------:R1:W-:Y:S01]  /*129190*/  @P6 STG.E desc[UR32][R6.64], R246 ;  /* 0x000000f606006986 */ /* 0x0003e2000c101920 */
[----:B------:R-:W-:Y:S01]  /*1291a0*/  IMAD.WIDE R2, R245, 0x4, R44 ;  /* 0x00000004f5027825 */ /* 0x000fe200078e022c */
[----:B------:R-:W-:-:S02]  /*1291b0*/  ISETP.LT.AND P1, PT, R80, UR4, !P4 ;  /* 0x0000000450007c0c */ /* 0x000fc4000e721270 */
[----:B------:R-:W-:Y:S02]  /*1291c0*/  ISETP.GE.AND P0, PT, R0, UR5, PT ;  /* 0x0000000500007c0c */ /* 0x000fe4000bf06270 */
[----:B------:R-:W-:Y:S01]  /*1291d0*/  ISETP.LT.AND P6, PT, R81, UR4, !P4 ;  /* 0x0000000451007c0c */ /* 0x000fe2000e7c1270 */
[----:B-1----:R-:W2:Y:S01]  /*1291e0*/  LDL.LU R246, [R1+0x1c50] ;  /* 0x001c500001f67983 */ /* 0x002ea20000300800 */
[----:B------:R-:W-:-:S04]  /*1291f0*/  IMAD.WIDE R4, R245, 0x4, R42 ;  /* 0x00000004f5047825 */ /* 0x000fc800078e022a */
[----:B------:R-:W-:Y:S01]  /*129200*/  IMAD.WIDE R6, R245, 0x4, R36 ;  /* 0x00000004f5067825 */ /* 0x000fe200078e0224 */
[----:B---3--:R1:W-:Y:S01]  /*129210*/  @P5 STG.E desc[UR32][R8.64], R23 ;  /* 0x0000001708005986 */ /* 0x0083e2000c101920 */
[----:B------:R-:W-:-:S03]  /*129220*/  ISETP.LT.AND P5, PT, R248, UR4, !P4 ;  /* 0x00000004f8007c0c */ /* 0x000fc6000e7a1270 */
[----:B-1----:R-:W3:Y:S04]  /*129230*/  LDL.LU R23, [R1+0x1c30] ;  /* 0x001c300001177983 */ /* 0x002ee80000300800 */
[----:B------:R-:W3:Y:S04]  /*129240*/  LDL.LU R0, [R1+0x4f18] ;  /* 0x004f180001007983 */ /* 0x000ee80000300800 */
[----:B----4-:R1:W-:Y:S04]  /*129250*/  @P3 STG.E desc[UR32][R2.64], R234 ;  /* 0x000000ea02003986 */ /* 0x0103e8000c101920 */
[----:B------:R-:W4:Y:S04]  /*129260*/  LDL.LU R251, [R1+0x1c40] ;  /* 0x001c400001fb7983 */ /* 0x000f280000300800 */
[----:B------:R-:W4:Y:S01]  /*129270*/  LDL.LU R69, [R1+0x1c20] ;  /* 0x001c200001457983 */ /* 0x000f220000300800 */
[----:B------:R-:W-:-:S04]  /*129280*/  IMAD.WIDE R8, R245, 0x4, R34 ;  /* 0x00000004f5087825 */ /* 0x000fc800078e0222 */
[C---:B-1----:R-:W-:Y:S01]  /*129290*/  IMAD.WIDE R2, R245.reuse, 0x4, R40 ;  /* 0x00000004f5027825 */ /* 0x042fe200078e0228 */
[----:B------:R1:W-:Y:S04]  /*1292a0*/  @P2 STG.E desc[UR32][R4.64], R241 ;  /* 0x000000f104002986 */ /* 0x0003e8000c101920 */
        /* <DEDUP_REMOVED lines=12> */
[----:B------:R-:W-:Y:S02]  /*129370*/  ISETP.LT.AND P5, PT, R244, UR4, !P0 ;  /* 0x00000004f4007c0c */ /* 0x000fe4000c7a1270 */
[----:B------:R-:W-:-:S03]  /*129380*/  ISETP.LT.AND P1, PT, R80, UR4, !P0 ;  /* 0x0000000450007c0c */ /* 0x000fc6000c721270 */
[----:B------:R1:W-:Y:S01]  /*129390*/  @P4 STG.E desc[UR32][R8.64], R82 ;  /* 0x0000005208004986 */ /* 0x0003e2000c101920 */
[----:B------:R-:W-:-:S04]  /*1293a0*/  IMAD.WIDE R2, R240, 0x4, R48 ;  /* 0x00000004f0027825 */ /* 0x000fc800078e0230 */
[----:B------:R-:W-:Y:S01]  /*1293b0*/  IMAD.WIDE R4, R240, 0x4, R46 ;  /* 0x00000004f0047825 */ /* 0x000fe200078e022e */
[----:B------:R-:W-:Y:S01]  /*1293c0*/  ISETP.LT.AND P4, PT, R248, UR4, !P0 ;  /* 0x00000004f8007c0c */ /* 0x000fe2000c781270 */
[----:B-1----:R-:W2:Y:S04]  /*1293d0*/  LDL.LU R82, [R1+0x3000] ;  /* 0x0030000001527983 */ /* 0x002ea80000300800 */
[----:B------:R-:W2:Y:S04]  /*1293e0*/  LDL.LU R234, [R1+0x1cb4] ;  /* 0x001cb40001ea7983 */ /* 0x000ea80000300800 */
[----:B------:R-:W2:Y:S04]  /*1293f0*/  LDL.LU R10, [R1+0x4f1c] ;  /* 0x004f1c00010a7983 */ /* 0x000ea80000300800 */
[----:B------:R1:W-:Y:S04]  /*129400*/  @P3 STG.E desc[UR32][R2.64], R246 ;  /* 0x000000f602003986 */ /* 0x0003e8000c101920 */
[----:B------:R-:W2:Y:S01]  /*129410*/  LDL.LU R242, [R1+0x1c84] ;  /* 0x001c840001f27983 */ /* 0x000ea20000300800 */
[----:B------:R-:W-:Y:S01]  /*129420*/  IMAD.WIDE R6, R240, 0x4, R40 ;  /* 0x00000004f0067825 */ /* 0x000fe200078e0228 */
[----:B------:R-:W-:-:S02]  /*129430*/  ISETP.LT.AND P3, PT, R83, UR4, !P0 ;  /* 0x0000000453007c0c */ /* 0x000fc4000c761270 */
[----:B-1----:R-:W2:Y:S01]  /*129440*/  LDL.LU R246, [R1+0x1ca4] ;  /* 0x001ca40001f67983 */ /* 0x002ea20000300800 */
[----:B------:R-:W-:-:S04]  /*129450*/  IMAD.WIDE R2, R240, 0x4, R44 ;  /* 0x00000004f0027825 */ /* 0x000fc800078e022c */
[----:B------:R-:W-:Y:S01]  /*129460*/  IMAD.WIDE R8, R240, 0x4, R38 ;  /* 0x00000004f0087825 */ /* 0x000fe200078e0226 */
[----:B---3--:R1:W-:Y:S01]  /*129470*/  @P2 STG.E desc[UR32][R4.64], R23 ;  /* 0x0000001704002986 */ /* 0x0083e2000c101920 */
[----:B------:R-:W-:-:S03]  /*129480*/  ISETP.LT.AND P2, PT, R81, UR4, !P0 ;  /* 0x0000000451007c0c */ /* 0x000fc6000c741270 */
[----:B----4-:R3:W-:Y:S04]  /*129490*/  @P6 STG.E desc[UR32][R2.64], R251 ;  /* 0x000000fb02006986 */ /* 0x0107e8000c101920 */
[----:B-1----:R-:W4:Y:S01]  /*1294a0*/  LDL.LU R23, [R1+0x1c74] ;  /* 0x001c740001177983 */ /* 0x002f220000300800 */
[----:B------:R-:W-:-:S04]  /*1294b0*/  IMAD.WIDE R4, R240, 0x4, R42 ;  /* 0x00000004f0047825 */ /* 0x000fc800078e022a */
[----:B---3--:R-:W-:Y:S01]  /*1294c0*/  IMAD.WIDE R2, R240, 0x4, R36 ;  /* 0x00000004f0027825 */ /* 0x008fe200078e0224 */
[----:B------:R1:W-:Y:S01]  /*1294d0*/  @P5 STG.E desc[UR32][R4.64], R69 ;  /* 0x0000004504005986 */ /* 0x0003e2000c101920 */
[----:B------:R-:W-:Y:S02]  /*1294e0*/  ISETP.GE.AND P0, PT, R0, UR5, PT ;  /* 0x0000000500007c0c */ /* 0x000fe4000bf06270 */
[----:B-1----:R-:W-:Y:S01]  /*1294f0*/  IMAD.WIDE R4, R240, 0x4, R34 ;  /* 0x00000004f0047825 */ /* 0x002fe200078e0222 */
[----:B------:R1:W-:Y:S04]  /*129500*/  @P4 STG.E desc[UR32][R6.64], R241 ;  /* 0x000000f106004986 */ /* 0x0003e8000c101920 */
[----:B------:R3:W-:Y:S04]  /*129510*/  @P1 STG.E desc[UR32][R8.64], R245 ;  /* 0x000000f508001986 */ /* 0x0007e8000c101920 */
        /* <DEDUP_REMOVED lines=8> */
[----:B--2---:R1:W-:Y:S04]  /*1295a0*/  @P3 STG.E desc[UR32][R4.64], R233 ;  /* 0x000000e904003986 */ /* 0x0043e8000c101920 */
[----:B-1----:R-:W2:Y:S01]  /*1295b0*/  LDL.LU R233, [R1+0x1c34] ;  /* 0x001c340001e97983 */ /* 0x002ea20000300800 */
[----:B------:R-:W-:-:S02]  /*1295c0*/  ISETP.LT.AND P4, PT, R249, UR4, !P0 ;  /* 0x00000004f9007c0c */ /* 0x000fc4000c781270 */
[----:B------:R-:W-:Y:S02]  /*1295d0*/  ISETP.LT.AND P1, PT, R103, UR4, !P0 ;  /* 0x0000000467007c0c */ /* 0x000fe4000c721270 */
[----:B------:R-:W-:Y:S02]  /*1295e0*/  ISETP.LT.AND P6, PT, R232, UR4, !P0 ;  /* 0x00000004e8007c0c */ /* 0x000fe4000c7c1270 */
[----:B------:R-:W-:Y:S02]  /*1295f0*/  ISETP.LT.AND P5, PT, R244, UR4, !P0 ;  /* 0x00000004f4007c0c */ /* 0x000fe4000c7a1270 */
[----:B------:R-:W-:Y:S02]  /*129600*/  ISETP.LT.AND P2, PT, R248, UR4, !P0 ;  /* 0x00000004f8007c0c */ /* 0x000fe4000c741270 */
[----:B------:R-:W-:Y:S01]  /*129610*/  ISETP.LT.AND P3, PT, R80, UR4, !P0 ;  /* 0x0000000450007c0c */ /* 0x000fe2000c761270 */
[----:B------:R-:W-:-:S04]  /*129620*/  IMAD.WIDE R2, R82, 0x4, R48 ;  /* 0x0000000452027825 */ /* 0x000fc800078e0230 */
[----:B------:R-:W-:-:S04]  /*129630*/  IMAD.WIDE R4, R82, 0x4, R46 ;  /* 0x0000000452047825 */ /* 0x000fc800078e022e */
[----:B------:R-:W-:-:S04]  /*129640*/  IMAD.WIDE R6, R82, 0x4, R44 ;  /* 0x0000000452067825 */ /* 0x000fc800078e022c */
[----:B------:R-:W-:Y:S01]  /*129650*/  IMAD.WIDE R8, R82, 0x4, R42 ;  /* 0x0000000452087825 */ /* 0x000fe200078e022a */
[----:B------:R1:W-:Y:S04]  /*129660*/  @P4 STG.E desc[UR32][R2.64], R234 ;  /* 0x000000ea02004986 */ /* 0x0003e8000c101920 */
[----:B------:R1:W-:Y:S01]  /*129670*/  @P1 STG.E desc[UR32][R4.64], R242 ;  /* 0x000000f204001986 */ /* 0x0003e2000c101920 */
[----:B------:R-:W-:Y:S02]  /*129680*/  ISETP.GE.AND P4, PT, R10, UR5, PT ;  /* 0x000000050a007c0c */ /* 0x000fe4000bf86270 */
[----:B------:R-:W-:Y:S02]  /*129690*/  ISETP.LT.AND P1, PT, R81, UR4, !P0 ;  /* 0x0000000451007c0c */ /* 0x000fe4000c721270 */
[----:B------:R-:W-:Y:S01]  /*1296a0*/  ISETP.LT.AND P0, PT, R83, UR4, !P0 ;  /* 0x0000000453007c0c */ /* 0x000fe2000c701270 */
[----:B------:R-:W-:Y:S04]  /*1296b0*/  @P6 STG.E desc[UR32][R6.64], R246 ;  /* 0x000000f606006986 */ /* 0x000fe8000c101920 */
[----:B-1----:R-:W2:Y:S01]  /*1296c0*/  LDL.LU R234, [R1+0x1c44] ;  /* 0x001c440001ea7983 */ /* 0x002ea20000300800 */
[----:B------:R-:W-:-:S04]  /*1296d0*/  IMAD.WIDE R2, R82, 0x4, R40 ;  /* 0x0000000452027825 */ /* 0x000fc800078e0228 */
[----:B------:R-:W-:Y:S01]  /*1296e0*/  IMAD.WIDE R4, R82, 0x4, R38 ;  /* 0x0000000452047825 */ /* 0x000fe200078e0226 */
[----:B------:R-:W-:Y:S01]  /*1296f0*/  ISETP.LT.AND P6, PT, R249, UR4, !P4 ;  /* 0x00000004f9007c0c */ /* 0x000fe2000e7c1270 */
[----:B----4-:R1:W-:Y:S01]  /*129700*/  @P5 STG.E desc[UR32][R8.64], R23 ;  /* 0x0000001708005986 */ /* 0x0103e2000c101920 */
[----:B------:R-:W-:-:S03]  /*129710*/  ISETP.LT.AND P5, PT, R103, UR4, !P4 ;  /* 0x0000000467007c0c */ /* 0x000fc6000e7a1270 */
[----:B-1----:R-:W4:Y:S04]  /*129720*/  LDL.LU R23, [R1+0x1c24] ;  /* 0x001c240001177983 */ /* 0x002f280000300800 */
[----:B------:R-:W4:Y:S04]  /*129730*/  LDL.LU R242, [R1+0x1c14] ;  /* 0x001c140001f27983 */ /* 0x000f280000300800 */
[----:B------:R-:W4:Y:S04]  /*129740*/  LDL.LU R246, [R1+0x1094] ;  /* 0x0010940001f67983 */ /* 0x000f280000300800 */
[----:B------:R1:W-:Y:S04]  /*129750*/  @P2 STG.E desc[UR32][R2.64], R241 ;  /* 0x000000f102002986 */ /* 0x0003e8000c101920 */
[----:B------:R1:W-:Y:S01]  /*129760*/  @P3 STG.E desc[UR32][R4.64], R240 ;  /* 0x000000f004003986 */ /* 0x0003e2000c101920 */
[----:B---3--:R-:W-:-:S04]  /*129770*/  IMAD.WIDE R6, R245, 0x4, R48 ;  /* 0x00000004f5067825 */ /* 0x008fc800078e0230 */
[----:B------:R-:W-:Y:S01]  /*129780*/  IMAD.WIDE R8, R245, 0x4, R46 ;  /* 0x00000004f5087825 */ /* 0x000fe200078e022e */
[----:B-1----:R-:W3:Y:S03]  /*129790*/  LDL.LU R241, [R1+0xf44] ;  /* 0x000f440001f17983 */ /* 0x002ee60000300800 */
[----:B------:R-:W-:-:S04]  /*1297a0*/  IMAD.WIDE R2, R82, 0x4, R36 ;  /* 0x0000000452027825 */ /* 0x000fc800078e0224 */
[----:B------:R-:W-:Y:S02]  /*1297b0*/  IMAD.WIDE R4, R82, 0x4, R34 ;  /* 0x0000000452047825 */ /* 0x000fe400078e0222 */
[----:B------:R-:W3:Y:S04]  /*1297c0*/  LDL.LU R82, [R1+0x9e4] ;  /* 0x0009e40001527983 */ /* 0x000ee80000300800 */
[----:B------:R-:W3:Y:S04]  /*1297d0*/  LDL.LU R240, [R1+0x3008] ;  /* 0x0030080001f07983 */ /* 0x000ee80000300800 */
[----:B------:R-:W-:Y:S04]  /*1297e0*/  @P1 STG.E desc[UR32][R2.64], R251 ;  /* 0x000000fb02001986 */ /* 0x000fe8000c101920 */
[----:B------:R-:W-:Y:S04]  /*1297f0*/  @P0 STG.E desc[UR32][R4.64], R69 ;  /* 0x0000004504000986 */ /* 0x000fe8000c101920 */
[----:B------:R1:W-:Y:S04]  /*129800*/  @P6 STG.E desc[UR32][R6.64], R250 ;  /* 0x000000fa06006986 */ /* 0x0003e8000c101920 */
[----:B-1----:R-:W3:Y:S04]  /*129810*/  LDL.LU R250, [R1+0x1cb8] ;  /* 0x001cb80001fa7983 */ /* 0x002ee80000300800 */
        /* <DEDUP_REMOVED lines=19> */
[----:B----4-:R1:W-:Y:S01]  /*129950*/  @P2 STG.E desc[UR32][R4.64], R23 ;  /* 0x0000001704002986 */ /* 0x0103e2000c101920 */
[----:B------:R-:W-:-:S03]  /*129960*/  ISETP.LT.AND P2, PT, R103, UR4, !P1 ;  /* 0x0000000467007c0c */ /* 0x000fc6000cf41270 */
[----:B------:R-:W-:Y:S04]  /*129970*/  @P5 STG.E desc[UR32][R2.64], R242 ;  /* 0x000000f202005986 */ /* 0x000fe8000c101920 */
[----:B-1----:R-:W4:Y:S01]  /*129980*/  LDL.LU R23, [R1+0x1ce8] ;  /* 0x001ce80001177983 */ /* 0x002f220000300800 */
[----:B------:R-:W-:-:S03]  /*129990*/  IMAD.WIDE R4, R245, 0x4, R38 ;  /* 0x00000004f5047825 */ /* 0x000fc600078e0226 */
[----:B------:R-:W4:Y:S04]  /*1299a0*/  LDL.LU R245, [R1+0x1cd8] ;  /* 0x001cd80001f57983 */ /* 0x000f280000300800 */
[----:B------:R1:W-:Y:S04]  /*1299b0*/  @P0 STG.E desc[UR32][R4.64], R246 ;  /* 0x000000f604000986 */ /* 0x0003e8000c101920 */
[----:B-1----:R-:W4:Y:S04]  /*1299c0*/  LDL.LU R246, [R1+0x1c98] ;  /* 0x001c980001f67983 */ /* 0x002f280000300800 */
[----:B---3--:R1:W-:Y:S04]  /*1299d0*/  @P6 STG.E desc[UR32][R6.64], R241 ;  /* 0x000000f106006986 */ /* 0x0083e8000c101920 */
[----:B------:R3:W-:Y:S01]  /*1299e0*/  @P4 STG.E desc[UR32][R8.64], R82 ;  /* 0x0000005208004986 */ /* 0x0007e2000c101920 */
[----:B------:R-:W-:-:S04]  /*1299f0*/  IMAD.WIDE R2, R240, 0x4, R48 ;  /* 0x00000004f0027825 */ /* 0x000fc800078e0230 */
[----:B------:R-:W-:Y:S01]  /*129a00*/  IMAD.WIDE R4, R240, 0x4, R46 ;  /* 0x00000004f0047825 */ /* 0x000fe200078e022e */
[----:B-1----:R-:W4:Y:S04]  /*129a10*/  LDL.LU R241, [R1+0x1c68] ;  /* 0x001c680001f17983 */ /* 0x002f280000300800 */
[----:B---3--:R-:W3:Y:S04]  /*129a20*/  LDL.LU R82, [R1+0x300c] ;  /* 0x00300c0001527983 */ /* 0x008ee80000300800 */
[----:B------:R-:W3:Y:S04]  /*129a30*/  LDL.LU R234, [R1+0x1c58] ;  /* 0x001c580001ea7983 */ /* 0x000ee80000300800 */
[----:B------:R-:W3:Y:S04]  /*129a40*/  LDL.LU R10, [R1+0x4f28] ;  /* 0x004f2800010a7983 */ /* 0x000ee80000300800 */
[----:B------:R-:W3:Y:S04]  /*129a50*/  LDL.LU R242, [R1+0x1c38] ;  /* 0x001c380001f27983 */ /* 0x000ee80000300800 */
[----:B------:R1:W-:Y:S04]  /*129a60*/  @P3 STG.E desc[UR32][R2.64], R250 ;  /* 0x000000fa02003986 */ /* 0x0003e8000c101920 */
[----:B-1----:R-:W3:Y:S04]  /*129a70*/  LDL.LU R250, [R1+0x1c48] ;  /* 0x001c480001fa7983 */ /* 0x002ee80000300800 */
        /* <DEDUP_REMOVED lines=19> */
[----:B----4-:R1:W-:Y:S04]  /*129bb0*/  @P4 STG.E desc[UR32][R6.64], R23 ;  /* 0x0000001706004986 */ /* 0x0103e8000c101920 */
[----:B------:R4:W-:Y:S01]  /*129bc0*/  @P0 STG.E desc[UR32][R8.64], R245 ;  /* 0x000000f508000986 */ /* 0x0009e2000c101920 */
[----:B------:R-:W-:Y:S02]  /*129bd0*/  ISETP.LT.AND P4, PT, R249, UR4, !P1 ;  /* 0x00000004f9007c0c */ /* 0x000fe4000cf81270 */
[----:B------:R-:W-:Y:S01]  /*129be0*/  ISETP.LT.AND P0, PT, R103, UR4, !P1 ;  /* 0x0000000467007c0c */ /* 0x000fe2000cf01270 */
[----:B-1----:R-:W2:Y:S04]  /*129bf0*/  LDL.LU R23, [R1+0x1c18] ;  /* 0x001c180001177983 */ /* 0x002ea80000300800 */
[----:B------:R-:W2:Y:S04]  /*129c00*/  LDL.LU R240, [R1+0x1098] ;  /* 0x0010980001f07983 */ /* 0x000ea80000300800 */
[----:B----4-:R-:W4:Y:S04]  /*129c10*/  LDL.LU R245, [R1+0x3010] ;  /* 0x0030100001f57983 */ /* 0x010f280000300800 */
[----:B------:R-:W4:Y:S04]  /*129c20*/  LDL.LU R251, [R1+0xf48] ;  /* 0x000f480001fb7983 */ /* 0x000f280000300800 */
[----:B------:R-:W4:Y:S04]  /*129c30*/  LDL.LU R0, [R1+0x4f2c] ;  /* 0x004f2c0001007983 */ /* 0x000f280000300800 */
[----:B------:R1:W-:Y:S04]  /*129c40*/  @P2 STG.E desc[UR32][R2.64], R246 ;  /* 0x000000f602002986 */ /* 0x0003e8000c101920 */
[----:B------:R-:W4:Y:S04]  /*129c50*/  LDL.LU R69, [R1+0x9e8] ;  /* 0x0009e80001457983 */ /* 0x000f280000300800 */
[----:B-1----:R-:W4:Y:S04]  /*129c60*/  LDL.LU R246, [R1+0x1cbc] ;  /* 0x001cbc0001f67983 */ /* 0x002f280000300800 */
[----:B------:R1:W-:Y:S01]  /*129c70*/  @P3 STG.E desc[UR32][R4.64], R241 ;  /* 0x000000f104003986 */ /* 0x0003e2000c101920 */
[----:B---3--:R-:W-:-:S04]  /*129c80*/  IMAD.WIDE R2, R82, 0x4, R48 ;  /* 0x0000000452027825 */ /* 0x008fc800078e0230 */
[----:B------:R-:W-:-:S04]  /*129c90*/  IMAD.WIDE R6, R82, 0x4, R44 ;  /* 0x0000000452067825 */ /* 0x000fc800078e022c */
[C---:B------:R-:W-:Y:S01]  /*129ca0*/  IMAD.WIDE R8, R82.reuse, 0x4, R42 ;  /* 0x0000000452087825 */ /* 0x040fe200078e022a */
[----:B-1----:R-:W3:Y:S03]  /*129cb0*/  LDL.LU R241, [R1+0x1c8c] ;  /* 0x001c8c0001f17983 */ /* 0x002ee60000300800 */
[----:B------:R-:W-:Y:S01]  /*129cc0*/  IMAD.WIDE R4, R82, 0x4, R46 ;  /* 0x0000000452047825 */ /* 0x000fe200078e022e */
[----:B------:R1:W-:Y:S04]  /*129cd0*/  @P4 STG.E desc[UR32][R2.64], R234 ;  /* 0x000000ea02004986 */ /* 0x0003e8000c101920 */
[----:B------:R-:W-:Y:S04]  /*129ce0*/  @P0 STG.E desc[UR32][R4.64], R242 ;  /* 0x000000f204000986 */ /* 0x000fe8000c101920 */
[----:B------:R-:W-:Y:S04]  /*129cf0*/  @P6 STG.E desc[UR32][R6.64], R250 ;  /* 0x000000fa06006986 */ /* 0x000fe8000c101920 */
[----:B-1----:R-:W3:Y:S04]  /*129d00*/  LDL.LU R234, [R1+0x1cac] ;  /* 0x001cac0001ea7983 */ /* 0x002ee80000300800 */
        /* <DEDUP_REMOVED lines=13> */
[----:B------:R1:W-:Y:S04]  /*129de0*/  @P2 STG.E desc[UR32][R2.64], R23 ;  /* 0x0000001702002986 */ /* 0x0003e8000c101920 */
[----:B------:R1:W-:Y:S01]  /*129df0*/  @P3 STG.E desc[UR32][R4.64], R240 ;  /* 0x000000f004003986 */ /* 0x0003e2000c101920 */
[----:B----4-:R-:W-:-:S04]  /*129e00*/  IMAD.WIDE R6, R245, 0x4, R48 ;  /* 0x00000004f5067825 */ /* 0x010fc800078e0230 */
[----:B------:R-:W-:Y:S01]  /*129e10*/  IMAD.WIDE R8, R245, 0x4, R46 ;  /* 0x00000004f5087825 */ /* 0x000fe200078e022e */
[----:B------:R-:W-:Y:S02]  /*129e20*/  ISETP.LT.AND P3, PT, R232, UR4, !P4 ;  /* 0x00000004e8007c0c */ /* 0x000fe4000e761270 */
[----:B------:R-:W-:Y:S01]  /*129e30*/  ISETP.LT.AND P2, PT, R244, UR4, !P4 ;  /* 0x00000004f4007c0c */ /* 0x000fe2000e741270 */
[----:B-1----:R-:W-:-:S04]  /*129e40*/  IMAD.WIDE R2, R82, 0x4, R36 ;  /* 0x0000000452027825 */ /* 0x002fc800078e0224 */
[----:B------:R-:W-:Y:S01]  /*129e50*/  IMAD.WIDE R4, R82, 0x4, R34 ;  /* 0x0000000452047825 */ /* 0x000fe200078e0222 */
[----:B------:R-:W4:Y:S04]  /*129e60*/  LDL.LU R23, [R1+0x1c9c] ;  /* 0x001c9c0001177983 */ /* 0x000f280000300800 */
        /* <DEDUP_REMOVED lines=9> */
[----:B---3--:R1:W-:Y:S04]  /*129f00*/  @P5 STG.E desc[UR32][R8.64], R241 ;  /* 0x000000f108005986 */ /* 0x0083e8000c101920 */
[----:B-1----:R-:W3:Y:S04]  /*129f10*/  LDL.LU R241, [R1+0x1c3c] ;  /* 0x001c3c0001f17983 */ /* 0x002ee80000300800 */
[----:B------:R-:W3:Y:S04]  /*129f20*/  LDL.LU R0, [R1+0x4f30] ;  /* 0x004f300001007983 */ /* 0x000ee80000300800 */
[----:B------:R-:W-:Y:S04]  /*129f30*/  @P3 STG.E desc[UR32][R2.64], R234 ;  /* 0x000000ea02003986 */ /* 0x000fe8000c101920 */
[----:B------:R-:W3:Y:S04]  /*129f40*/  LDL.LU R251, [R1+0x1c4c] ;  /* 0x001c4c0001fb7983 */ /* 0x000ee80000300800 */
[----:B------:R-:W3:Y:S04]  /*129f50*/  LDL.LU R69, [R1+0x1c2c] ;  /* 0x001c2c0001457983 */ /* 0x000ee80000300800 */
        /* <DEDUP_REMOVED lines=17> */
[----:B----4-:R1:W-:Y:S04]  /*12a070*/  @P6 STG.E desc[UR32][R6.64], R23 ;  /* 0x0000001706006986 */ /* 0x0103e8000c101920 */
[----:B------:R4:W-:Y:S01]  /*12a080*/  @P4 STG.E desc[UR32][R8.64], R82 ;  /* 0x0000005208004986 */ /* 0x0009e2000c101920 */
[----:B------:R-:W-:-:S04]  /*12a090*/  IMAD.WIDE R2, R240, 0x4, R48 ;  /* 0x00000004f0027825 */ /* 0x000fc800078e0230 */
[----:B------:R-:W-:Y:S01]  /*12a0a0*/  IMAD.WIDE R4, R240, 0x4, R46 ;  /* 0x00000004f0047825 */ /* 0x000fe200078e022e */
[----:B------:R-:W-:Y:S02]  /*12a0b0*/  ISETP.LT.AND P6, PT, R232, UR4, !P0 ;  /* 0x00000004e8007c0c */ /* 0x000fe4000c7c1270 */
[----:B------:R-:W-:Y:S01]  /*12a0c0*/  ISETP.LT.AND P4, PT, R248, UR4, !P0 ;  /* 0x00000004f8007c0c */ /* 0x000fe2000c781270 */
[----:B-1----:R-:W2:Y:S04]  /*12a0d0*/  LDL.LU R23, [R1+0x9ec] ;  /* 0x0009ec0001177983 */ /* 0x002ea80000300800 */
[----:B----4-:R-:W4:Y:S04]  /*12a0e0*/  LDL.LU R82, [R1+0x3018] ;  /* 0x0030180001527983 */ /* 0x010f280000300800 */
[----:B------:R-:W4:Y:S04]  /*12a0f0*/  LDL.LU R234, [R1+0x1db0] ;  /* 0x001db00001ea7983 */ /* 0x000f280000300800 */
[----:B------:R-:W4:Y:S04]  /*12a100*/  LDL.LU R10, [R1+0x4f38] ;  /* 0x004f3800010a7983 */ /* 0x000f280000300800 */
[----:B------:R-:W4:Y:S04]  /*12a110*/  LDL.LU R242, [R1+0x1d90] ;  /* 0x001d900001f27983 */ /* 0x000f280000300800 */
[----:B------:R1:W-:Y:S01]  /*12a120*/  @P3 STG.E desc[UR32][R2.64], R246 ;  /* 0x000000f602003986 */ /* 0x0003e2000c101920 */
[----:B------:R-:W-:-:S03]  /*12a130*/  IMAD.WIDE R6, R240, 0x4, R40 ;  /* 0x00000004f0067825 */ /* 0x000fc600078e0228 */
[----:B-1----:R-:W4:Y:S01]  /*12a140*/  LDL.LU R246, [R1+0x1d80] ;  /* 0x001d800001f67983 */ /* 0x002f220000300800 */
[----:B------:R-:W-:-:S03]  /*12a150*/  IMAD.WIDE R2, R240, 0x4, R44 ;  /* 0x00000004f0027825 */ /* 0x000fc600078e022c */
[----:B---3--:R1:W-:Y:S04]  /*12a160*/  @P2 STG.E desc[UR32][R4.64], R241 ;  /* 0x000000f104002986 */ /* 0x0083e8000c101920 */
[----:B------:R-:W-:Y:S04]  /*12a170*/  @P6 STG.E desc[UR32][R2.64], R251 ;  /* 0x000000fb02006986 */ /* 0x000fe8000c101920 */
[----:B-1----:R-:W3:Y:S01]  /*12a180*/  LDL.LU R241, [R1+0x1d60] ;  /* 0x001d600001f17983 */ /* 0x002ee20000300800 */
[----:B------:R-:W-:-:S05]  /*12a190*/  IMAD.WIDE R4, R240, 0x4, R42 ;  /* 0x00000004f0047825 */ /* 0x000fca00078e022a */
[----:B------:R-:W-:Y:S04]  /*12a1a0*/  @P5 STG.E desc[UR32][R4.64], R69 ;  /* 0x0000004504005986 */ /* 0x000fe8000c101920 */
[----:B--2---:R1:W-:Y:S04]  /*12a1b0*/  @P4 STG.E desc[UR32][R6.64], R233 ;  /* 0x000000e906004986 */ /* 0x0043e8000c101920 */
[----:B-1----:R-:W2:Y:S01]  /*12a1c0*/  LDL.LU R233, [R1+0x1d70] ;  /* 0x001d700001e97983 */ /* 0x002ea20000300800 */
[----:B------:R-:W-:Y:S02]  /*12a1d0*/  ISETP.LT.AND P1, PT, R80, UR4, !P0 ;  /* 0x0000000450007c0c */ /* 0x000fe4000c721270 */
[----:B------:R-:W-:Y:S01]  /*12a1e0*/  ISETP.LT.AND P2, PT, R81, UR4, !P0 ;  /* 0x0000000451007c0c */ /* 0x000fe2000c741270 */
[----:B------:R-:W-:Y:S01]  /*12a1f0*/  IMAD.WIDE R8, R240, 0x4, R38 ;  /* 0x00000004f0087825 */ /* 0x000fe200078e0226 */
[----:B------:R-:W-:-:S02]  /*12a200*/  ISETP.LT.AND P3, PT, R83, UR4, !P0 ;  /* 0x0000000453007c0c */ /* 0x000fc4000c761270 */
[----:B------:R-:W-:Y:S01]  /*12a210*/  ISETP.GE.AND P0, PT, R0, UR5, PT ;  /* 0x0000000500007c0c */ /* 0x000fe2000bf06270 */
        /* <DEDUP_REMOVED lines=15> */
[----:B------:R1:W-:Y:S01]  /*12a310*/  @P3 STG.E desc[UR32][R4.64], R23 ;  /* 0x0000001704003986 */ /* 0x0003e2000c101920 */
[----:B----4-:R-:W-:-:S04]  /*12a320*/  IMAD.WIDE R2, R82, 0x4, R48 ;  /* 0x0000000452027825 */ /* 0x010fc800078e0230 */
[----:B------:R-:W-:-:S04]  /*12a330*/  IMAD.WIDE R6, R82, 0x4, R44 ;  /* 0x0000000452067825 */ /* 0x000fc800078e022c */
[C---:B------:R-:W-:Y:S01]  /*12a340*/  IMAD.WIDE R8, R82.reuse, 0x4, R42 ;  /* 0x0000000452087825 */ /* 0x040fe200078e022a */
[----:B------:R4:W-:Y:S03]  /*12a350*/  @P4 STG.E desc[UR32][R2.64], R234 ;  /* 0x000000ea02004986 */ /* 0x0009e6000c101920 */
[C---:B-1----:R-:W-:Y:S01]  /*12a360*/  IMAD.WIDE R4, R82.reuse, 0x4, R46 ;  /* 0x0000000452047825 */ /* 0x042fe200078e022e */
[----:B------:R-:W2:Y:S04]  /*12a370*/  LDL.LU R23, [R1+0x1d20] ;  /* 0x001d200001177983 */ /* 0x000ea80000300800 */
[----:B------:R-:W-:Y:S04]  /*12a380*/  @P1 STG.E desc[UR32][R4.64], R242 ;  /* 0x000000f204001986 */ /* 0x000fe8000c101920 */
[----:B------:R-:W-:Y:S04]  /*12a390*/  @P6 STG.E desc[UR32][R6.64], R246 ;  /* 0x000000f606006986 */ /* 0x000fe8000c101920 */
[----:B----4-:R-:W4:Y:S01]  /*12a3a0*/  LDL.LU R234, [R1+0x1d10] ;  /* 0x001d100001ea7983 */ /* 0x010f220000300800 */
[----:B------:R-:W-:-:S03]  /*12a3b0*/  IMAD.WIDE R2, R82, 0x4, R40 ;  /* 0x0000000452027825 */ /* 0x000fc600078e0228 */
[----:B---3--:R1:W-:Y:S04]  /*12a3c0*/  @P5 STG.E desc[UR32][R8.64], R241 ;  /* 0x000000f108005986 */ /* 0x0083e8000c101920 */
[----:B-1----:R-:W3:Y:S04]  /*12a3d0*/  LDL.LU R241, [R1+0x1cf0] ;  /* 0x001cf00001f17983 */ /* 0x002ee80000300800 */
[----:B------:R-:W3:Y:S04]  /*12a3e0*/  LDL.LU R242, [R1+0x1d00] ;  /* 0x001d000001f27983 */ /* 0x000ee80000300800 */
[----:B------:R-:W3:Y:S04]  /*12a3f0*/  LDL.LU R246, [R1+0x1080] ;  /* 0x0010800001f67983 */ /* 0x000ee80000300800 */
        /* <DEDUP_REMOVED lines=9> */
[----:B------:R-:W-:Y:S01]  /*12a490*/  IMAD.WIDE R2, R82, 0x4, R36 ;  /* 0x0000000452027825 */ /* 0x000fe200078e0224 */
[----:B------:R-:W-:Y:S01]  /*12a4a0*/  ISETP.LT.AND P2, PT, R244, UR4, !P4 ;  /* 0x00000004f4007c0c */ /* 0x000fe2000e741270 */
[----:B------:R1:W-:Y:S02]  /*12a4b0*/  @P3 STG.E desc[UR32][R4.64], R240 ;  /* 0x000000f004003986 */ /* 0x0003e4000c101920 */
[----:B------:R-:W-:Y:S01]  /*12a4c0*/  IMAD.WIDE R6, R245, 0x4, R48 ;  /* 0x00000004f5067825 */ /* 0x000fe200078e0230 */
[----:B------:R-:W-:-:S03]  /*12a4d0*/  ISETP.LT.AND P3, PT, R232, UR4, !P4 ;  /* 0x00000004e8007c0c */ /* 0x000fc6000e761270 */
[C---:B------:R-:W-:Y:S01]  /*12a4e0*/  IMAD.WIDE R8, R245.reuse, 0x4, R46 ;  /* 0x00000004f5087825 */ /* 0x040fe200078e022e */
[----:B------:R1:W-:Y:S03]  /*12a4f0*/  @P1 STG.E desc[UR32][R2.64], R251 ;  /* 0x000000fb02001986 */ /* 0x0003e6000c101920 */
        /* <DEDUP_REMOVED lines=12> */
[----:B------:R1:W-:Y:S01]  /*12a5c0*/  @P5 STG.E desc[UR32][R8.64], R23 ;  /* 0x0000001708005986 */ /* 0x0003e2000c101920 */
[----:B------:R-:W-:-:S03]  /*12a5d0*/  ISETP.LT.AND P5, PT, R248, UR4, !P4 ;  /* 0x00000004f8007c0c */ /* 0x000fc6000e7a1270 */
[----:B----4-:R4:W-:Y:S04]  /*12a5e0*/  @P3 STG.E desc[UR32][R2.64], R234 ;  /* 0x000000ea02003986 */ /* 0x0109e8000c101920 */
[----:B-1----:R-:W2:Y:S04]  /*12a5f0*/  LDL.LU R23, [R1+0x1d94] ;  /* 0x001d940001177983 */ /* 0x002ea80000300800 */
[----:B------:R-:W2:Y:S04]  /*12a600*/  LDL.LU R0, [R1+0x4f3c] ;  /* 0x004f3c0001007983 */ /* 0x000ea80000300800 */
[----:B------:R-:W2:Y:S04]  /*12a610*/  LDL.LU R251, [R1+0x1d84] ;  /* 0x001d840001fb7983 */ /* 0x000ea80000300800 */
[----:B------:R-:W2:Y:S01]  /*12a620*/  LDL.LU R69, [R1+0x1d64] ;  /* 0x001d640001457983 */ /* 0x000ea20000300800 */
[----:B----4-:R-:W-:-:S04]  /*12a630*/  IMAD.WIDE R2, R245, 0x4, R40 ;  /* 0x00000004f5027825 */ /* 0x010fc800078e0228 */
[C---:B------:R-:W-:Y:S01]  /*12a640*/  IMAD.WIDE R8, R245.reuse, 0x4, R34 ;  /* 0x00000004f5087825 */ /* 0x040fe200078e0222 */
[----:B---3--:R1:W-:Y:S04]  /*12a650*/  @P2 STG.E desc[UR32][R4.64], R241 ;  /* 0x000000f104002986 */ /* 0x0083e8000c101920 */
[----:B------:R-:W-:Y:S04]  /*12a660*/  @P5 STG.E desc[UR32][R2.64], R242 ;  /* 0x000000f202005986 */ /* 0x000fe8000c101920 */
[----:B-1----:R-:W3:Y:S01]  /*12a670*/  LDL.LU R241, [R1+0x1d74] ;  /* 0x001d740001f17983 */ /* 0x002ee20000300800 */
        /* <DEDUP_REMOVED lines=13> */
[----:B------:R-:W-:Y:S01]  /*12a750*/  IMAD.WIDE R2, R240, 0x4, R48 ;  /* 0x00000004f0027825 */ /* 0x000fe200078e0230 */
[----:B------:R-:W-:-:S03]  /*12a760*/  ISETP.LT.AND P4, PT, R248, UR4, !P1 ;  /* 0x00000004f8007c0c */ /* 0x000fc6000cf81270 */
[C---:B------:R-:W-:Y:S01]  /*12a770*/  IMAD.WIDE R4, R240.reuse, 0x4, R46 ;  /* 0x00000004f0047825 */ /* 0x040fe200078e022e */
[----:B-1----:R-:W2:Y:S04]  /*12a780*/  LDL.LU R82, [R1+0x3024] ;  /* 0x0030240001527983 */ /* 0x002ea80000300800 */
[----:B------:R-:W2:Y:S04]  /*12a790*/  LDL.LU R234, [R1+0x1d34] ;  /* 0x001d340001ea7983 */ /* 0x000ea80000300800 */
[----:B------:R-:W2:Y:S04]  /*12a7a0*/  LDL.LU R10, [R1+0x4f40] ;  /* 0x004f4000010a7983 */ /* 0x000ea80000300800 */
[----:B------:R1:W-:Y:S04]  /*12a7b0*/  @P3 STG.E desc[UR32][R2.64], R250 ;  /* 0x000000fa02003986 */ /* 0x0003e8000c101920 */
[----:B------:R-:W2:Y:S01]  /*12a7c0*/  LDL.LU R242, [R1+0x1d24] ;  /* 0x001d240001f27983 */ /* 0x000ea20000300800 */
[----:B------:R-:W-:Y:S01]  /*12a7d0*/  IMAD.WIDE R6, R240, 0x4, R40 ;  /* 0x00000004f0067825 */ /* 0x000fe200078e0228 */
[----:B------:R-:W-:-:S03]  /*12a7e0*/  ISETP.LT.AND P3, PT, R83, UR4, !P1 ;  /* 0x0000000453007c0c */ /* 0x000fc6000cf61270 */
[C---:B------:R-:W-:Y:S01]  /*12a7f0*/  IMAD.WIDE R8, R240.reuse, 0x4, R38 ;  /* 0x00000004f0087825 */ /* 0x040fe200078e0226 */
[----:B-1----:R-:W2:Y:S03]  /*12a800*/  LDL.LU R250, [R1+0x1d14] ;  /* 0x001d140001fa7983 */ /* 0x002ea60000300800 */
[----:B------:R-:W-:Y:S01]  /*12a810*/  IMAD.WIDE R2, R240, 0x4, R44 ;  /* 0x00000004f0027825 */ /* 0x000fe200078e022c */
[----:B------:R1:W-:Y:S01]  /*12a820*/  @P2 STG.E desc[UR32][R4.64], R23 ;  /* 0x0000001704002986 */ /* 0x0003e2000c101920 */
[----:B------:R-:W-:-:S03]  /*12a830*/  ISETP.LT.AND P2, PT, R81, UR4, !P1 ;  /* 0x0000000451007c0c */ /* 0x000fc6000cf41270 */
[----:B------:R1:W-:Y:S02]  /*12a840*/  @P6 STG.E desc[UR32][R2.64], R251 ;  /* 0x000000fb02006986 */ /* 0x0003e4000c101920 */
[C---:B-1----:R-:W-:Y:S02]  /*12a850*/  IMAD.WIDE R4, R240.reuse, 0x4, R42 ;  /* 0x00000004f0047825 */ /* 0x042fe400078e022a */
[----:B------:R-:W2:Y:S02]  /*12a860*/  LDL.LU R23, [R1+0x1cf4] ;  /* 0x001cf40001177983 */ /* 0x000ea40000300800 */
[----:B------:R-:W-:Y:S02]  /*12a870*/  IMAD.WIDE R2, R240, 0x4, R36 ;  /* 0x00000004f0027825 */ /* 0x000fe400078e0224 */
[----:B------:R1:W-:Y:S01]  /*12a880*/  @P5 STG.E desc[UR32][R4.64], R69 ;  /* 0x0000004504005986 */ /* 0x0003e2000c101920 */
[----:B------:R-:W-:Y:S01]  /*12a890*/  ISETP.GE.AND P1, PT, R0, UR5, PT ;  /* 0x0000000500007c0c */ /* 0x000fe2000bf26270 */
[----:B-1----:R-:W-:-:S02]  /*12a8a0*/  IMAD.WIDE R4, R240, 0x4, R34 ;  /* 0x00000004f0047825 */ /* 0x002fc400078e0222 */
[----:B---3--:R1:W-:Y:S04]  /*12a8b0*/  @P4 STG.E desc[UR32][R6.64], R241 ;  /* 0x000000f106004986 */ /* 0x0083e8000c101920 */
[----:B----4-:R3:W-:Y:S04]  /*12a8c0*/  @P0 STG.E desc[UR32][R8.64], R245 ;  /* 0x000000f508000986 */ /* 0x0107e8000c101920 */
        /* <DEDUP_REMOVED lines=18> */
[C---:B------:R-:W-:Y:S01]  /*12a9f0*/  IMAD.WIDE R6, R82.reuse, 0x4, R44 ;  /* 0x0000000452067825 */ /* 0x040fe200078e022c */
[----:B------:R1:W-:Y:S04]  /*12aa00*/  @P4 STG.E desc[UR32][R2.64], R234 ;  /* 0x000000ea02004986 */ /* 0x0003e8000c101920 */
[----:B------:R1:W-:Y:S01]  /*12aa10*/  @P0 STG.E desc[UR32][R4.64], R242 ;  /* 0x000000f204000986 */ /* 0x0003e2000c101920 */
[----:B------:R-:W-:Y:S01]  /*12aa20*/  IMAD.WIDE R8, R82, 0x4, R42 ;  /* 0x0000000452087825 */ /* 0x000fe200078e022a */
[----:B------:R-:W-:Y:S02]  /*12aa30*/  ISETP.GE.AND P4, PT, R10, UR5, PT ;  /* 0x000000050a007c0c */ /* 0x000fe4000bf86270 */
[----:B------:R-:W-:Y:S02]  /*12aa40*/  ISETP.LT.AND P0, PT, R81, UR4, !P1 ;  /* 0x0000000451007c0c */ /* 0x000fe4000cf01270 */
[----:B------:R-:W-:Y:S01]  /*12aa50*/  ISETP.LT.AND P1, PT, R83, UR4, !P1 ;  /* 0x0000000453007c0c */ /* 0x000fe2000cf21270 */
[----:B------:R1:W-:Y:S04]  /*12aa60*/  @P6 STG.E desc[UR32][R6.64], R250 ;  /* 0x000000fa06006986 */ /* 0x0003e8000c101920 */
[----:B-1----:R-:W2:Y:S01]  /*12aa70*/  LDL.LU R234, [R1+0x1d88] ;  /* 0x001d880001ea7983 */ /* 0x002ea20000300800 */
[----:B------:R-:W-:-:S04]  /*12aa80*/  IMAD.WIDE R2, R82, 0x4, R40 ;  /* 0x0000000452027825 */ /* 0x000fc800078e0228 */
[----:B------:R-:W-:Y:S01]  /*12aa90*/  IMAD.WIDE R4, R82, 0x4, R38 ;  /* 0x0000000452047825 */ /* 0x000fe200078e0226 */
[----:B------:R-:W-:Y:S01]  /*12aaa0*/  ISETP.LT.AND P6, PT, R249, UR4, !P4 ;  /* 0x00000004f9007c0c */ /* 0x000fe2000e7c1270 */
[----:B------:R-:W2:Y:S04]  /*12aab0*/  LDL.LU R250, [R1+0x1d68] ;  /* 0x001d680001fa7983 */ /* 0x000ea80000300800 */
[----:B------:R-:W2:Y:S04]  /*12aac0*/  LDL.LU R242, [R1+0x1d78] ;  /* 0x001d780001f27983 */ /* 0x000ea80000300800 */
[----:B------:R1:W-:Y:S01]  /*12aad0*/  @P5 STG.E desc[UR32][R8.64], R23 ;  /* 0x0000001708005986 */ /* 0x0003e2000c101920 */
[----:B------:R-:W-:-:S03]  /*12aae0*/  ISETP.LT.AND P5, PT, R103, UR4, !P4 ;  /* 0x0000000467007c0c */ /* 0x000fc6000e7a1270 */
[----:B-1----:R-:W2:Y:S04]  /*12aaf0*/  LDL.LU R23, [R1+0x1d58] ;  /* 0x001d580001177983 */ /* 0x002ea80000300800 */
[----:B----4-:R1:W-:Y:S04]  /*12ab00*/  @P2 STG.E desc[UR32][R2.64], R241 ;  /* 0x000000f102002986 */ /* 0x0103e8000c101920 */
[----:B------:R4:W-:Y:S01]  /*12ab10*/  @P3 STG.E desc[UR32][R4.64], R240 ;  /* 0x000000f004003986 */ /* 0x0009e2000c101920 */
[----:B---3--:R-:W-:-:S04]  /*12ab20*/  IMAD.WIDE R6, R245, 0x4, R48 ;  /* 0x00000004f5067825 */ /* 0x008fc800078e0230 */
[----:B------:R-:W-:-:S04]  /*12ab30*/  IMAD.WIDE R8, R245, 0x4, R46 ;  /* 0x00000004f5087825 */ /* 0x000fc800078e022e */
[----:B-1----:R-:W-:-:S04]  /*12ab40*/  IMAD.WIDE R2, R82, 0x4, R36 ;  /* 0x0000000452027825 */ /* 0x002fc800078e0224 */
[----:B----4-:R-:W-:Y:S01]  /*12ab50*/  IMAD.WIDE R4, R82, 0x4, R34 ;  /* 0x0000000452047825 */ /* 0x010fe200078e0222 */
[----:B------:R-:W3:Y:S04]  /*12ab60*/  LDL.LU R241, [R1+0x1da8] ;  /* 0x001da80001f17983 */ /* 0x000ee80000300800 */
[----:B------:R-:W4:Y:S04]  /*12ab70*/  LDL.LU R82, [R1+0x1d48] ;  /* 0x001d480001527983 */ /* 0x000f280000300800 */
        /* <DEDUP_REMOVED lines=22> */
[----:B------:R-:W-:-:S03]  /*12ace0*/  ISETP.LT.AND P3, PT, R249, UR4, !P0 ;  /* 0x00000004f9007c0c */ /* 0x000fc6000c761270 */
[----:B------:R1:W-:Y:S02]  /*12acf0*/  @P2 STG.E desc[UR32][R4.64], R250 ;  /* 0x000000fa04002986 */ /* 0x0003e4000c101920 */
[----:B-1----:R-:W-:Y:S01]  /*12ad00*/  IMAD.WIDE R2, R245, 0x4, R40 ;  /* 0x00000004f5027825 */ /* 0x002fe200078e0228 */
[----:B------:R-:W-:Y:S01]  /*12ad10*/  ISETP.LT.AND P2, PT, R103, UR4, !P0 ;  /* 0x0000000467007c0c */ /* 0x000fe2000c741270 */
[----:B------:R-:W2:Y:S02]  /*12ad20*/  LDL.LU R250, [R1+0x1d08] ;  /* 0x001d080001fa7983 */ /* 0x000ea40000300800 */
[----:B------:R-:W-:Y:S02]  /*12ad30*/  IMAD.WIDE R4, R245, 0x4, R38 ;  /* 0x00000004f5047825 */ /* 0x000fe400078e0226 */
[----:B------:R-:W2:Y:S04]  /*12ad40*/  LDL.LU R245, [R1+0x1088] ;  /* 0x0010880001f57983 */ /* 0x000ea80000300800 */
[----:B------:R-:W-:Y:S04]  /*12ad50*/  @P5 STG.E desc[UR32][R2.64], R242 ;  /* 0x000000f202005986 */ /* 0x000fe8000c101920 */
[----:B------:R1:W-:Y:S04]  /*12ad60*/  @P1 STG.E desc[UR32][R4.64], R23 ;  /* 0x0000001704001986 */ /* 0x0003e8000c101920 */
[----:B-1----:R-:W2:Y:S04]  /*12ad70*/  LDL.LU R23, [R1+0xf38] ;  /* 0x000f380001177983 */ /* 0x002ea80000300800 */
[----:B---3--:R1:W-:Y:S04]  /*12ad80*/  @P6 STG.E desc[UR32][R6.64], R241 ;  /* 0x000000f106006986 */ /* 0x0083e8000c101920 */
[----:B----4-:R3:W-:Y:S01]  /*12ad90*/  @P4 STG.E desc[UR32][R8.64], R82 ;  /* 0x0000005208004986 */ /* 0x0107e2000c101920 */
        /* <DEDUP_REMOVED lines=17> */
[----:B------:R-:W-:Y:S01]  /*12aeb0*/  IMAD.WIDE R6, R240, 0x4, R40 ;  /* 0x00000004f0067825 */ /* 0x000fe200078e0228 */
[----:B------:R-:W-:-:S03]  /*12aec0*/  ISETP.LT.AND P2, PT, R81, UR4, !P0 ;  /* 0x0000000451007c0c */ /* 0x000fc6000c741270 */
[----:B------:R-:W-:Y:S01]  /*12aed0*/  IMAD.WIDE R8, R240, 0x4, R38 ;  /* 0x00000004f0087825 */ /* 0x000fe200078e0226 */
[----:B------:R-:W-:Y:S02]  /*12aee0*/  ISETP.LT.AND P3, PT, R83, UR4, !P0 ;  /* 0x0000000453007c0c */ /* 0x000fe4000c761270 */
[----:B------:R-:W-:Y:S01]  /*12aef0*/  ISETP.GE.AND P0, PT, R0, UR5, PT ;  /* 0x0000000500007c0c */ /* 0x000fe2000bf06270 */
[----:B------:R1:W-:Y:S04]  /*12af00*/  @P6 STG.E desc[UR32][R2.64], R251 ;  /* 0x000000fb02006986 */ /* 0x0003e8000c101920 */
[----:B------:R1:W-:Y:S01]  /*12af10*/  @P5 STG.E desc[UR32][R4.64], R69 ;  /* 0x0000004504005986 */ /* 0x0003e2000c101920 */
[----:B------:R-:W-:Y:S02]  /*12af20*/  ISETP.LT.AND P6, PT, R232, UR4, !P0 ;  /* 0x00000004e8007c0c */ /* 0x000fe4000c7c1270 */
[----:B------:R-:W-:Y:S01]  /*12af30*/  ISETP.LT.AND P5, PT, R244, UR4, !P0 ;  /* 0x00000004f4007c0c */ /* 0x000fe2000c7a1270 */
[----:B-1----:R-:W-:-:S04]  /*12af40*/  IMAD.WIDE R2, R240, 0x4, R36 ;  /* 0x00000004f0027825 */ /* 0x002fc800078e0224 */
[----:B------:R-:W-:Y:S01]  /*12af50*/  IMAD.WIDE R4, R240, 0x4, R34 ;  /* 0x00000004f0047825 */ /* 0x000fe200078e0222 */
[----:B------:R1:W-:Y:S04]  /*12af60*/  @P4 STG.E desc[UR32][R6.64], R250 ;  /* 0x000000fa06004986 */ /* 0x0003e8000c101920 */
[----:B------:R1:W-:Y:S01]  /*12af70*/  @P1 STG.E desc[UR32][R8.64], R245 ;  /* 0x000000f508001986 */ /* 0x0003e2000c101920 */
[----:B------:R-:W-:Y:S02]  /*12af80*/  ISETP.LT.AND P4, PT, R249, UR4, !P0 ;  /* 0x00000004f9007c0c */ /* 0x000fe4000c781270 */
[----:B------:R-:W-:Y:S01]  /*12af90*/  ISETP.LT.AND P1, PT, R103, UR4, !P0 ;  /* 0x0000000467007c0c */ /* 0x000fe2000c721270 */
[----:B-1----:R-:W2:Y:S04]  /*12afa0*/  LDL.LU R250, [R1+0x1d7c] ;  /* 0x001d7c0001fa7983 */ /* 0x002ea80000300800 */
[----:B------:R-:W2:Y:S04]  /*12afb0*/  LDL.LU R240, [R1+0x1d5c] ;  /* 0x001d5c0001f07983 */ /* 0x000ea80000300800 */
[----:B------:R-:W2:Y:S04]  /*12afc0*/  LDL.LU R245, [R1+0x3034] ;  /* 0x0030340001f57983 */ /* 0x000ea80000300800 */
[----:B------:R-:W2:Y:S04]  /*12afd0*/  LDL.LU R251, [R1+0x1dac] ;  /* 0x001dac0001fb7983 */ /* 0x000ea80000300800 */
[----:B------:R-:W2:Y:S04]  /*12afe0*/  LDL.LU R0, [R1+0x4f50] ;  /* 0x004f500001007983 */ /* 0x000ea80000300800 */
[----:B------:R-:W2:Y:S04]  /*12aff0*/  LDL.LU R69, [R1+0x1d4c] ;  /* 0x001d4c0001457983 */ /* 0x000ea80000300800 */
[----:B------:R1:W-:Y:S04]  /*12b000*/  @P2 STG.E desc[UR32][R2.64], R23 ;  /* 0x0000001702002986 */ /* 0x0003e8000c101920 */
[----:B-1----:R-:W2:Y:S04]  /*12b010*/  LDL.LU R23, [R1+0x1d3c] ;  /* 0x001d3c0001177983 */ /* 0x002ea80000300800 */
[----:B----4-:R1:W-:Y:S01]  /*12b020*/  @P3 STG.E desc[UR32][R4.64], R241 ;  /* 0x000000f104003986 */ /* 0x0103e2000c101920 */
[----:B---3--:R-:W-:-:S04]  /*12b030*/  IMAD.WIDE R2, R82, 0x4, R48 ;  /* 0x0000000452027825 */ /* 0x008fc800078e0230 */
[----:B------:R-:W-:-:S04]  /*12b040*/  IMAD.WIDE R6, R82, 0x4, R44 ;  /* 0x0000000452067825 */ /* 0x000fc800078e022c */
[C---:B------:R-:W-:Y:S01]  /*12b050*/  IMAD.WIDE R8, R82.reuse, 0x4, R42 ;  /* 0x0000000452087825 */ /* 0x040fe200078e022a */
[----:B------:R3:W-:Y:S03]  /*12b060*/  @P4 STG.E desc[UR32][R2.64], R234 ;  /* 0x000000ea02004986 */ /* 0x0007e6000c101920 */
[----:B-1----:R-:W-:Y:S01]  /*12b070*/  IMAD.WIDE R4, R82, 0x4, R46 ;  /* 0x0000000452047825 */ /* 0x002fe200078e022e */
[----:B------:R-:W4:Y:S04]  /*12b080*/  LDL.LU R241, [R1+0x1d2c] ;  /* 0x001d2c0001f17983 */ /* 0x000f280000300800 */
[----:B------:R-:W-:Y:S04]  /*12b090*/  @P1 STG.E desc[UR32][R4.64], R242 ;  /* 0x000000f204001986 */ /* 0x000fe8000c101920 */
[----:B------:R-:W-:Y:S04]  /*12b0a0*/  @P6 STG.E desc[UR32][R6.64], R246 ;  /* 0x000000f606006986 */ /* 0x000fe8000c101920 */
[----:B---3--:R-:W3:Y:S04]  /*12b0b0*/  LDL.LU R234, [R1+0x1d1c] ;  /* 0x001d1c0001ea7983 */ /* 0x008ee80000300800 */
        /* <DEDUP_REMOVED lines=15> */
[----:B------:R-:W-:Y:S01]  /*12b1b0*/  IMAD.WIDE R6, R245, 0x4, R48 ;  /* 0x00000004f5067825 */ /* 0x000fe200078e0230 */
[----:B------:R-:W-:-:S02]  /*12b1c0*/  ISETP.LT.AND P3, PT, R232, UR4, !P4 ;  /* 0x00000004e8007c0c */ /* 0x000fc4000e761270 */
[----:B------:R-:W-:Y:S01]  /*12b1d0*/  ISETP.LT.AND P2, PT, R244, UR4, !P4 ;  /* 0x00000004f4007c0c */ /* 0x000fe2000e741270 */
[----:B------:R-:W-:-:S04]  /*12b1e0*/  IMAD.WIDE R8, R245, 0x4, R46 ;  /* 0x00000004f5087825 */ /* 0x000fc800078e022e */
[----:B-1----:R-:W-:-:S04]  /*12b1f0*/  IMAD.WIDE R2, R82, 0x4, R36 ;  /* 0x0000000452027825 */ /* 0x002fc800078e0224 */
[----:B------:R-:W-:Y:S01]  /*12b200*/  IMAD.WIDE R4, R82, 0x4, R34 ;  /* 0x0000000452047825 */ /* 0x000fe200078e0222 */
[----:B------:R-:W2:Y:S04]  /*12b210*/  LDL.LU R250, [R1+0xf3c] ;  /* 0x000f3c0001fa7983 */ /* 0x000ea80000300800 */
[----:B------:R-:W2:Y:S04]  /*12b220*/  LDL.LU R82, [R1+0x9dc] ;  /* 0x0009dc0001527983 */ /* 0x000ea80000300800 */
[----:B------:R-:W2:Y:S04]  /*12b230*/  LDL.LU R240, [R1+0x3038] ;  /* 0x0030380001f07983 */ /* 0x000ea80000300800 */
[----:B------:R1:W-:Y:S04]  /*12b240*/  @P1 STG.E desc[UR32][R2.64], R251 ;  /* 0x000000fb02001986 */ /* 0x0003e8000c101920 */
[----:B------:R1:W-:Y:S01]  /*12b250*/  @P0 STG.E desc[UR32][R4.64], R69 ;  /* 0x0000004504000986 */ /* 0x0003e2000c101920 */
[----:B------:R-:W-:Y:S01]  /*12b260*/  ISETP.GE.AND P1, PT, R0, UR5, PT ;  /* 0x0000000500007c0c */ /* 0x000fe2000bf26270 */
[----:B-1----:R-:W-:-:S02]  /*12b270*/  IMAD.WIDE R2, R245, 0x4, R44 ;  /* 0x00000004f5027825 */ /* 0x002fc400078e022c */
[----:B------:R1:W-:Y:S02]  /*12b280*/  @P6 STG.E desc[UR32][R6.64], R23 ;  /* 0x0000001706006986 */ /* 0x0003e4000c101920 */
[C---:B------:R-:W-:Y:S02]  /*12b290*/  IMAD.WIDE R4, R245.reuse, 0x4, R42 ;  /* 0x00000004f5047825 */ /* 0x040fe400078e022a */
[----:B-1----:R-:W2:Y:S02]  /*12b2a0*/  LDL.LU R23, [R1+0x1e30] ;  /* 0x001e300001177983 */ /* 0x002ea40000300800 */
[C---:B------:R-:W-:Y:S02]  /*12b2b0*/  IMAD.WIDE R6, R245.reuse, 0x4, R36 ;  /* 0x00000004f5067825 */ /* 0x040fe400078e0224 */
[----:B----4-:R1:W-:Y:S04]  /*12b2c0*/  @P5 STG.E desc[UR32][R8.64], R241 ;  /* 0x000000f108005986 */ /* 0x0103e8000c101920 */
[----:B---3--:R3:W-:Y:S04]  /*12b2d0*/  @P3 STG.E desc[UR32][R2.64], R234 ;  /* 0x000000ea02003986 */ /* 0x0087e8000c101920 */
[----:B-1----:R-:W4:Y:S04]  /*12b2e0*/  LDL.LU R241, [R1+0x1e10] ;  /* 0x001e100001f17983 */ /* 0x002f280000300800 */
[----:B------:R-:W4:Y:S04]  /*12b2f0*/  LDL.LU R0, [R1+0x4f54] ;  /* 0x004f540001007983 */ /* 0x000f280000300800 */
[----:B------:R-:W4:Y:S04]  /*12b300*/  LDL.LU R251, [R1+0x1e90] ;  /* 0x001e900001fb7983 */ /* 0x000f280000300800 */
[----:B------:R-:W4:Y:S01]  /*12b310*/  LDL.LU R69, [R1+0x1e80] ;  /* 0x001e800001457983 */ /* 0x000f220000300800 */
[----:B---3--:R-:W-:-:S04]  /*12b320*/  IMAD.WIDE R2, R245, 0x4, R40 ;  /* 0x00000004f5027825 */ /* 0x008fc800078e0228 */
[C---:B------:R-:W-:Y:S01]  /*12b330*/  IMAD.WIDE R8, R245.reuse, 0x4, R34 ;  /* 0x00000004f5087825 */ /* 0x040fe200078e0222 */
[----:B--2---:R1:W-:Y:S03]  /*12b340*/  @P2 STG.E desc[UR32][R4.64], R233 ;  /* 0x000000e904002986 */ /* 0x0043e6000c101920 */
[----:B-1----:R-:W-:Y:S01]  /*12b350*/  IMAD.WIDE R4, R245, 0x4, R38 ;  /* 0x00000004f5047825 */ /* 0x002fe200078e0226 */
[----:B------:R-:W2:Y:S04]  /*12b360*/  LDL.LU R233, [R1+0x1e20] ;  /* 0x001e200001e97983 */ /* 0x000ea80000300800 */
[----:B------:R-:W3:Y:S01]  /*12b370*/  LDL.LU R245, [R1+0x1df0] ;  /* 0x001df00001f57983 */ /* 0x000ee20000300800 */
[----:B------:R-:W-:-:S02]  /*12b380*/  ISETP.LT.AND P5, PT, R248, UR4, !P4 ;  /* 0x00000004f8007c0c */ /* 0x000fc4000e7a1270 */
[----:B------:R-:W-:Y:S02]  /*12b390*/  ISETP.LT.AND P0, PT, R80, UR4, !P4 ;  /* 0x0000000450007c0c */ /* 0x000fe4000e701270 */
[----:B------:R-:W-:Y:S02]  /*12b3a0*/  ISETP.LT.AND P6, PT, R81, UR4, !P4 ;  /* 0x0000000451007c0c */ /* 0x000fe4000e7c1270 */
[----:B------:R-:W-:Y:S02]  /*12b3b0*/  ISETP.LT.AND P4, PT, R83, UR4, !P4 ;  /* 0x0000000453007c0c */ /* 0x000fe4000e781270 */
[----:B------:R-:W-:Y:S02]  /*12b3c0*/  ISETP.LT.AND P3, PT, R249, UR4, !P1 ;  /* 0x00000004f9007c0c */ /* 0x000fe4000cf61270 */
[----:B------:R-:W-:-:S03]  /*12b3d0*/  ISETP.LT.AND P2, PT, R103, UR4, !P1 ;  /* 0x0000000467007c0c */ /* 0x000fc6000cf41270 */
[----:B------:R-:W-:Y:S04]  /*12b3e0*/  @P5 STG.E desc[UR32][R2.64], R242 ;  /* 0x000000f202005986 */ /* 0x000fe8000c101920 */
[----:B------:R1:W-:Y:S01]  /*12b3f0*/  @P0 STG.E desc[UR32][R4.64], R246 ;  /* 0x000000f604000986 */ /* 0x0003e2000c101920 */
[----:B------:R-:W-:Y:S02]  /*12b400*/  ISETP.LT.AND P5, PT, R244, UR4, !P1 ;  /* 0x00000004f4007c0c */ /* 0x000fe4000cfa1270 */
[----:B------:R-:W-:Y:S01]  /*12b410*/  ISETP.LT.AND P0, PT, R80, UR4, !P1 ;  /* 0x0000000450007c0c */ /* 0x000fe2000cf01270 */
[----:B-1----:R-:W3:Y:S04]  /*12b420*/  LDL.LU R246, [R1+0x1de0] ;  /* 0x001de00001f67983 */ /* 0x002ee80000300800 */
[----:B------:R1:W-:Y:S04]  /*12b430*/  @P6 STG.E desc[UR32][R6.64], R250 ;  /* 0x000000fa06006986 */ /* 0x0003e8000c101920 */
[----:B------:R1:W-:Y:S01]  /*12b440*/  @P4 STG.E desc[UR32][R8.64], R82 ;  /* 0x0000005208004986 */ /* 0x0003e2000c101920 */
[----:B------:R-:W-:Y:S01]  /*12b450*/  IMAD.WIDE R2, R240, 0x4, R48 ;  /* 0x00000004f0027825 */ /* 0x000fe200078e0230 */
[----:B------:R-:W-:-:S02]  /*12b460*/  ISETP.LT.AND P6, PT, R232, UR4, !P1 ;  /* 0x00000004e8007c0c */ /* 0x000fc4000cfc1270 */
[----:B------:R-:W-:Y:S01]  /*12b470*/  ISETP.LT.AND P4, PT, R248, UR4, !P1 ;  /* 0x00000004f8007c0c */ /* 0x000fe2000cf81270 */
[C---:B------:R-:W-:Y:S01]  /*12b480*/  IMAD.WIDE R4, R240.reuse, 0x4, R46 ;  /* 0x00000004f0047825 */ /* 0x040fe200078e022e */
[----:B-1----:R-:W3:Y:S04]  /*12b490*/  LDL.LU R250, [R1+0x1dc0] ;  /* 0x001dc00001fa7983 */ /* 0x002ee80000300800 */
[----:B------:R-:W3:Y:S04]  /*12b4a0*/  LDL.LU R82, [R1+0x303c] ;  /* 0x00303c0001527983 */ /* 0x000ee80000300800 */
[----:B------:R-:W3:Y:S04]  /*12b4b0*/  LDL.LU R234, [R1+0x14f0] ;  /* 0x0014f00001ea7983 */ /* 0x000ee80000300800 */
[----:B------:R-:W3:Y:S04]  /*12b4c0*/  LDL.LU R10, [R1+0x4f58] ;  /* 0x004f5800010a7983 */ /* 0x000ee80000300800 */
[----:B------:R-:W3:Y:S01]  /*12b4d0*/  LDL.LU R242, [R1+0x1070] ;  /* 0x0010700001f27983 */ /* 0x000ee20000300800 */
[----:B------:R-:W-:-:S04]  /*12b4e0*/  IMAD.WIDE R6, R240, 0x4, R40 ;  /* 0x00000004f0067825 */ /* 0x000fc800078e0228 */
[C---:B------:R-:W-:Y:S01]  /*12b4f0*/  IMAD.WIDE R8, R240.reuse, 0x4, R38 ;  /* 0x00000004f0087825 */ /* 0x040fe200078e0226 */
[----:B------:R1:W-:Y:S04]  /*12b500*/  @P3 STG.E desc[UR32][R2.64], R23 ;  /* 0x0000001702003986 */ /* 0x0003e8000c101920 */
[----:B-1----:R-:W3:Y:S01]  /*12b510*/  LDL.LU R23, [R1+0xf20] ;  /* 0x000f200001177983 */ /* 0x002ee20000300800 */
[----:B------:R-:W-:-:S03]  /*12b520*/  IMAD.WIDE R2, R240, 0x4, R44 ;  /* 0x00000004f0027825 */ /* 0x000fc600078e022c */
[----:B----4-:R1:W-:Y:S04]  /*12b530*/  @P2 STG.E desc[UR32][R4.64], R241 ;  /* 0x000000f104002986 */ /* 0x0103e8000c101920 */
[----:B------:R4:W-:Y:S01]  /*12b540*/  @P6 STG.E desc[UR32][R2.64], R251 ;  /* 0x000000fb02006986 */ /* 0x0009e2000c101920 */
[----:B-1----:R-:W-:-:S03]  /*12b550*/  IMAD.WIDE R4, R240, 0x4, R42 ;  /* 0x00000004f0047825 */ /* 0x002fc600078e022a */
[----:B------:R-:W3:Y:S01]  /*12b560*/  LDL.LU R241, [R1+0x5a0] ;  /* 0x0005a00001f17983 */ /* 0x000ee20000300800 */
[----:B----4-:R-:W-:-:S03]  /*12b570*/  IMAD.WIDE R2, R240, 0x4, R36 ;  /* 0x00000004f0027825 */ /* 0x010fc600078e0224 */
[----:B------:R1:W-:Y:S02]  /*12b580*/  @P5 STG.E desc[UR32][R4.64], R69 ;  /* 0x0000004504005986 */ /* 0x0003e4000c101920 */
[----:B-1----:R-:W-:Y:S02]  /*12b590*/  IMAD.WIDE R4, R240, 0x4, R34 ;  /* 0x00000004f0047825 */ /* 0x002fe400078e0222 */
[----:B--2---:R-:W-:Y:S04]  /*12b5a0*/  @P4 STG.E desc[UR32][R6.64], R233 ;  /* 0x000000e906004986 */ /* 0x004fe8000c101920 */
[----:B---3--:R1:W-:Y:S04]  /*12b5b0*/  @P0 STG.E desc[UR32][R8.64], R245 ;  /* 0x000000f508000986 */ /* 0x0083e8000c101920 */
[----:B-1----:R-:W2:Y:S04]  /*12b5c0*/  LDL.LU R245, [R1+0x590] ;  /* 0x0005900001f57983 */ /* 0x002ea80000300800 */
[----:B------:R-:W3:Y:S01]  /*12b5d0*/  LDL.LU R240, [R1+0x580] ;  /* 0x0005800001f07983 */ /* 0x000ee20000300800 */
[----:B------:R-:W-:-:S02]  /*12b5e0*/  ISETP.LT.AND P2, PT, R81, UR4, !P1 ;  /* 0x0000000451007c0c */ /* 0x000fc4000cf41270 */
[----:B------:R-:W-:Y:S02]  /*12b5f0*/  ISETP.LT.AND P3, PT, R83, UR4, !P1 ;  /* 0x0000000453007c0c */ /* 0x000fe4000cf61270 */
[----:B------:R-:W-:Y:S01]  /*12b600*/  ISETP.GE.AND P1, PT, R0, UR5, PT ;  /* 0x0000000500007c0c */ /* 0x000fe2000bf26270 */
[----:B------:R-:W4:Y:S04]  /*12b610*/  LDL.LU R233, [R1+0x3040] ;  /* 0x0030400001e97983 */ /* 0x000f280000300800 */
[----:B------:R-:W4:Y:S04]  /*12b620*/  LDL.LU R251, [R1+0x570] ;  /* 0x0005700001fb7983 */ /* 0x000f280000300800 */
[----:B------:R-:W4:Y:S01]  /*12b630*/  LDL.LU R0, [R1+0x4f5c] ;  /* 0x004f5c0001007983 */ /* 0x000f220000300800 */
[----:B------:R-:W-:-:S02]  /*12b640*/  ISETP.LT.AND P4, PT, R249, UR4, !P1 ;  /* 0x00000004f9007c0c */ /* 0x000fc4000cf81270 */
[----:B------:R-:W-:Y:S02]  /*12b650*/  ISETP.LT.AND P0, PT, R103, UR4, !P1 ;  /* 0x0000000467007c0c */ /* 0x000fe4000cf01270 */
[----:B------:R-:W-:Y:S01]  /*12b660*/  ISETP.LT.AND P6, PT, R232, UR4, !P1 ;  /* 0x00000004e8007c0c */ /* 0x000fe2000cfc1270 */
[----:B------:R-:W4:Y:S04]  /*12b670*/  LDL.LU R69, [R1+0x490] ;  /* 0x0004900001457983 */ /* 0x000f280000300800 */
[----:B------:R1:W-:Y:S01]  /*12b680*/  @P2 STG.E desc[UR32][R2.64], R246 ;  /* 0x000000f602002986 */ /* 0x0003e2000c101920 */
[----:B------:R-:W-:Y:S02]  /*12b690*/  ISETP.LT.AND P5, PT, R244, UR4, !P1 ;  /* 0x00000004f4007c0c */ /* 0x000fe4000cfa1270 */
[----:B------:R-:W-:Y:S01]  /*12b6a0*/  ISETP.LT.AND P2, PT, R248, UR4, !P1 ;  /* 0x00000004f8007c0c */ /* 0x000fe2000cf41270 */
[----:B-1----:R-:W4:Y:S04]  /*12b6b0*/  LDL.LU R246, [R1+0x1e34] ;  /* 0x001e340001f67983 */ /* 0x002f280000300800 */
[----:B------:R1:W-:Y:S01]  /*12b6c0*/  @P3 STG.E desc[UR32][R4.64], R250 ;  /* 0x000000fa04003986 */ /* 0x0003e2000c101920 */
[----:B------:R-:W-:-:S04]  /*12b6d0*/  IMAD.WIDE R2, R82, 0x4, R48 ;  /* 0x0000000452027825 */ /* 0x000fc800078e0230 */
[----:B------:R-:W-:Y:S01]  /*12b6e0*/  IMAD.WIDE R6, R82, 0x4, R44 ;  /* 0x0000000452067825 */ /* 0x000fe200078e022c */
[----:B------:R-:W-:Y:S01]  /*12b6f0*/  ISETP.LT.AND P3, PT, R80, UR4, !P1 ;  /* 0x0000000450007c0c */ /* 0x000fe2000cf61270 */
[----:B------:R1:W-:Y:S04]  /*12b700*/  @P4 STG.E desc[UR32][R2.64], R234 ;  /* 0x000000ea02004986 */ /* 0x0003e8000c101920 */
[----:B-1----:R-:W4:Y:S01]  /*12b710*/  LDL.LU R250, [R1+0x1e14] ;  /* 0x001e140001fa7983 */ /* 0x002f220000300800 */
[----:B------:R-:W-:-:S05]  /*12b720*/  IMAD.WIDE R4, R82, 0x4, R46 ;  /* 0x0000000452047825 */ /* 0x000fca00078e022e */
[----:B------:R1:W-:Y:S04]  /*12b730*/  @P0 STG.E desc[UR32][R4.64], R242 ;  /* 0x000000f204000986 */ /* 0x0003e8000c101920 */
[----:B------:R-:W4:Y:S01]  /*12b740*/  LDL.LU R234, [R1+0x1e94] ;  /* 0x001e940001ea7983 */ /* 0x000f220000300800 */
[----:B------:R-:W-:-:S04]  /*12b750*/  IMAD.WIDE R8, R82, 0x4, R42 ;  /* 0x0000000452087825 */ /* 0x000fc800078e022a */
[C---:B------:R-:W-:Y:S01]  /*12b760*/  IMAD.WIDE R2, R82.reuse, 0x4, R40 ;  /* 0x0000000452027825 */ /* 0x040fe200078e0228 */
[----:B------:R1:W-:Y:S03]  /*12b770*/  @P6 STG.E desc[UR32][R6.64], R23 ;  /* 0x0000001706006986 */ /* 0x0003e6000c101920 */
[C---:B-1----:R-:W-:Y:S01]  /*12b780*/  IMAD.WIDE R4, R82.reuse, 0x4, R38 ;  /* 0x0000000452047825 */ /* 0x042fe200078e0226 */
[----:B------:R-:W4:Y:S04]  /*12b790*/  LDL.LU R23, [R1+0x1e84] ;  /* 0x001e840001177983 */ /* 0x000f280000300800 */
[----:B------:R-:W4:Y:S04]  /*12b7a0*/  LDL.LU R242, [R1+0x1e24] ;  /* 0x001e240001f27983 */ /* 0x000f280000300800 */
[----:B------:R1:W-:Y:S04]  /*12b7b0*/  @P5 STG.E desc[UR32][R8.64], R241 ;  /* 0x000000f108005986 */ /* 0x0003e8000c101920 */
[----:B-1----:R-:W4:Y:S04]  /*12b7c0*/  LDL.LU R241, [R1+0x1df4] ;  /* 0x001df40001f17983 */ /* 0x002f280000300800 */
[----:B--2---:R-:W-:Y:S04]  /*12b7d0*/  @P2 STG.E desc[UR32][R2.64], R245 ;  /* 0x000000f502002986 */ /* 0x004fe8000c101920 */
[----:B---3--:R1:W-:Y:S04]  /*12b7e0*/  @P3 STG.E desc[UR32][R4.64], R240 ;  /* 0x000000f004003986 */ /* 0x0083e8000c101920 */
[----:B-1----:R-:W2:Y:S01]  /*12b7f0*/  LDL.LU R240, [R1+0x1de4] ;  /* 0x001de40001f07983 */ /* 0x002ea20000300800 */
[----:B------:R-:W-:-:S04]  /*12b800*/  IMAD.WIDE R2, R82, 0x4, R36 ;  /* 0x0000000452027825 */ /* 0x000fc800078e0224 */
[----:B------:R-:W-:Y:S02]  /*12b810*/  IMAD.WIDE R4, R82, 0x4, R34 ;  /* 0x0000000452047825 */ /* 0x000fe400078e0222 */
[----:B------:R-:W3:Y:S01]  /*12b820*/  LDL.LU R82, [R1+0x1dc4] ;  /* 0x001dc40001527983 */ /* 0x000ee20000300800 */
[----:B------:R-:W-:Y:S02]  /*12b830*/  ISETP.GE.AND P4, PT, R10, UR5, PT ;  /* 0x000000050a007c0c */ /* 0x000fe4000bf86270 */
[----:B------:R-:W-:Y:S02]  /*12b840*/  ISETP.LT.AND P0, PT, R81, UR4, !P1 ;  /* 0x0000000451007c0c */ /* 0x000fe4000cf01270 */
[----:B------:R-:W-:Y:S01]  /*12b850*/  ISETP.LT.AND P1, PT, R83, UR4, !P1 ;  /* 0x0000000453007c0c */ /* 0x000fe2000cf21270 */
[----:B----4-:R-:W-:Y:S01]  /*12b860*/  IMAD.WIDE R6, R233, 0x4, R48 ;  /* 0x00000004e9067825 */ /* 0x010fe200078e0230 */
[----:B------:R-:W-:Y:S02]  /*12b870*/  ISETP.LT.AND P6, PT, R249, UR4, !P4 ;  /* 0x00000004f9007c0c */ /* 0x000fe4000e7c1270 */
[----:B------:R-:W-:-:S02]  /*12b880*/  ISETP.LT.AND P5, PT, R103, UR4, !P4 ;  /* 0x0000000467007c0c */ /* 0x000fc4000e7a1270 */
[----:B------:R-:W-:Y:S02]  /*12b890*/  ISETP.LT.AND P3, PT, R232, UR4, !P4 ;  /* 0x00000004e8007c0c */ /* 0x000fe4000e761270 */
[----:B------:R-:W-:Y:S01]  /*12b8a0*/  ISETP.LT.AND P2, PT, R244, UR4, !P4 ;  /* 0x00000004f4007c0c */ /* 0x000fe2000e741270 */
[----:B------:R-:W4:Y:S01]  /*12b8b0*/  LDL.LU R245, [R1+0x3044] ;  /* 0x0030440001f57983 */ /* 0x000f220000300800 */
[----:B------:R-:W-:-:S03]  /*12b8c0*/  IMAD.WIDE R8, R233, 0x4, R46 ;  /* 0x00000004e9087825 */ /* 0x000fc600078e022e */
[----:B------:R-:W-:Y:S04]  /*12b8d0*/  @P0 STG.E desc[UR32][R2.64], R251 ;  /* 0x000000fb02000986 */ /* 0x000fe8000c101920 */
[----:B------:R-:W-:Y:S04]  /*12b8e0*/  @P1 STG.E desc[UR32][R4.64], R69 ;  /* 0x0000004504001986 */ /* 0x000fe8000c101920 */
[----:B------:R1:W-:Y:S01]  /*12b8f0*/  @P6 STG.E desc[UR32][R6.64], R246 ;  /* 0x000000f606006986 */ /* 0x0003e2000c101920 */
[----:B------:R-:W-:Y:S02]  /*12b900*/  ISETP.GE.AND P0, PT, R0, UR5, PT ;  /* 0x0000000500007c0c */ /* 0x000fe4000bf06270 */
[----:B------:R-:W-:Y:S01]  /*12b910*/  ISETP.LT.AND P1, PT, R80, UR4, !P4 ;  /* 0x0000000450007c0c */ /* 0x000fe2000e721270 */
[----:B------:R1:W-:Y:S04]  /*12b920*/  @P5 STG.E desc[UR32][R8.64], R250 ;  /* 0x000000fa08005986 */ /* 0x0003e8000c101920 */
[----:B-1----:R-:W4:Y:S01]  /*12b930*/  LDL.LU R246, [R1+0x14f4] ;  /* 0x0014f40001f67983 */ /* 0x002f220000300800 */
[----:B------:R-:W-:-:S04]  /*12b940*/  IMAD.WIDE R2, R233, 0x4, R44 ;  /* 0x00000004e9027825 */ /* 0x000fc800078e022c */
[----:B------:R-:W-:Y:S01]  /*12b950*/  IMAD.WIDE R4, R233, 0x4, R42 ;  /* 0x00000004e9047825 */ /* 0x000fe200078e022a */
[----:B------:R-:W-:Y:S02]  /*12b960*/  ISETP.LT.AND P5, PT, R248, UR4, !P4 ;  /* 0x00000004f8007c0c */ /* 0x000fe4000e7a1270 */
[----:B------:R-:W-:Y:S01]  /*12b970*/  ISETP.LT.AND P6, PT, R81, UR4, !P4 ;  /* 0x0000000451007c0c */ /* 0x000fe2000e7c1270 */
[----:B------:R1:W-:Y:S04]  /*12b980*/  @P3 STG.E desc[UR32][R2.64], R234 ;  /* 0x000000ea02003986 */ /* 0x0003e8000c101920 */
[----:B------:R-:W4:Y:S04]  /*12b990*/  LDL.LU R250, [R1+0x1074] ;  /* 0x0010740001fa7983 */ /* 0x000f280000300800 */
[----:B------:R-:W4:Y:S04]  /*12b9a0*/  LDL.LU R0, [R1+0x4f60] ;  /* 0x004f600001007983 */ /* 0x000f280000300800 */
[----:B------:R-:W4:Y:S04]  /*12b9b0*/  LDL.LU R251, [R1+0xf24] ;  /* 0x000f240001fb7983 */ /* 0x000f280000300800 */
[----:B------:R-:W4:Y:S01]  /*12b9c0*/  LDL.LU R69, [R1+0x5a4] ;  /* 0x0005a40001457983 */ /* 0x000f220000300800 */
[----:B------:R-:W-:-:S04]  /*12b9d0*/  IMAD.WIDE R6, R233, 0x4, R36 ;  /* 0x00000004e9067825 */ /* 0x000fc800078e0224 */
[----:B-1----:R-:W-:-:S04]  /*12b9e0*/  IMAD.WIDE R2, R233, 0x4, R40 ;  /* 0x00000004e9027825 */ /* 0x002fc800078e0228 */
[C---:B------:R-:W-:Y:S01]  /*12b9f0*/  IMAD.WIDE R8, R233.reuse, 0x4, R34 ;  /* 0x00000004e9087825 */ /* 0x040fe200078e0222 */
[----:B------:R1:W-:Y:S04]  /*12ba00*/  @P2 STG.E desc[UR32][R4.64], R23 ;  /* 0x0000001704002986 */ /* 0x0003e8000c101920 */
[----:B------:R-:W-:Y:S04]  /*12ba10*/  @P5 STG.E desc[UR32][R2.64], R242 ;  /* 0x000000f202005986 */ /* 0x000fe8000c101920 */
[----:B-1----:R-:W4:Y:S01]  /*12ba20*/  LDL.LU R23, [R1+0x594] ;  /* 0x0005940001177983 */ /* 0x002f220000300800 */
[----:B------:R-:W-:-:S03]  /*12ba30*/  IMAD.WIDE R4, R233, 0x4, R38 ;  /* 0x00000004e9047825 */ /* 0x000fc600078e0226 */
[----:B------:R-:W4:Y:S01]  /*12ba40*/  LDL.LU R233, [R1+0x584] ;  /* 0x0005840001e97983 */ /* 0x000f220000300800 */
[----:B------:R-:W-:-:S03]  /*12ba50*/  ISETP.LT.AND P4, PT, R83, UR4, !P4 ;  /* 0x0000000453007c0c */ /* 0x000fc6000e781270 */
[----:B------:R1:W-:Y:S04]  /*12ba60*/  @P1 STG.E desc[UR32][R4.64], R241 ;  /* 0x000000f104001986 */ /* 0x0003e8000c101920 */
[----:B-1----:R-:W4:Y:S04]  /*12ba70*/  LDL.LU R241, [R1+0x574] ;  /* 0x0005740001f17983 */ /* 0x002f280000300800 */
[----:B--2---:R1:W-:Y:S04]  /*12ba80*/  @P6 STG.E desc[UR32][R6.64], R240 ;  /* 0x000000f006006986 */ /* 0x0043e8000c101920 */
[----:B-1----:R-:W2:Y:S04]  /*12ba90*/  LDL.LU R240, [R1+0x494] ;  /* 0x0004940001f07983 */ /* 0x002ea80000300800 */
[----:B---3--:R1:W-:Y:S04]  /*12baa0*/  @P4 STG.E desc[UR32][R8.64], R82 ;  /* 0x0000005208004986 */ /* 0x0083e8000c101920 */
[----:B-1----:R-:W3:Y:S04]  /*12bab0*/  LDL.LU R82, [R1+0x3048] ;  /* 0x0030480001527983 */ /* 0x002ee80000300800 */
[----:B------:R-:W3:Y:S04]  /*12bac0*/  LDL.LU R234, [R1+0x1e38] ;  /* 0x001e380001ea7983 */ /* 0x000ee80000300800 */
[----:B------:R-:W3:Y:S04]  /*12bad0*/  LDL.LU R10, [R1+0x4f68] ;  /* 0x004f6800010a7983 */ /* 0x000ee80000300800 */
[----:B------:R-:W3:Y:S01]  /*12bae0*/  LDL.LU R242, [R1+0x1e18] ;  /* 0x001e180001f27983 */ /* 0x000ee20000300800 */
[----:B------:R-:W-:-:S02]  /*12baf0*/  ISETP.LT.AND P3, PT, R249, UR4, !P0 ;  /* 0x00000004f9007c0c */ /* 0x000fc4000c761270 */
[----:B------:R-:W-:Y:S02]  /*12bb00*/  ISETP.LT.AND P2, PT, R103, UR4, !P0 ;  /* 0x0000000467007c0c */ /* 0x000fe4000c741270 */
[----:B------:R-:W-:Y:S02]  /*12bb10*/  ISETP.LT.AND P6, PT, R232, UR4, !P0 ;  /* 0x00000004e8007c0c */ /* 0x000fe4000c7c1270 */
[----:B------:R-:W-:Y:S01]  /*12bb20*/  ISETP.LT.AND P5, PT, R244, UR4, !P0 ;  /* 0x00000004f4007c0c */ /* 0x000fe2000c7a1270 */
[----:B----4-:R-:W-:Y:S01]  /*12bb30*/  IMAD.WIDE R2, R245, 0x4, R48 ;  /* 0x00000004f5027825 */ /* 0x010fe200078e0230 */
[----:B------:R-:W-:-:S03]  /*12bb40*/  ISETP.LT.AND P4, PT, R248, UR4, !P0 ;  /* 0x00000004f8007c0c */ /* 0x000fc6000c781270 */
[----:B------:R-:W-:Y:S01]  /*12bb50*/  IMAD.WIDE R4, R245, 0x4, R46 ;  /* 0x00000004f5047825 */ /* 0x000fe200078e022e */
[----:B------:R-:W-:-:S03]  /*12bb60*/  ISETP.LT.AND P1, PT, R80, UR4, !P0 ;  /* 0x0000000450007c0c */ /* 0x000fc6000c721270 */
[----:B------:R-:W-:Y:S01]  /*12bb70*/  IMAD.WIDE R6, R245, 0x4, R40 ;  /* 0x00000004f5067825 */ /* 0x000fe200078e0228 */
[----:B------:R1:W-:Y:S04]  /*12bb80*/  @P3 STG.E desc[UR32][R2.64], R246 ;  /* 0x000000f602003986 */ /* 0x0003e8000c101920 */
[----:B------:R4:W-:Y:S01]  /*12bb90*/  @P2 STG.E desc[UR32][R4.64], R250 ;  /* 0x000000fa04002986 */ /* 0x0009e2000c101920 */
[----:B------:R-:W-:Y:S02]  /*12bba0*/  ISETP.LT.AND P2, PT, R81, UR4, !P0 ;  /* 0x0000000451007c0c */ /* 0x000fe4000c741270 */
[----:B------:R-:W-:Y:S01]  /*12bbb0*/  ISETP.LT.AND P3, PT, R83, UR4, !P0 ;  /* 0x0000000453007c0c */ /* 0x000fe2000c761270 */
[----:B------:R-:W-:-:S04]  /*12bbc0*/  IMAD.WIDE R8, R245, 0x4, R38 ;  /* 0x00000004f5087825 */ /* 0x000fc800078e0226 */
[----:B-1----:R-:W-:-:S04]  /*12bbd0*/  IMAD.WIDE R2, R245, 0x4, R44 ;  /* 0x00000004f5027825 */ /* 0x002fc800078e022c */
[C---:B----4-:R-:W-:Y:S01]  /*12bbe0*/  IMAD.WIDE R4, R245.reuse, 0x4, R42 ;  /* 0x00000004f5047825 */ /* 0x050fe200078e022a */
[----:B------:R-:W4:Y:S04]  /*12bbf0*/  LDL.LU R246, [R1+0x1e98] ;  /* 0x001e980001f67983 */ /* 0x000f280000300800 */
[----:B------:R1:W-:Y:S04]  /*12bc00*/  @P6 STG.E desc[UR32][R2.64], R251 ;  /* 0x000000fb02006986 */ /* 0x0003e8000c101920 */
[----:B------:R1:W-:Y:S04]  /*12bc10*/  @P5 STG.E desc[UR32][R4.64], R69 ;  /* 0x0000004504005986 */ /* 0x0003e8000c101920 */
[----:B------:R-:W4:Y:S01]  /*12bc20*/  LDL.LU R250, [R1+0x1e88] ;  /* 0x001e880001fa7983 */ /* 0x000f220000300800 */
        /* <DEDUP_REMOVED lines=10> */
[----:B------:R-:W4:Y:S01]  /*12bcd0*/  LDL.LU R69, [R1+0x1dc8] ;  /* 0x001dc80001457983 */ /* 0x000f220000300800 */
[----:B------:R-:W-:-:S02]  /*12bce0*/  ISETP.LT.AND P4, PT, R249, UR4, !P0 ;  /* 0x00000004f9007c0c */ /* 0x000fc4000c781270 */
[----:B------:R-:W-:Y:S01]  /*12bcf0*/  ISETP.LT.AND P1, PT, R103, UR4, !P0 ;  /* 0x0000000467007c0c */ /* 0x000fe2000c721270 */
[----:B------:R1:W-:Y:S04]  /*12bd00*/  @P2 STG.E desc[UR32][R2.64], R241 ;  /* 0x000000f102002986 */ /* 0x0003e8000c101920 */
[----:B-1----:R-:W4:Y:S04]  /*12bd10*/  LDL.LU R241, [R1+0x14f8] ;  /* 0x0014f80001f17983 */ /* 0x002f280000300800 */
[----:B--2---:R1:W-:Y:S04]  /*12bd20*/  @P3 STG.E desc[UR32][R4.64], R240 ;  /* 0x000000f004003986 */ /* 0x0043e8000c101920 */
[----:B-1----:R-:W2:Y:S01]  /*12bd30*/  LDL.LU R240, [R1+0x1078] ;  /* 0x0010780001f07983 */ /* 0x002ea20000300800 */
[----:B---3--:R-:W-:-:S04]  /*12bd40*/  IMAD.WIDE R2, R82, 0x4, R48 ;  /* 0x0000000452027825 */ /* 0x008fc800078e0230 */
[----:B------:R-:W-:Y:S01]  /*12bd50*/  IMAD.WIDE R4, R82, 0x4, R46 ;  /* 0x0000000452047825 */ /* 0x000fe200078e022e */
[----:B------:R1:W-:Y:S04]  /*12bd60*/  @P4 STG.E desc[UR32][R2.64], R234 ;  /* 0x000000ea02004986 */ /* 0x0003e8000c101920 */
[----:B------:R3:W-:Y:S04]  /*12bd70*/  @P1 STG.E desc[UR32][R4.64], R242 ;  /* 0x000000f204001986 */ /* 0x0007e8000c101920 */
[----:B-1----:R-:W2:Y:S04]  /*12bd80*/  LDL.LU R234, [R1+0xf28] ;  /* 0x000f280001ea7983 */ /* 0x002ea80000300800 */
[----:B---3--:R-:W3:Y:S01]  /*12bd90*/  LDL.LU R242, [R1+0x5a8] ;  /* 0x0005a80001f27983 */ /* 0x008ee20000300800 */
[----:B------:R-:W-:-:S02]  /*12bda0*/  ISETP.LT.AND P6, PT, R232, UR4, !P0 ;  /* 0x00000004e8007c0c */ /* 0x000fc4000c7c1270 */
[----:B------:R-:W-:Y:S02]  /*12bdb0*/  ISETP.LT.AND P5, PT, R244, UR4, !P0 ;  /* 0x00000004f4007c0c */ /* 0x000fe4000c7a1270 */
[----:B------:R-:W-:Y:S02]  /*12bdc0*/  ISETP.LT.AND P2, PT, R248, UR4, !P0 ;  /* 0x00000004f8007c0c */ /* 0x000fe4000c741270 */
[----:B------:R-:W-:Y:S01]  /*12bdd0*/  ISETP.LT.AND P3, PT, R80, UR4, !P0 ;  /* 0x0000000450007c0c */ /* 0x000fe2000c761270 */
[----:B------:R-:W-:-:S04]  /*12bde0*/  IMAD.WIDE R6, R82, 0x4, R44 ;  /* 0x0000000452067825 */ /* 0x000fc800078e022c */
[----:B------:R-:W-:Y:S01]  /*12bdf0*/  IMAD.WIDE R8, R82, 0x4, R42 ;  /* 0x0000000452087825 */ /* 0x000fe200078e022a */
[----:B------:R-:W-:-:S03]  /*12be00*/  ISETP.GE.AND P4, PT, R10, UR5, PT ;  /* 0x000000050a007c0c */ /* 0x000fc6000bf86270 */
[----:B------:R-:W-:-:S04]  /*12be10*/  IMAD.WIDE R2, R82, 0x4, R40 ;  /* 0x0000000452027825 */ /* 0x000fc800078e0228 */
[----:B------:R-:W-:Y:S01]  /*12be20*/  IMAD.WIDE R4, R82, 0x4, R38 ;  /* 0x0000000452047825 */ /* 0x000fe200078e0226 */
[----:B------:R-:W-:Y:S02]  /*12be30*/  ISETP.LT.AND P1, PT, R81, UR4, !P0 ;  /* 0x0000000451007c0c */ /* 0x000fe4000c721270 */
[----:B------:R-:W-:Y:S01]  /*12be40*/  ISETP.LT.AND P0, PT, R83, UR4, !P0 ;  /* 0x0000000453007c0c */ /* 0x000fe2000c701270 */
[----:B----4-:R1:W-:Y:S04]  /*12be50*/  @P6 STG.E desc[UR32][R6.64], R246 ;  /* 0x000000f606006986 */ /* 0x0103e8000c101920 */
[----:B------:R4:W-:Y:S01]  /*12be60*/  @P5 STG.E desc[UR32][R8.64], R250 ;  /* 0x000000fa08005986 */ /* 0x0009e2000c101920 */
[----:B------:R-:W-:Y:S02]  /*12be70*/  ISETP.LT.AND P6, PT, R249, UR4, !P4 ;  /* 0x00000004f9007c0c */ /* 0x000fe4000e7c1270 */
[----:B------:R-:W-:Y:S01]  /*12be80*/  ISETP.LT.AND P5, PT, R103, UR4, !P4 ;  /* 0x0000000467007c0c */ /* 0x000fe2000e7a1270 */
[----:B-1----:R-:W3:Y:S04]  /*12be90*/  LDL.LU R246, [R1+0x598] ;  /* 0x0005980001f67983 */ /* 0x002ee80000300800 */
[----:B----4-:R-:W4:Y:S04]  /*12bea0*/  LDL.LU R250, [R1+0x588] ;  /* 0x0005880001fa7983 */ /* 0x010f280000300800 */
[----:B------:R1:W-:Y:S04]  /*12beb0*/  @P2 STG.E desc[UR32][R2.64], R23 ;  /* 0x0000001702002986 */ /* 0x0003e8000c101920 */
[----:B------:R1:W-:Y:S01]  /*12bec0*/  @P3 STG.E desc[UR32][R4.64], R245 ;  /* 0x000000f504003986 */ /* 0x0003e2000c101920 */
[----:B------:R-:W-:-:S04]  /*12bed0*/  IMAD.WIDE R6, R233, 0x4, R48 ;  /* 0x00000004e9067825 */ /* 0x000fc800078e0230 */
[----:B------:R-:W-:Y:S01]  /*12bee0*/  IMAD.WIDE R8, R233, 0x4, R46 ;  /* 0x00000004e9087825 */ /* 0x000fe200078e022e */
[----:B-1----:R-:W4:Y:S04]  /*12bef0*/  LDL.LU R23, [R1+0x578] ;  /* 0x0005780001177983 */ /* 0x002f280000300800 */
[----:B------:R-:W4:Y:S01]  /*12bf00*/  LDL.LU R245, [R1+0x498] ;  /* 0x0004980001f57983 */ /* 0x000f220000300800 */
[----:B------:R-:W-:-:S04]  /*12bf10*/  IMAD.WIDE R2, R82, 0x4, R36 ;  /* 0x0000000452027825 */ /* 0x000fc800078e0224 */
[----:B------:R-:W-:Y:S02]  /*12bf20*/  IMAD.WIDE R4, R82, 0x4, R34 ;  /* 0x0000000452047825 */ /* 0x000fe400078e0222 */
[----:B------:R-:W4:Y:S04]  /*12bf30*/  LDL.LU R82, [R1+0x3058] ;  /* 0x0030580001527983 */ /* 0x000f280000300800 */
[----:B------:R-:W-:Y:S04]  /*12bf40*/  @P1 STG.E desc[UR32][R2.64], R251 ;  /* 0x000000fb02001986 */ /* 0x000fe8000c101920 */
[----:B------:R-:W-:Y:S01]  /*12bf50*/  @P0 STG.E desc[UR32][R4.64], R69 ;  /* 0x0000004504000986 */ /* 0x000fe2000c101920 */
[----:B------:R-:W-:-:S02]  /*12bf60*/  ISETP.GE.AND P1, PT, R0, UR5, PT ;  /* 0x0000000500007c0c */ /* 0x000fc4000bf26270 */
[----:B------:R-:W-:Y:S02]  /*12bf70*/  ISETP.LT.AND P3, PT, R232, UR4, !P4 ;  /* 0x00000004e8007c0c */ /* 0x000fe4000e761270 */
[----:B------:R-:W-:Y:S01]  /*12bf80*/  ISETP.LT.AND P2, PT, R244, UR4, !P4 ;  /* 0x00000004f4007c0c */ /* 0x000fe2000e741270 */
[----:B------:R1:W-:Y:S04]  /*12bf90*/  @P6 STG.E desc[UR32][R6.64], R241 ;  /* 0x000000f106006986 */ /* 0x0003e8000c101920 */
[----:B-1----:R-:W4:Y:S01]  /*12bfa0*/  LDL.LU R241, [R1+0x1e3c] ;  /* 0x001e3c0001f17983 */ /* 0x002f220000300800 */
[----:B------:R-:W-:-:S04]  /*12bfb0*/  IMAD.WIDE R2, R233, 0x4, R44 ;  /* 0x00000004e9027825 */ /* 0x000fc800078e022c */
[----:B------:R-:W-:-:S04]  /*12bfc0*/  IMAD.WIDE R4, R233, 0x4, R42 ;  /* 0x00000004e9047825 */ /* 0x000fc800078e022a */
[C---:B------:R-:W-:Y:S01]  /*12bfd0*/  IMAD.WIDE R6, R233.reuse, 0x4, R36 ;  /* 0x00000004e9067825 */ /* 0x040fe200078e0224 */
[----:B--2---:R1:W-:Y:S04]  /*12bfe0*/  @P5 STG.E desc[UR32][R8.64], R240 ;  /* 0x000000f008005986 */ /* 0x0043e8000c101920 */
[----:B-1----:R-:W2:Y:S04]  /*12bff0*/  LDL.LU R240, [R1+0x1e1c] ;  /* 0x001e1c0001f07983 */ /* 0x002ea80000300800 */
[----:B------:R-:W2:Y:S04]  /*12c000*/  LDL.LU R0, [R1+0x4f84] ;  /* 0x004f840001007983 */ /* 0x000ea80000300800 */
[----:B------:R-:W2:Y:S04]  /*12c010*/  LDL.LU R251, [R1+0x1e9c] ;  /* 0x001e9c0001fb7983 */ /* 0x000ea80000300800 */
[----:B------:R-:W2:Y:S01]  /*12c020*/  LDL.LU R69, [R1+0x1e8c] ;  /* 0x001e8c0001457983 */ /* 0x000ea20000300800 */
[----:B------:R-:W-:-:S03]  /*12c030*/  IMAD.WIDE R8, R233, 0x4, R34 ;  /* 0x00000004e9087825 */ /* 0x000fc600078e0222 */
[----:B------:R1:W-:Y:S04]  /*12c040*/  @P3 STG.E desc[UR32][R2.64], R234 ;  /* 0x000000ea02003986 */ /* 0x0003e8000c101920 */
[----:B---3--:R3:W-:Y:S01]  /*12c050*/  @P2 STG.E desc[UR32][R4.64], R242 ;  /* 0x000000f204002986 */ /* 0x0087e2000c101920 */
[----:B-1----:R-:W-:-:S04]  /*12c060*/  IMAD.WIDE R2, R233, 0x4, R40 ;  /* 0x00000004e9027825 */ /* 0x002fc800078e0228 */
[----:B---3--:R-:W-:Y:S01]  /*12c070*/  IMAD.WIDE R4, R233, 0x4, R38 ;  /* 0x00000004e9047825 */ /* 0x008fe200078e0226 */
[----:B------:R-:W3:Y:S04]  /*12c080*/  LDL.LU R234, [R1+0x1e2c] ;  /* 0x001e2c0001ea7983 */ /* 0x000ee80000300800 */
[----:B------:R-:W3:Y:S01]  /*12c090*/  LDL.LU R233, [R1+0x1dfc] ;  /* 0x001dfc0001e97983 */ /* 0x000ee20000300800 */
[----:B------:R-:W-:Y:S02]  /*12c0a0*/  ISETP.LT.AND P5, PT, R248, UR4, !P4 ;  /* 0x00000004f8007c0c */ /* 0x000fe4000e7a1270 */
[----:B------:R-:W-:Y:S02]  /*12c0b0*/  ISETP.LT.AND P0, PT, R80, UR4, !P4 ;  /* 0x0000000450007c0c */ /* 0x000fe4000e701270 */
[----:B------:R-:W-:-:S02]  /*12c0c0*/  ISETP.LT.AND P6, PT, R81, UR4, !P4 ;  /* 0x0000000451007c0c */ /* 0x000fc4000e7c1270 */
[----:B------:R-:W-:Y:S01]  /*12c0d0*/  ISETP.LT.AND P4, PT, R83, UR4, !P4 ;  /* 0x0000000453007c0c */ /* 0x000fe2000e781270 */
[----:B------:R-:W3:Y:S01]  /*12c0e0*/  LDL.LU R242, [R1+0x1dec] ;  /* 0x001dec0001f27983 */ /* 0x000ee20000300800 */
[----:B------:R-:W-:Y:S02]  /*12c0f0*/  ISETP.LT.AND P3, PT, R249, UR4, !P1 ;  /* 0x00000004f9007c0c */ /* 0x000fe4000cf61270 */
[----:B------:R-:W-:-:S03]  /*12c100*/  ISETP.LT.AND P2, PT, R103, UR4, !P1 ;  /* 0x0000000467007c0c */ /* 0x000fc6000cf41270 */
[----:B------:R1:W-:Y:S04]  /*12c110*/  @P5 STG.E desc[UR32][R2.64], R246 ;  /* 0x000000f602005986 */ /* 0x0003e8000c101920 */
[----:B----4-:R4:W-:Y:S01]  /*12c120*/  @P0 STG.E desc[UR32][R4.64], R250 ;  /* 0x000000fa04000986 */ /* 0x0109e2000c101920 */
[----:B------:R-:W-:-:S03]  /*12c130*/  ISETP.LT.AND P5, PT, R244, UR4, !P1 ;  /* 0x00000004f4007c0c */ /* 0x000fc6000cfa1270 */
[----:B-1----:R-:W3:Y:S04]  /*12c140*/  LDL.LU R246, [R1+0x1dcc] ;  /* 0x001dcc0001f67983 */ /* 0x002ee80000300800 */
[----:B------:R-:W-:Y:S04]  /*12c150*/  @P6 STG.E desc[UR32][R6.64], R23 ;  /* 0x0000001706006986 */ /* 0x000fe8000c101920 */
[----:B------:R1:W-:Y:S01]  /*12c160*/  @P4 STG.E desc[UR32][R8.64], R245 ;  /* 0x000000f508004986 */ /* 0x0003e2000c101920 */
[----:B------:R-:W-:Y:S01]  /*12c170*/  ISETP.LT.AND P6, PT, R232, UR4, !P1 ;  /* 0x00000004e8007c0c */ /* 0x000fe2000cfc1270 */
[----:B------:R-:W-:-:S04]  /*12c180*/  IMAD.WIDE R2, R82, 0x4, R48 ;  /* 0x0000000452027825 */ /* 0x000fc800078e0230 */
[C---:B----4-:R-:W-:Y:S01]  /*12c190*/  IMAD.WIDE R4, R82.reuse, 0x4, R46 ;  /* 0x0000000452047825 */ /* 0x050fe200078e022e */
[----:B-1----:R-:W4:Y:S04]  /*12c1a0*/  LDL.LU R245, [R1+0x3074] ;  /* 0x0030740001f57983 */ /* 0x002f280000300800 */
[----:B------:R-:W4:Y:S04]  /*12c1b0*/  LDL.LU R250, [R1+0x14fc] ;  /* 0x0014fc0001fa7983 */ /* 0x000f280000300800 */
[----:B------:R-:W4:Y:S04]  /*12c1c0*/  LDL.LU R10, [R1+0x4f90] ;  /* 0x004f9000010a7983 */ /* 0x000f280000300800 */
[----:B------:R-:W4:Y:S01]  /*12c1d0*/  LDL.LU R23, [R1+0x107c] ;  /* 0x00107c0001177983 */ /* 0x000f220000300800 */
[----:B------:R-:W-:-:S04]  /*12c1e0*/  IMAD.WIDE R6, R82, 0x4, R40 ;  /* 0x0000000452067825 */ /* 0x000fc800078e0228 */
[----:B------:R-:W-:Y:S01]  /*12c1f0*/  IMAD.WIDE R8, R82, 0x4, R38 ;  /* 0x0000000452087825 */ /* 0x000fe200078e0226 */
[----:B------:R-:W-:Y:S02]  /*12c200*/  ISETP.LT.AND P4, PT, R248, UR4, !P1 ;  /* 0x00000004f8007c0c */ /* 0x000fe4000cf81270 */
[----:B------:R-:W-:Y:S01]  /*12c210*/  ISETP.LT.AND P0, PT, R80, UR4, !P1 ;  /* 0x0000000450007c0c */ /* 0x000fe2000cf01270 */
[----:B------:R1:W-:Y:S04]  /*12c220*/  @P3 STG.E desc[UR32][R2.64], R241 ;  /* 0x000000f102003986 */ /* 0x0003e8000c101920 */
[----:B-1----:R-:W4:Y:S01]  /*12c230*/  LDL.LU R241, [R1+0xf2c] ;  /* 0x000f2c0001f17983 */ /* 0x002f220000300800 */
[----:B------:R-:W-:Y:S01]  /*12c240*/  IMAD.WIDE R2, R82, 0x4, R44 ;  /* 0x0000000452027825 */ /* 0x000fe200078e022c */
[----:B------:R-:W-:-:S02]  /*12c250*/  ISETP.LT.AND P3, PT, R83, UR4, !P1 ;  /* 0x0000000453007c0c */ /* 0x000fc4000cf61270 */
[----:B--2---:R1:W-:Y:S04]  /*12c260*/  @P2 STG.E desc[UR32][R4.64], R240 ;  /* 0x000000f004002986 */ /* 0x0043e8000c101920 */
[----:B------:R2:W-:Y:S04]  /*12c270*/  @P6 STG.E desc[UR32][R2.64], R251 ;  /* 0x000000fb02006986 */ /* 0x0005e8000c101920 */
[----:B-1----:R-:W4:Y:S01]  /*12c280*/  LDL.LU R240, [R1+0x5ac] ;  /* 0x0005ac0001f07983 */ /* 0x002f220000300800 */
[----:B------:R-:W-:-:S04]  /*12c290*/  IMAD.WIDE R4, R82, 0x4, R42 ;  /* 0x0000000452047825 */ /* 0x000fc800078e022a */
[C---:B--2---:R-:W-:Y:S01]  /*12c2a0*/  IMAD.WIDE R2, R82.reuse, 0x4, R36 ;  /* 0x0000000452027825 */ /* 0x044fe200078e0224 */
[----:B------:R1:W-:Y:S03]  /*12c2b0*/  @P5 STG.E desc[UR32][R4.64], R69 ;  /* 0x0000004504005986 */ /* 0x0003e6000c101920 */
[----:B-1----:R-:W-:Y:S02]  /*12c2c0*/  IMAD.WIDE R4, R82, 0x4, R34 ;  /* 0x0000000452047825 */ /* 0x002fe400078e0222 */
[----:B------:R-:W2:Y:S04]  /*12c2d0*/  LDL.LU R82, [R1+0x59c] ;  /* 0x00059c0001527983 */ /* 0x000ea80000300800 */
[----:B------:R-:W2:Y:S04]  /*12c2e0*/  LDL.LU R251, [R1+0x58c] ;  /* 0x00058c0001fb7983 */ /* 0x000ea80000300800 */
[----:B---3--:R-:W-:Y:S04]  /*12c2f0*/  @P4 STG.E desc[UR32][R6.64], R234 ;  /* 0x000000ea06004986 */ /* 0x008fe8000c101920 */
[----:B------:R1:W-:Y:S01]  /*12c300*/  @P0 STG.E desc[UR32][R8.64], R233 ;  /* 0x000000e908000986 */ /* 0x0003e2000c101920 */
[----:B------:R-:W-:-:S02]  /*12c310*/  ISETP.LT.AND P2, PT, R81, UR4, !P1 ;  /* 0x0000000451007c0c */ /* 0x000fc4000cf41270 */
[----:B------:R-:W-:Y:S01]  /*12c320*/  ISETP.GE.AND P1, PT, R0, UR5, PT ;  /* 0x0000000500007c0c */ /* 0x000fe2000bf26270 */
[----:B-1----:R-:W3:Y:S04]  /*12c330*/  LDL.LU R233, [R1+0x3080] ;  /* 0x0030800001e97983 */ /* 0x002ee80000300800 */
[----:B------:R-:W3:Y:S04]  /*12c340*/  LDL.LU R69, [R1+0x57c] ;  /* 0x00057c0001457983 */ /* 0x000ee80000300800 */
[----:B------:R-:W3:Y:S01]  /*12c350*/  LDL.LU R0, [R1+0x4f8c] ;  /* 0x004f8c0001007983 */ /* 0x000ee20000300800 */
[----:B------:R-:W-:-:S02]  /*12c360*/  ISETP.LT.AND P4, PT, R249, UR4, !P1 ;  /* 0x00000004f9007c0c */ /* 0x000fc4000cf81270 */
[----:B------:R-:W-:Y:S01]  /*12c370*/  ISETP.LT.AND P0, PT, R103, UR4, !P1 ;  /* 0x0000000467007c0c */ /* 0x000fe2000cf01270 */
[----:B------:R1:W-:Y:S04]  /*12c380*/  @P2 STG.E desc[UR32][R2.64], R242 ;  /* 0x000000f202002986 */ /* 0x0003e8000c101920 */
[----:B------:R-:W3:Y:S04]  /*12c390*/  LDL.LU R234, [R1+0x49c] ;  /* 0x00049c0001ea7983 */ /* 0x000ee80000300800 */
[----:B------:R1:W-:Y:S01]  /*12c3a0*/  @P3 STG.E desc[UR32][R4.64], R246 ;  /* 0x000000f604003986 */ /* 0x0003e2000c101920 */
[----:B------:R-:W-:-:S02]  /*12c3b0*/  ISETP.LT.AND P6, PT, R232, UR4, !P1 ;  /* 0x00000004e8007c0c */ /* 0x000fc4000cfc1270 */
[----:B------:R-:W-:Y:S01]  /*12c3c0*/  ISETP.LT.AND P5, PT, R244, UR4, !P1 ;  /* 0x00000004f4007c0c */ /* 0x000fe2000cfa1270 */
[----:B-1----:R-:W3:Y:S04]  /*12c3d0*/  LDL.LU R242, [R1+0x480] ;  /* 0x0004800001f27983 */ /* 0x002ee80000300800 */
[----:B------:R-:W3:Y:S01]  /*12c3e0*/  LDL.LU R246, [R1+0x470] ;  /* 0x0004700001f67983 */ /* 0x000ee20000300800 */
[----:B------:R-:W-:Y:S01]  /*12c3f0*/  ISETP.LT.AND P2, PT, R248, UR4, !P1 ;  /* 0x00000004f8007c0c */ /* 0x000fe2000cf41270 */
[----:B----4-:R-:W-:-:S04]  /*12c400*/  IMAD.WIDE R2, R245, 0x4, R48 ;  /* 0x00000004f5027825 */ /* 0x010fc800078e0230 */
[----:B------:R-:W-:-:S04]  /*12c410*/  IMAD.WIDE R4, R245, 0x4, R46 ;  /* 0x00000004f5047825 */ /* 0x000fc800078e022e */
[----:B------:R-:W-:-:S04]  /*12c420*/  IMAD.WIDE R6, R245, 0x4, R44 ;  /* 0x00000004f5067825 */ /* 0x000fc800078e022c */
[----:B------:R-:W-:Y:S01]  /*12c430*/  IMAD.WIDE R8, R245, 0x4, R42 ;  /* 0x00000004f5087825 */ /* 0x000fe200078e022a */
[----:B------:R1:W-:Y:S04]  /*12c440*/  @P4 STG.E desc[UR32][R2.64], R250 ;  /* 0x000000fa02004986 */ /* 0x0003e8000c101920 */
[----:B------:R4:W-:Y:S01]  /*12c450*/  @P0 STG.E desc[UR32][R4.64], R23 ;  /* 0x0000001704000986 */ /* 0x0009e2000c101920 */
[----:B------:R-:W-:-:S03]  /*12c460*/  ISETP.LT.AND P3, PT, R80, UR4, !P1 ;  /* 0x0000000450007c0c */ /* 0x000fc6000cf61270 */
[----:B-1----:R-:W3:Y:S04]  /*12c470*/  LDL.LU R250, [R1+0x460] ;  /* 0x0004600001fa7983 */ /* 0x002ee80000300800 */
[----:B----4-:R-:W4:Y:S01]  /*12c480*/  LDL.LU R23, [R1+0x450] ;  /* 0x0004500001177983 */ /* 0x010f220000300800 */
[----:B------:R-:W-:-:S04]  /*12c490*/  IMAD.WIDE R2, R245, 0x4, R40 ;  /* 0x00000004f5027825 */ /* 0x000fc800078e0228 */
[----:B------:R-:W-:Y:S01]  /*12c4a0*/  IMAD.WIDE R4, R245, 0x4, R38 ;  /* 0x00000004f5047825 */ /* 0x000fe200078e0226 */
[----:B------:R-:W-:Y:S01]  /*12c4b0*/  ISETP.LT.AND P0, PT, R81, UR4, !P1 ;  /* 0x0000000451007c0c */ /* 0x000fe2000cf01270 */
[----:B------:R1:W-:Y:S04]  /*12c4c0*/  @P6 STG.E desc[UR32][R6.64], R241 ;  /* 0x000000f106006986 */ /* 0x0003e8000c101920 */
[----:B-1----:R-:W4:Y:S04]  /*12c4d0*/  LDL.LU R241, [R1+0x440] ;  /* 0x0004400001f17983 */ /* 0x002f280000300800 */
[----:B------:R1:W-:Y:S04]  /*12c4e0*/  @P5 STG.E desc[UR32][R8.64], R240 ;  /* 0x000000f008005986 */ /* 0x0003e8000c101920 */
[----:B-1----:R-:W4:Y:S04]  /*12c4f0*/  LDL.LU R240, [R1+0x310] ;  /* 0x0003100001f07983 */ /* 0x002f280000300800 */
[----:B--2---:R1:W-:Y:S04]  /*12c500*/  @P2 STG.E desc[UR32][R2.64], R82 ;  /* 0x0000005202002986 */ /* 0x0043e8000c101920 */
[----:B------:R2:W-:Y:S04]  /*12c510*/  @P3 STG.E desc[UR32][R4.64], R251 ;  /* 0x000000fb04003986 */ /* 0x0005e8000c101920 */
[----:B-1----:R-:W4:Y:S01]  /*12c520*/  LDL.LU R82, [R1+0x130] ;  /* 0x0001300001527983 */ /* 0x002f220000300800 */
[----:B------:R-:W-:-:S04]  /*12c530*/  IMAD.WIDE R2, R245, 0x4, R36 ;  /* 0x00000004f5027825 */ /* 0x000fc800078e0224 */
[----:B--2---:R-:W-:Y:S02]  /*12c540*/  IMAD.WIDE R4, R245, 0x4, R34 ;  /* 0x00000004f5047825 */ /* 0x004fe400078e0222 */
[----:B------:R-:W2:Y:S04]  /*12c550*/  LDL.LU R245, [R1+0x3088] ;  /* 0x0030880001f57983 */ /* 0x000ea80000300800 */
[----:B---3--:R1:W-:Y:S01]  /*12c560*/  @P0 STG.E desc[UR32][R2.64], R69 ;  /* 0x0000004502000986 */ /* 0x0083e2000c101920 */
[----:B------:R-:W-:-:S03]  /*12c570*/  ISETP.GE.AND P0, PT, R0, UR5, PT ;  /* 0x0000000500007c0c */ /* 0x000fc6000bf06270 */
[----:B------:R-:W3:Y:S01]  /*12c580*/  LDL.LU R0, [R1+0x4f98] ;  /* 0x004f980001007983 */ /* 0x000ee20000300800 */
[----:B------:R-:W-:Y:S02]  /*12c590*/  ISETP.GE.AND P4, PT, R10, UR5, PT ;  /* 0x000000050a007c0c */ /* 0x000fe4000bf86270 */
[----:B------:R-:W-:Y:S02]  /*12c5a0*/  ISETP.LT.AND P1, PT, R83, UR4, !P1 ;  /* 0x0000000453007c0c */ /* 0x000fe4000cf21270 */
[----:B------:R-:W-:Y:S02]  /*12c5b0*/  ISETP.LT.AND P6, PT, R249, UR4, !P4 ;  /* 0x00000004f9007c0c */ /* 0x000fe4000e7c1270 */
[----:B------:R-:W-:Y:S01]  /*12c5c0*/  ISETP.LT.AND P5, PT, R103, UR4, !P4 ;  /* 0x0000000467007c0c */ /* 0x000fe2000e7a1270 */
[----:B------:R-:W-:-:S04]  /*12c5d0*/  IMAD.WIDE R6, R233, 0x4, R48 ;  /* 0x00000004e9067825 */ /* 0x000fc800078e0230 */
[----:B------:R-:W-:Y:S01]  /*12c5e0*/  IMAD.WIDE R8, R233, 0x4, R46 ;  /* 0x00000004e9087825 */ /* 0x000fe200078e022e */
[----:B------:R-:W-:Y:S02]  /*12c5f0*/  ISETP.LT.AND P3, PT, R232, UR4, !P4 ;  /* 0x00000004e8007c0c */ /* 0x000fe4000e761270 */
[----:B------:R-:W-:Y:S01]  /*12c600*/  ISETP.LT.AND P2, PT, R244, UR4, !P4 ;  /* 0x00000004f4007c0c */ /* 0x000fe2000e741270 */
[----:B------:R1:W-:Y:S04]  /*12c610*/  @P1 STG.E desc[UR32][R4.64], R234 ;  /* 0x000000ea04001986 */ /* 0x0003e8000c101920 */
[----:B------:R1:W-:Y:S01]  /*12c620*/  @P6 STG.E desc[UR32][R6.64], R242 ;  /* 0x000000f206006986 */ /* 0x0003e2000c101920 */
[----:B------:R-:W-:-:S03]  /*12c630*/  ISETP.LT.AND P1, PT, R80, UR4, !P4 ;  /* 0x0000000450007c0c */ /* 0x000fc6000e721270 */
[----:B------:R-:W-:Y:S01]  /*12c640*/  @P5 STG.E desc[UR32][R8.64], R246 ;  /* 0x000000f608005986 */ /* 0x000fe2000c101920 */
[----:B------:R-:W-:Y:S01]  /*12c650*/  ISETP.LT.AND P5, PT, R248, UR4, !P4 ;  /* 0x00000004f8007c0c */ /* 0x000fe2000e7a1270 */
[----:B-1----:R-:W-:-:S04]  /*12c660*/  IMAD.WIDE R2, R233, 0x4, R44 ;  /* 0x00000004e9027825 */ /* 0x002fc800078e022c */
[----:B------:R-:W-:-:S04]  /*12c670*/  IMAD.WIDE R4, R233, 0x4, R42 ;  /* 0x00000004e9047825 */ /* 0x000fc800078e022a */
[----:B------:R-:W-:Y:S01]  /*12c680*/  IMAD.WIDE R6, R233, 0x4, R40 ;  /* 0x00000004e9067825 */ /* 0x000fe200078e0228 */
[----:B------:R-:W-:Y:S02]  /*12c690*/  ISETP.LT.AND P6, PT, R81, UR4, !P4 ;  /* 0x0000000451007c0c */ /* 0x000fe4000e7c1270 */
[----:B------:R-:W-:Y:S01]  /*12c6a0*/  ISETP.LT.AND P4, PT, R83, UR4, !P4 ;  /* 0x0000000453007c0c */ /* 0x000fe2000e781270 */
[----:B------:R-:W-:Y:S04]  /*12c6b0*/  @P3 STG.E desc[UR32][R2.64], R250 ;  /* 0x000000fa02003986 */ /* 0x000fe8000c101920 */
[----:B----4-:R1:W-:Y:S01]  /*12c6c0*/  @P2 STG.E desc[UR32][R4.64], R23 ;  /* 0x0000001704002986 */ /* 0x0103e2000c101920 */
[----:B------:R-:W-:Y:S02]  /*12c6d0*/  ISETP.LT.AND P3, PT, R249, UR4, !P0 ;  /* 0x00000004f9007c0c */ /* 0x000fe4000c761270 */
[----:B------:R-:W-:Y:S01]  /*12c6e0*/  ISETP.LT.AND P2, PT, R103, UR4, !P0 ;  /* 0x0000000467007c0c */ /* 0x000fe2000c741270 */
[----:B-1----:R-:W-:-:S04]  /*12c6f0*/  IMAD.WIDE R4, R233, 0x4, R38 ;  /* 0x00000004e9047825 */ /* 0x002fc800078e0226 */
[----:B------:R-:W-:-:S04]  /*12c700*/  IMAD.WIDE R2, R233, 0x4, R36 ;  /* 0x00000004e9027825 */ /* 0x000fc800078e0224 */
[----:B------:R-:W-:Y:S01]  /*12c710*/  IMAD.WIDE R8, R233, 0x4, R34 ;  /* 0x00000004e9087825 */ /* 0x000fe200078e0222 */
[----:B------:R-:W-:Y:S01]  /*12c720*/  @P5 STG.E desc[UR32][R6.64], R241 ;  /* 0x000000f106005986 */ /* 0x000fe2000c101920 */
[----:B------:R-:W-:-:S03]  /*12c730*/  ISETP.LT.AND P5, PT, R244, UR4, !P0 ;  /* 0x00000004f4007c0c */ /* 0x000fc6000c7a1270 */
[----:B------:R1:W-:Y:S04]  /*12c740*/  @P1 STG.E desc[UR32][R4.64], R240 ;  /* 0x000000f004001986 */ /* 0x0003e8000c101920 */
        /* <DEDUP_REMOVED lines=8> */
[----:B------:R1:W-:Y:S01]  /*12c7d0*/  @P6 STG.E desc[UR32][R2.64], R82 ;  /* 0x0000005202006986 */ /* 0x0003e2000c101920 */
[----:B------:R-:W-:Y:S01]  /*12c7e0*/  ISETP.LT.AND P6, PT, R232, UR4, !P0 ;  /* 0x00000004e8007c0c */ /* 0x000fe2000c7c1270 */
[----:B--2---:R-:W-:-:S02]  /*12c7f0*/  IMAD.WIDE R4, R245, 0x4, R46 ;  /* 0x00000004f5047825 */ /* 0x004fc400078e022e */
[----:B------:R2:W-:Y:S02]  /*12c800*/  @P4 STG.E desc[UR32][R8.64], R236 ;  /* 0x000000ec08004986 */ /* 0x0005e4000c101920 */
[----:B-1----:R-:W-:Y:S01]  /*12c810*/  IMAD.WIDE R2, R245, 0x4, R48 ;  /* 0x00000004f5027825 */ /* 0x002fe200078e0230 */
[----:B------:R-:W-:-:S03]  /*12c820*/  ISETP.LT.AND P1, PT, R80, UR4, !P0 ;  /* 0x0000000450007c0c */ /* 0x000fc6000c721270 */
[C---:B------:R-:W-:Y:S01]  /*12c830*/  IMAD.WIDE R6, R245.reuse, 0x4, R40 ;  /* 0x00000004f5067825 */ /* 0x040fe200078e0228 */
[----:B------:R-:W4:Y:S04]  /*12c840*/  LDL.LU R82, [R1+0x30b4] ;  /* 0x0030b40001527983 */ /* 0x000f280000300800 */
[----:B------:R1:W-:Y:S04]  /*12c850*/  @P3 STG.E desc[UR32][R2.64], R228 ;  /* 0x000000e402003986 */ /* 0x0003e8000c101920 */
[----:B------:R3:W-:Y:S01]  /*12c860*/  @P2 STG.E desc[UR32][R4.64], R224 ;  /* 0x000000e004002986 */ /* 0x0007e2000c101920 */
[----:B------:R-:W-:Y:S01]  /*12c870*/  ISETP.LT.AND P4, PT, R248, UR4, !P0 ;  /* 0x00000004f8007c0c */ /* 0x000fe2000c781270 */
[----:B--2---:R-:W-:Y:S01]  /*12c880*/  IMAD.WIDE R8, R245, 0x4, R38 ;  /* 0x00000004f5087825 */ /* 0x004fe200078e0226 */
[----:B------:R-:W-:-:S02]  /*12c890*/  ISETP.LT.AND P2, PT, R81, UR4, !P0 ;  /* 0x0000000451007c0c */ /* 0x000fc4000c741270 */
[----:B------:R-:W-:Y:S01]  /*12c8a0*/  ISETP.LT.AND P3, PT, R83, UR4, !P0 ;  /* 0x0000000453007c0c */ /* 0x000fe2000c761270 */
[----:B-1----:R-:W-:-:S04]  /*12c8b0*/  IMAD.WIDE R2, R245, 0x4, R44 ;  /* 0x00000004f5027825 */ /* 0x002fc800078e022c */
[C---:B---3--:R-:W-:Y:S01]  /*12c8c0*/  IMAD.WIDE R4, R245.reuse, 0x4, R42 ;  /* 0x00000004f5047825 */ /* 0x048fe200078e022a */
[----:B------:R-:W-:Y:S01]  /*12c8d0*/  ISETP.GE.AND P0, PT, R0, UR5, PT ;  /* 0x0000000500007c0c */ /* 0x000fe2000bf06270 */
[----:B------:R1:W-:Y:S04]  /*12c8e0*/  @P6 STG.E desc[UR32][R2.64], R220 ;  /* 0x000000dc02006986 */ /* 0x0003e8000c101920 */
[----:B------:R2:W-:Y:S01]  /*12c8f0*/  @P5 STG.E desc[UR32][R4.64], R216 ;  /* 0x000000d804005986 */ /* 0x0005e2000c101920 */
[----:B-1----:R-:W-:-:S04]  /*12c900*/  IMAD.WIDE R2, R245, 0x4, R36 ;  /* 0x00000004f5027825 */ /* 0x002fc800078e0224 */
[----:B--2---:R-:W-:Y:S02]  /*12c910*/  IMAD.WIDE R4, R245, 0x4, R34 ;  /* 0x00000004f5047825 */ /* 0x004fe400078e0222 */
[----:B------:R-:W2:Y:S04]  /*12c920*/  LDL.LU R245, [R1+0x134] ;  /* 0x0001340001f57983 */ /* 0x000ea80000300800 */
[----:B------:R-:W3:Y:S04]  /*12c930*/  LDL.LU R0, [R1+0x4fac] ;  /* 0x004fac0001007983 */ /* 0x000ee80000300800 */
[----:B------:R-:W-:Y:S04]  /*12c940*/  @P4 STG.E desc[UR32][R6.64], R212 ;  /* 0x000000d406004986 */ /* 0x000fe8000c101920 */
[----:B------:R-:W-:Y:S01]  /*12c950*/  @P1 STG.E desc[UR32][R8.64], R208 ;  /* 0x000000d008001986 */ /* 0x000fe2000c101920 */
[----:B------:R-:W-:-:S02]  /*12c960*/  ISETP.LT.AND P4, PT, R249, UR4, !P0 ;  /* 0x00000004f9007c0c */ /* 0x000fc4000c781270 */
[----:B------:R-:W-:Y:S02]  /*12c970*/  ISETP.LT.AND P1, PT, R103, UR4, !P0 ;  /* 0x0000000467007c0c */ /* 0x000fe4000c721270 */
[----:B------:R-:W-:Y:S01]  /*12c980*/  ISETP.LT.AND P6, PT, R232, UR4, !P0 ;  /* 0x00000004e8007c0c */ /* 0x000fe2000c7c1270 */
[----:B------:R4:W-:Y:S01]  /*12c990*/  @P2 STG.E desc[UR32][R2.64], R204 ;  /* 0x000000cc02002986 */ /* 0x0009e2000c101920 */
[----:B------:R-:W-:-:S03]  /*12c9a0*/  ISETP.LT.AND P5, PT, R244, UR4, !P0 ;  /* 0x00000004f4007c0c */ /* 0x000fc6000c7a1270 */
[----:B------:R1:W-:Y:S01]  /*12c9b0*/  @P3 STG.E desc[UR32][R4.64], R200 ;  /* 0x000000c804003986 */ /* 0x0003e2000c101920 */
[----:B------:R-:W-:Y:S02]  /*12c9c0*/  ISETP.LT.AND P2, PT, R248, UR4, !P0 ;  /* 0x00000004f8007c0c */ /* 0x000fe4000c741270 */
[----:B------:R-:W-:Y:S01]  /*12c9d0*/  ISETP.LT.AND P3, PT, R80, UR4, !P0 ;  /* 0x0000000450007c0c */ /* 0x000fe2000c761270 */
[----:B----4-:R-:W-:-:S04]  /*12c9e0*/  IMAD.WIDE R2, R241, 0x4, R48 ;  /* 0x00000004f1027825 */ /* 0x010fc800078e0230 */
[----:B-1----:R-:W-:-:S04]  /*12c9f0*/  IMAD.WIDE R4, R241, 0x4, R46 ;  /* 0x00000004f1047825 */ /* 0x002fc800078e022e */
[----:B------:R-:W-:Y:S01]  /*12ca00*/  IMAD.WIDE R6, R241, 0x4, R44 ;  /* 0x00000004f1067825 */ /* 0x000fe200078e022c */
[----:B------:R1:W-:Y:S04]  /*12ca10*/  @P4 STG.E desc[UR32][R2.64], R240 ;  /* 0x000000f002004986 */ /* 0x0003e8000c101920 */
[----:B------:R4:W-:Y:S01]  /*12ca20*/  @P1 STG.E desc[UR32][R4.64], R242 ;  /* 0x000000f204001986 */ /* 0x0009e2000c101920 */
[----:B------:R-:W-:Y:S01]  /*12ca30*/  ISETP.LT.AND P1, PT, R81, UR4, !P0 ;  /* 0x0000000451007c0c */ /* 0x000fe2000c721270 */
[C---:B------:R-:W-:Y:S02]  /*12ca40*/  IMAD.WIDE R8, R241.reuse, 0x4, R42 ;  /* 0x00000004f1087825 */ /* 0x040fe400078e022a */
[----:B------:R4:W-:Y:S04]  /*12ca50*/  @P6 STG.E desc[UR32][R6.64], R246 ;  /* 0x000000f606006986 */ /* 0x0009e8000c101920 */
[----:B------:R4:W-:Y:S01]  /*12ca60*/  @P5 STG.E desc[UR32][R8.64], R250 ;  /* 0x000000fa08005986 */ /* 0x0009e2000c101920 */
[----:B-1----:R-:W-:-:S03]  /*12ca70*/  IMAD.WIDE R2, R241, 0x4, R40 ;  /* 0x00000004f1027825 */ /* 0x002fc600078e0228 */
[----:B------:R-:W3:Y:S01]  /*12ca80*/  LDL.LU R240, [R1+0x30b0] ;  /* 0x0030b00001f07983 */ /* 0x000ee20000300800 */
[----:B----4-:R-:W-:-:S03]  /*12ca90*/  IMAD.WIDE R4, R241, 0x4, R38 ;  /* 0x00000004f1047825 */ /* 0x010fc600078e0226 */
[----:B------:R-:W4:Y:S04]  /*12caa0*/  LDL.LU R246, [R1+0x488] ;  /* 0x0004880001f67983 */ /* 0x000f280000300800 */
[----:B------:R1:W-:Y:S04]  /*12cab0*/  @P2 STG.E desc[UR32][R2.64], R23 ;  /* 0x0000001702002986 */ /* 0x0003e8000c101920 */
[----:B------:R-:W4:Y:S04]  /*12cac0*/  LDL.LU R250, [R1+0x478] ;  /* 0x0004780001fa7983 */ /* 0x000f280000300800 */
[----:B------:R3:W-:Y:S01]  /*12cad0*/  @P3 STG.E desc[UR32][R4.64], R233 ;  /* 0x000000e904003986 */ /* 0x0007e2000c101920 */
[----:B-1----:R-:W-:-:S05]  /*12cae0*/  IMAD.WIDE R2, R241, 0x4, R36 ;  /* 0x00000004f1027825 */ /* 0x002fca00078e0224 */
[----:B--2---:R1:W-:Y:S01]  /*12caf0*/  @P1 STG.E desc[UR32][R2.64], R245 ;  /* 0x000000f502001986 */ /* 0x0043e2000c101920 */
[----:B---3--:R-:W-:-:S03]  /*12cb00*/  ISETP.GE.AND P1, PT, R0, UR5, PT ;  /* 0x0000000500007c0c */ /* 0x008fc6000bf26270 */
[----:B------:R-:W2:Y:S04]  /*12cb10*/  LDL.LU R0, [R1+0x4fb8] ;  /* 0x004fb80001007983 */ /* 0x000ea80000300800 */
[----:B------:R-:W3:Y:S04]  /*12cb20*/  LDL.LU R23, [R1+0x468] ;  /* 0x0004680001177983 */ /* 0x000ee80000300800 */
[----:B------:R-:W2:Y:S01]  /*12cb30*/  LDL.LU R233, [R1+0x458] ;  /* 0x0004580001e97983 */ /* 0x000ea20000300800 */
[----:B------:R-:W-:Y:S02]  /*12cb40*/  ISETP.GE.AND P4, PT, R10, UR5, PT ;  /* 0x000000050a007c0c */ /* 0x000fe4000bf86270 */
[----:B------:R-:W-:-:S02]  /*12cb50*/  ISETP.LT.AND P0, PT, R83, UR4, !P0 ;  /* 0x0000000453007c0c */ /* 0x000fc4000c701270 */
[----:B------:R-:W-:Y:S02]  /*12cb60*/  ISETP.LT.AND P6, PT, R249, UR4, !P4 ;  /* 0x00000004f9007c0c */ /* 0x000fe4000e7c1270 */
[----:B------:R-:W-:Y:S01]  /*12cb70*/  ISETP.LT.AND P5, PT, R103, UR4, !P4 ;  /* 0x0000000467007c0c */ /* 0x000fe2000e7a1270 */
[----:B------:R-:W-:-:S04]  /*12cb80*/  IMAD.WIDE R4, R241, 0x4, R34 ;  /* 0x00000004f1047825 */ /* 0x000fc800078e0222 */
[----:B------:R-:W-:-:S04]  /*12cb90*/  IMAD.WIDE R6, R82, 0x4, R48 ;  /* 0x0000000452067825 */ /* 0x000fc800078e0230 */
[----:B------:R-:W-:Y:S01]  /*12cba0*/  IMAD.WIDE R8, R82, 0x4, R46 ;  /* 0x0000000452087825 */ /* 0x000fe200078e022e */
[----:B------:R-:W-:Y:S02]  /*12cbb0*/  ISETP.LT.AND P3, PT, R232, UR4, !P4 ;  /* 0x00000004e8007c0c */ /* 0x000fe4000e761270 */
[----:B------:R-:W-:Y:S01]  /*12cbc0*/  ISETP.LT.AND P2, PT, R244, UR4, !P4 ;  /* 0x00000004f4007c0c */ /* 0x000fe2000e741270 */
[----:B------:R-:W2:Y:S04]  /*12cbd0*/  LDL.LU R241, [R1+0x448] ;  /* 0x0004480001f17983 */ /* 0x000ea80000300800 */
[----:B------:R1:W-:Y:S01]  /*12cbe0*/  @P0 STG.E desc[UR32][R4.64], R237 ;  /* 0x000000ed04000986 */ /* 0x0003e2000c101920 */
[----:B------:R-:W-:Y:S01]  /*12cbf0*/  ISETP.LT.AND P0, PT, R80, UR4, !P4 ;  /* 0x0000000450007c0c */ /* 0x000fe2000e701270 */
[----:B-1----:R-:W-:-:S02]  /*12cc00*/  IMAD.WIDE R2, R82, 0x4, R44 ;  /* 0x0000000452027825 */ /* 0x002fc400078e022c */
[----:B------:R-:W2:Y:S04]  /*12cc10*/  LDL.LU R245, [R1+0x318] ;  /* 0x0003180001f57983 */ /* 0x000ea80000300800 */
[----:B------:R1:W-:Y:S04]  /*12cc20*/  @P6 STG.E desc[UR32][R6.64], R229 ;  /* 0x000000e506006986 */ /* 0x0003e8000c101920 */
[----:B------:R1:W-:Y:S01]  /*12cc30*/  @P5 STG.E desc[UR32][R8.64], R225 ;  /* 0x000000e108005986 */ /* 0x0003e2000c101920 */
[----:B------:R-:W-:Y:S02]  /*12cc40*/  ISETP.LT.AND P5, PT, R248, UR4, !P4 ;  /* 0x00000004f8007c0c */ /* 0x000fe4000e7a1270 */
[----:B------:R-:W-:Y:S01]  /*12cc50*/  ISETP.LT.AND P6, PT, R81, UR4, !P4 ;  /* 0x0000000451007c0c */ /* 0x000fe2000e7c1270 */
[----:B------:R-:W-:Y:S01]  /*12cc60*/  IMAD.WIDE R4, R82, 0x4, R42 ;  /* 0x0000000452047825 */ /* 0x000fe200078e022a */
[----:B------:R1:W-:Y:S01]  /*12cc70*/  @P3 STG.E desc[UR32][R2.64], R221 ;  /* 0x000000dd02003986 */ /* 0x0003e2000c101920 */
[----:B------:R-:W-:-:S02]  /*12cc80*/  ISETP.LT.AND P4, PT, R83, UR4, !P4 ;  /* 0x0000000453007c0c */ /* 0x000fc4000e781270 */
[----:B------:R-:W-:Y:S01]  /*12cc90*/  ISETP.LT.AND P3, PT, R249, UR4, !P1 ;  /* 0x00000004f9007c0c */ /* 0x000fe2000cf61270 */
[----:B------:R1:W-:Y:S02]  /*12cca0*/  @P2 STG.E desc[UR32][R4.64], R217 ;  /* 0x000000d904002986 */ /* 0x0003e4000c101920 */
[----:B-1----:R-:W-:-:S04]  /*12ccb0*/  IMAD.WIDE R6, R82, 0x4, R40 ;  /* 0x0000000452067825 */ /* 0x002fc800078e0228 */
[----:B------:R-:W-:Y:S01]  /*12ccc0*/  IMAD.WIDE R8, R82, 0x4, R34 ;  /* 0x0000000452087825 */ /* 0x000fe200078e0222 */
[----:B------:R-:W-:-:S03]  /*12ccd0*/  ISETP.LT.AND P2, PT, R103, UR4, !P1 ;  /* 0x0000000467007c0c */ /* 0x000fc6000cf41270 */
[----:B------:R-:W-:-:S04]  /*12cce0*/  IMAD.WIDE R2, R82, 0x4, R36 ;  /* 0x0000000452027825 */ /* 0x000fc800078e0224 */
[----:B------:R-:W-:Y:S02]  /*12ccf0*/  IMAD.WIDE R4, R82, 0x4, R38 ;  /* 0x0000000452047825 */ /* 0x000fe400078e0226 */
[----:B------:R-:W2:Y:S04]  /*12cd00*/  LDL.LU R82, [R1+0x138] ;  /* 0x0001380001527983 */ /* 0x000ea80000300800 */
[----:B------:R-:W2:Y:S04]  /*12cd10*/  LDL.LU R234, [R1+0x30ac] ;  /* 0x0030ac0001ea7983 */ /* 0x000ea80000300800 */
[----:B------:R-:W-:Y:S04]  /*12cd20*/  @P5 STG.E desc[UR32][R6.64], R213 ;  /* 0x000000d506005986 */ /* 0x000fe8000c101920 */
[----:B------:R-:W-:Y:S04]  /*12cd30*/  @P0 STG.E desc[UR32][R4.64], R209 ;  /* 0x000000d104000986 */ /* 0x000fe8000c101920 */
[----:B------:R1:W-:Y:S01]  /*12cd40*/  @P6 STG.E desc[UR32][R2.64], R205 ;  /* 0x000000cd02006986 */ /* 0x0003e2000c101920 */
[----:B------:R-:W-:-:S02]  /*12cd50*/  ISETP.LT.AND P6, PT, R232, UR4, !P1 ;  /* 0x00000004e8007c0c */ /* 0x000fc4000cfc1270 */
[----:B------:R-:W-:Y:S01]  /*12cd60*/  ISETP.LT.AND P5, PT, R244, UR4, !P1 ;  /* 0x00000004f4007c0c */ /* 0x000fe2000cfa1270 */
[----:B------:R-:W-:Y:S01]  /*12cd70*/  @P4 STG.E desc[UR32][R8.64], R201 ;  /* 0x000000c908004986 */ /* 0x000fe2000c101920 */
[----:B------:R-:W-:Y:S02]  /*12cd80*/  ISETP.LT.AND P4, PT, R248, UR4, !P1 ;  /* 0x00000004f8007c0c */ /* 0x000fe4000cf81270 */
[----:B------:R-:W-:Y:S01]  /*12cd90*/  ISETP.LT.AND P0, PT, R80, UR4, !P1 ;  /* 0x0000000450007c0c */ /* 0x000fe2000cf01270 */
[----:B------:R-:W2:Y:S01]  /*12cda0*/  LDL.LU R10, [R1+0x4fbc] ;  /* 0x004fbc00010a7983 */ /* 0x000ea20000300800 */
[----:B-1----:R-:W-:-:S04]  /*12cdb0*/  IMAD.WIDE R2, R240, 0x4, R48 ;  /* 0x00000004f0027825 */ /* 0x002fc800078e0230 */
[C---:B------:R-:W-:Y:S01]  /*12cdc0*/  IMAD.WIDE R4, R240.reuse, 0x4, R46 ;  /* 0x00000004f0047825 */ /* 0x040fe200078e022e */
[----:B----4-:R1:W-:Y:S04]  /*12cdd0*/  @P3 STG.E desc[UR32][R2.64], R246 ;  /* 0x000000f602003986 */ /* 0x0103e8000c101920 */
[----:B------:R4:W-:Y:S01]  /*12cde0*/  @P2 STG.E desc[UR32][R4.64], R250 ;  /* 0x000000fa04002986 */ /* 0x0009e2000c101920 */
[----:B------:R-:W-:Y:S02]  /*12cdf0*/  ISETP.LT.AND P2, PT, R81, UR4, !P1 ;  /* 0x0000000451007c0c */ /* 0x000fe4000cf41270 */
[----:B------:R-:W-:Y:S01]  /*12ce00*/  ISETP.LT.AND P3, PT, R83, UR4, !P1 ;  /* 0x0000000453007c0c */ /* 0x000fe2000cf61270 */
[----:B-1----:R-:W-:-:S04]  /*12ce10*/  IMAD.WIDE R2, R240, 0x4, R44 ;  /* 0x00000004f0027825 */ /* 0x002fc800078e022c */
[----:B----4-:R-:W-:Y:S01]  /*12ce20*/  IMAD.WIDE R4, R240, 0x4, R42 ;  /* 0x00000004f0047825 */ /* 0x010fe200078e022a */
[----:B---3--:R-:W-:Y:S04]  /*12ce30*/  @P6 STG.E desc[UR32][R2.64], R23 ;  /* 0x0000001702006986 */ /* 0x008fe8000c101920 */
[----:B--2---:R1:W-:Y:S01]  /*12ce40*/  @P5 STG.E desc[UR32][R4.64], R233 ;  /* 0x000000e904005986 */ /* 0x0043e2000c101920 */
[----:B------:R-:W-:-:S03]  /*12ce50*/  ISETP.GE.AND P1, PT, R0, UR5, PT ;  /* 0x0000000500007c0c */ /* 0x000fc6000bf26270 */
[----:B-1----:R-:W2:Y:S04]  /*12ce60*/  LDL.LU R233, [R1+0x30a8] ;  /* 0x0030a80001e97983 */ /* 0x002ea80000300800 */
[----:B------:R-:W3:Y:S04]  /*12ce70*/  LDL.LU R0, [R1+0x4fc0] ;  /* 0x004fc00001007983 */ /* 0x000ee80000300800 */
[----:B------:R-:W4:Y:S01]  /*12ce80*/  LDL.LU R242, [R1+0x48c] ;  /* 0x00048c0001f27983 */ /* 0x000f220000300800 */
[----:B------:R-:W-:-:S03]  /*12ce90*/  IMAD.WIDE R6, R240, 0x4, R40 ;  /* 0x00000004f0067825 */ /* 0x000fc600078e0228 */
[----:B------:R-:W4:Y:S01]  /*12cea0*/  LDL.LU R246, [R1+0x47c] ;  /* 0x00047c0001f67983 */ /* 0x000f220000300800 */
[----:B------:R-:W-:-:S04]  /*12ceb0*/  IMAD.WIDE R8, R240, 0x4, R38 ;  /* 0x00000004f0087825 */ /* 0x000fc800078e0226 */
[----:B------:R-:W-:Y:S01]  /*12cec0*/  IMAD.WIDE R2, R240, 0x4, R36 ;  /* 0x00000004f0027825 */ /* 0x000fe200078e0224 */
[----:B------:R-:W4:Y:S04]  /*12ced0*/  LDL.LU R250, [R1+0x46c] ;  /* 0x00046c0001fa7983 */ /* 0x000f280000300800 */
[----:B------:R1:W-:Y:S04]  /*12cee0*/  @P4 STG.E desc[UR32][R6.64], R241 ;  /* 0x000000f106004986 */ /* 0x0003e8000c101920 */
[----:B------:R1:W-:Y:S01]  /*12cef0*/  @P0 STG.E desc[UR32][R8.64], R245 ;  /* 0x000000f508000986 */ /* 0x0003e2000c101920 */
[----:B------:R-:W-:-:S02]  /*12cf00*/  ISETP.LT.AND P4, PT, R249, UR4, !P1 ;  /* 0x00000004f9007c0c */ /* 0x000fc4000cf81270 */
[----:B------:R-:W-:Y:S01]  /*12cf10*/  ISETP.LT.AND P0, PT, R103, UR4, !P1 ;  /* 0x0000000467007c0c */ /* 0x000fe2000cf01270 */
[----:B------:R-:W-:Y:S01]  /*12cf20*/  IMAD.WIDE R4, R240, 0x4, R34 ;  /* 0x00000004f0047825 */ /* 0x000fe200078e0222 */
[----:B------:R-:W4:Y:S01]  /*12cf30*/  LDL.LU R23, [R1+0x45c] ;  /* 0x00045c0001177983 */ /* 0x000f220000300800 */
[----:B------:R-:W-:Y:S02]  /*12cf40*/  ISETP.LT.AND P6, PT, R232, UR4, !P1 ;  /* 0x00000004e8007c0c */ /* 0x000fe4000cfc1270 */
[----:B------:R-:W-:Y:S01]  /*12cf50*/  ISETP.LT.AND P5, PT, R244, UR4, !P1 ;  /* 0x00000004f4007c0c */ /* 0x000fe2000cfa1270 */
[----:B-1----:R-:W4:Y:S04]  /*12cf60*/  LDL.LU R241, [R1+0x44c] ;  /* 0x00044c0001f17983 */ /* 0x002f280000300800 */
[----:B------:R-:W4:Y:S04]  /*12cf70*/  LDL.LU R245, [R1+0x31c] ;  /* 0x00031c0001f57983 */ /* 0x000f280000300800 */
[----:B------:R1:W-:Y:S04]  /*12cf80*/  @P2 STG.E desc[UR32][R2.64], R82 ;  /* 0x0000005202002986 */ /* 0x0003e8000c101920 */
[----:B------:R1:W-:Y:S01]  /*12cf90*/  @P3 STG.E desc[UR32][R4.64], R238 ;  /* 0x000000ee04003986 */ /* 0x0003e2000c101920 */
[----:B------:R-:W-:-:S02]  /*12cfa0*/  ISETP.LT.AND P2, PT, R248, UR4, !P1 ;  /* 0x00000004f8007c0c */ /* 0x000fc4000cf41270 */
[----:B------:R-:W-:Y:S01]  /*12cfb0*/  ISETP.LT.AND P3, PT, R80, UR4, !P1 ;  /* 0x0000000450007c0c */ /* 0x000fe2000cf61270 */
[----:B------:R-:W-:-:S04]  /*12cfc0*/  IMAD.WIDE R6, R234, 0x4, R44 ;  /* 0x00000004ea067825 */ /* 0x000fc800078e022c */
[----:B-1----:R-:W-:-:S04]  /*12cfd0*/  IMAD.WIDE R2, R234, 0x4, R48 ;  /* 0x00000004ea027825 */ /* 0x002fc800078e0230 */
[----:B------:R-:W-:-:S04]  /*12cfe0*/  IMAD.WIDE R4, R234, 0x4, R46 ;  /* 0x00000004ea047825 */ /* 0x000fc800078e022e */
[----:B------:R-:W-:Y:S01]  /*12cff0*/  IMAD.WIDE R8, R234, 0x4, R42 ;  /* 0x00000004ea087825 */ /* 0x000fe200078e022a */
[----:B------:R-:W4:Y:S04]  /*12d000*/  LDL.LU R82, [R1+0x13c] ;  /* 0x00013c0001527983 */ /* 0x000f280000300800 */
[----:B------:R1:W-:Y:S04]  /*12d010*/  @P4 STG.E desc[UR32][R2.64], R230 ;  /* 0x000000e602004986 */ /* 0x0003e8000c101920 */
[----:B------:R1:W-:Y:S01]  /*12d020*/  @P0 STG.E desc[UR32][R4.64], R226 ;  /* 0x000000e204000986 */ /* 0x0003e2000c101920 */
[----:B------:R-:W-:-:S03]  /*12d030*/  ISETP.LT.AND P0, PT, R81, UR4, !P1 ;  /* 0x0000000451007c0c */ /* 0x000fc6000cf01270 */
[----:B------:R-:W-:Y:S04]  /*12d040*/  @P6 STG.E desc[UR32][R6.64], R222 ;  /* 0x000000de06006986 */ /* 0x000fe8000c101920 */
[----:B------:R-:W-:Y:S04]  /*12d050*/  @P5 STG.E desc[UR32][R8.64], R218 ;  /* 0x000000da08005986 */ /* 0x000fe8000c101920 */
[----:B------:R-:W4:Y:S01]  /*12d060*/  LDL.LU R240, [R1+0x30a0] ;  /* 0x0030a00001f07983 */ /* 0x000f220000300800 */
[----:B-1----:R-:W-:-:S04]  /*12d070*/  IMAD.WIDE R2, R234, 0x4, R40 ;  /* 0x00000004ea027825 */ /* 0x002fc800078e0228 */
[C---:B------:R-:W-:Y:S01]  /*12d080*/  IMAD.WIDE R4, R234.reuse, 0x4, R38 ;  /* 0x00000004ea047825 */ /* 0x040fe200078e0226 */
[----:B------:R1:W-:Y:S04]  /*12d090*/  @P2 STG.E desc[UR32][R2.64], R214 ;  /* 0x000000d602002986 */ /* 0x0003e8000c101920 */
[----:B------:R3:W-:Y:S01]  /*12d0a0*/  @P3 STG.E desc[UR32][R4.64], R210 ;  /* 0x000000d204003986 */ /* 0x0007e2000c101920 */
[----:B-1----:R-:W-:-:S05]  /*12d0b0*/  IMAD.WIDE R2, R234, 0x4, R36 ;  /* 0x00000004ea027825 */ /* 0x002fca00078e0224 */
[----:B------:R1:W-:Y:S01]  /*12d0c0*/  @P0 STG.E desc[UR32][R2.64], R206 ;  /* 0x000000ce02000986 */ /* 0x0003e2000c101920 */
[----:B---3--:R-:W-:-:S03]  /*12d0d0*/  ISETP.GE.AND P0, PT, R0, UR5, PT ;  /* 0x0000000500007c0c */ /* 0x008fc6000bf06270 */
[----:B------:R-:W3:Y:S01]  /*12d0e0*/  LDL.LU R0, [R1+0x4fc8] ;  /* 0x004fc80001007983 */ /* 0x000ee20000300800 */
[----:B------:R-:W-:Y:S02]  /*12d0f0*/  ISETP.GE.AND P4, PT, R10, UR5, PT ;  /* 0x000000050a007c0c */ /* 0x000fe4000bf86270 */
[----:B------:R-:W-:Y:S01]  /*12d100*/  ISETP.LT.AND P1, PT, R83, UR4, !P1 ;  /* 0x0000000453007c0c */ /* 0x000fe2000cf21270 */
[----:B------:R-:W-:-:S04]  /*12d110*/  IMAD.WIDE R4, R234, 0x4, R34 ;  /* 0x00000004ea047825 */ /* 0x000fc800078e0222 */
[----:B--2---:R-:W-:Y:S01]  /*12d120*/  IMAD.WIDE R6, R233, 0x4, R48 ;  /* 0x00000004e9067825 */ /* 0x004fe200078e0230 */
[----:B------:R-:W-:Y:S02]  /*12d130*/  ISETP.LT.AND P6, PT, R249, UR4, !P4 ;  /* 0x00000004f9007c0c */ /* 0x000fe4000e7c1270 */
[----:B------:R-:W-:Y:S01]  /*12d140*/  ISETP.LT.AND P5, PT, R103, UR4, !P4 ;  /* 0x0000000467007c0c */ /* 0x000fe2000e7a1270 */
[C---:B------:R-:W-:Y:S01]  /*12d150*/  IMAD.WIDE R8, R233.reuse, 0x4, R46 ;  /* 0x00000004e9087825 */ /* 0x040fe200078e022e */
[----:B------:R-:W-:Y:S02]  /*12d160*/  ISETP.LT.AND P3, PT, R232, UR4, !P4 ;  /* 0x00000004e8007c0c */ /* 0x000fe4000e761270 */
[----:B------:R-:W-:Y:S01]  /*12d170*/  ISETP.LT.AND P2, PT, R244, UR4, !P4 ;  /* 0x00000004f4007c0c */ /* 0x000fe2000e741270 */
[----:B-1----:R-:W-:Y:S01]  /*12d180*/  IMAD.WIDE R2, R233, 0x4, R44 ;  /* 0x00000004e9027825 */ /* 0x002fe200078e022c */
[----:B------:R-:W2:Y:S04]  /*12d190*/  LDL.LU R14, [R1+0x4fc4] ;  /* 0x004fc400010e7983 */ /* 0x000ea80000300800 */
[----:B------:R1:W-:Y:S04]  /*12d1a0*/  @P1 STG.E desc[UR32][R4.64], R202 ;  /* 0x000000ca04001986 */ /* 0x0003e8000c101920 */
[----:B----4-:R4:W-:Y:S01]  /*12d1b0*/  @P6 STG.E desc[UR32][R6.64], R242 ;  /* 0x000000f206006986 */ /* 0x0109e2000c101920 */
[----:B------:R-:W-:-:S03]  /*12d1c0*/  ISETP.LT.AND P1, PT, R80, UR4, !P4 ;  /* 0x0000000450007c0c */ /* 0x000fc6000e721270 */
[----:B------:R-:W-:Y:S01]  /*12d1d0*/  @P5 STG.E desc[UR32][R8.64], R246 ;  /* 0x000000f608005986 */ /* 0x000fe2000c101920 */
[----:B------:R-:W-:-:S03]  /*12d1e0*/  ISETP.LT.AND P5, PT, R248, UR4, !P4 ;  /* 0x00000004f8007c0c */ /* 0x000fc6000e7a1270 */
[----:B------:R4:W-:Y:S01]  /*12d1f0*/  @P3 STG.E desc[UR32][R2.64], R250 ;  /* 0x000000fa02003986 */ /* 0x0009e2000c101920 */
[----:B-1----:R-:W-:-:S04]  /*12d200*/  IMAD.WIDE R4, R233, 0x4, R42 ;  /* 0x00000004e9047825 */ /* 0x002fc800078e022a */
[----:B----4-:R-:W-:Y:S01]  /*12d210*/  IMAD.WIDE R6, R233, 0x4, R40 ;  /* 0x00000004e9067825 */ /* 0x010fe200078e0228 */
[----:B------:R1:W-:Y:S04]  /*12d220*/  @P2 STG.E desc[UR32][R4.64], R23 ;  /* 0x0000001704002986 */ /* 0x0003e8000c101920 */
[----:B------:R-:W-:Y:S01]  /*12d230*/  @P5 STG.E desc[UR32][R6.64], R241 ;  /* 0x000000f106005986 */ /* 0x000fe2000c101920 */
[----:B------:R-:W-:Y:S02]  /*12d240*/  ISETP.LT.AND P6, PT, R81, UR4, !P4 ;  /* 0x0000000451007c0c */ /* 0x000fe4000e7c1270 */
[----:B------:R-:W-:Y:S02]  /*12d250*/  ISETP.LT.AND P4, PT, R83, UR4, !P4 ;  /* 0x0000000453007c0c */ /* 0x000fe4000e781270 */
[----:B------:R-:W-:Y:S01]  /*12d260*/  ISETP.LT.AND P3, PT, R249, UR4, !P0 ;  /* 0x00000004f9007c0c */ /* 0x000fe2000c761270 */
[----:B------:R-:W-:-:S04]  /*12d270*/  IMAD.WIDE R2, R233, 0x4, R36 ;  /* 0x00000004e9027825 */ /* 0x000fc800078e0224 */
[C---:B------:R-:W-:Y:S01]  /*12d280*/  IMAD.WIDE R8, R233.reuse, 0x4, R34 ;  /* 0x00000004e9087825 */ /* 0x040fe200078e0222 */
[----:B------:R-:W4:Y:S03]  /*12d290*/  LDS.128 R20, [R22] ;  /* 0x0000000016147984 */ /* 0x000f260000000c00 */
[----:B-1----:R-:W-:-:S05]  /*12d2a0*/  IMAD.WIDE R4, R233, 0x4, R38 ;  /* 0x00000004e9047825 */ /* 0x002fca00078e0226 */
[----:B------:R1:W-:Y:S01]  /*12d2b0*/  @P1 STG.E desc[UR32][R4.64], R245 ;  /* 0x000000f504001986 */ /* 0x0003e2000c101920 */
[----:B------:R-:W-:-:S03]  /*12d2c0*/  ISETP.LT.AND P2, PT, R103, UR4, !P0 ;  /* 0x0000000467007c0c */ /* 0x000fc6000c741270 */
[----:B-1----:R-:W4:Y:S01]  /*12d2d0*/  LDL.LU R245, [R1+0x309c] ;  /* 0x00309c0001f57983 */ /* 0x002f220000300800 */
[----:B------:R-:W-:-:S04]  /*12d2e0*/  IMAD.WIDE R10, R240, 0x4, R48 ;  /* 0x00000004f00a7825 */ /* 0x000fc800078e0230 */
[----:B------:R-:W-:Y:S01]  /*12d2f0*/  IMAD.WIDE R12, R240, 0x4, R46 ;  /* 0x00000004f00c7825 */ /* 0x000fe200078e022e */
[----:B------:R1:W-:Y:S04]  /*12d300*/  @P6 STG.E desc[UR32][R2.64], R82 ;  /* 0x0000005202006986 */ /* 0x0003e8000c101920 */
[----:B------:R3:W-:Y:S04]  /*12d310*/  @P4 STG.E desc[UR32][R8.64], R239 ;  /* 0x000000ef08004986 */ /* 0x0007e8000c101920 */
[----:B------:R3:W-:Y:S04]  /*12d320*/  @P3 STG.E desc[UR32][R10.64], R231 ;  /* 0x000000e70a003986 */ /* 0x0007e8000c101920 */
[----:B------:R3:W-:Y:S01]  /*12d330*/  @P2 STG.E desc[UR32][R12.64], R227 ;  /* 0x000000e30c002986 */ /* 0x0007e2000c101920 */
[----:B------:R-:W-:-:S02]  /*12d340*/  ISETP.LT.AND P6, PT, R232, UR4, !P0 ;  /* 0x00000004e8007c0c */ /* 0x000fc4000c7c1270 */
[----:B------:R-:W-:Y:S02]  /*12d350*/  ISETP.LT.AND P5, PT, R244, UR4, !P0 ;  /* 0x00000004f4007c0c */ /* 0x000fe4000c7a1270 */
[----:B------:R-:W-:Y:S02]  /*12d360*/  ISETP.LT.AND P4, PT, R248, UR4, !P0 ;  /* 0x00000004f8007c0c */ /* 0x000fe4000c781270 */
[----:B------:R-:W-:Y:S02]  /*12d370*/  ISETP.LT.AND P1, PT, R80, UR4, !P0 ;  /* 0x0000000450007c0c */ /* 0x000fe4000c721270 */
[----:B------:R-:W-:Y:S02]  /*12d380*/  ISETP.LT.AND P2, PT, R81, UR4, !P0 ;  /* 0x0000000451007c0c */ /* 0x000fe4000c741270 */
[----:B------:R-:W-:Y:S01]  /*12d390*/  ISETP.LT.AND P3, PT, R83, UR4, !P0 ;  /* 0x0000000453007c0c */ /* 0x000fe2000c761270 */
[----:B-1----:R-:W2:Y:S01]  /*12d3a0*/  LDL.LU R82, [R1+0x3098] ;  /* 0x0030980001527983 */ /* 0x002ea20000300800 */
[----:B---3--:R-:W-:-:S03]  /*12d3b0*/  ISETP.GE.AND P0, PT, R0, UR5, PT ;  /* 0x0000000500007c0c */ /* 0x008fc6000bf06270 */
[----:B------:R-:W3:Y:S01]  /*12d3c0*/  LDL.LU R0, [R1+0x4fb4] ;  /* 0x004fb40001007983 */ /* 0x000ee20000300800 */
[----:B------:R-:W-:-:S04]  /*12d3d0*/  IMAD.WIDE R4, R240, 0x4, R44 ;  /* 0x00000004f0047825 */ /* 0x000fc800078e022c */
[----:B------:R-:W-:-:S04]  /*12d3e0*/  IMAD.WIDE R2, R240, 0x4, R42 ;  /* 0x00000004f0027825 */ /* 0x000fc800078e022a */
[----:B------:R-:W-:-:S04]  /*12d3f0*/  IMAD.WIDE R6, R240, 0x4, R40 ;  /* 0x00000004f0067825 */ /* 0x000fc800078e0228 */
[----:B------:R-:W-:Y:S01]  /*12d400*/  IMAD.WIDE R8, R240, 0x4, R38 ;  /* 0x00000004f0087825 */ /* 0x000fe200078e0226 */
[----:B------:R-:W-:Y:S04]  /*12d410*/  @P6 STG.E desc[UR32][R4.64], R223 ;  /* 0x000000df04006986 */ /* 0x000fe8000c101920 */
[----:B------:R4:W-:Y:S04]  /*12d420*/  @P5 STG.E desc[UR32][R2.64], R219 ;  /* 0x000000db02005986 */ /* 0x0009e8000c101920 */
[----:B------:R1:W-:Y:S04]  /*12d430*/  @P4 STG.E desc[UR32][R6.64], R215 ;  /* 0x000000d706004986 */ /* 0x0003e8000c101920 */
[----:B------:R1:W-:Y:S01]  /*12d440*/  @P1 STG.E desc[UR32][R8.64], R211 ;  /* 0x000000d308001986 */ /* 0x0003e2000c101920 */
[----:B------:R-:W-:-:S02]  /*12d450*/  ISETP.LT.AND P4, PT, R249, UR4, !P0 ;  /* 0x00000004f9007c0c */ /* 0x000fc4000c781270 */
[----:B------:R-:W-:Y:S01]  /*12d460*/  ISETP.LT.AND P1, PT, R103, UR4, !P0 ;  /* 0x0000000467007c0c */ /* 0x000fe2000c721270 */
[----:B------:R-:W-:-:S04]  /*12d470*/  IMAD.WIDE R10, R240, 0x4, R36 ;  /* 0x00000004f00a7825 */ /* 0x000fc800078e0224 */
[----:B------:R-:W-:Y:S01]  /*12d480*/  IMAD.WIDE R12, R240, 0x4, R34 ;  /* 0x00000004f00c7825 */ /* 0x000fe200078e0222 */
[----:B------:R-:W-:Y:S02]  /*12d490*/  ISETP.LT.AND P6, PT, R232, UR4, !P0 ;  /* 0x00000004e8007c0c */ /* 0x000fe4000c7c1270 */
[----:B------:R-:W-:Y:S01]  /*12d4a0*/  ISETP.LT.AND P5, PT, R244, UR4, !P0 ;  /* 0x00000004f4007c0c */ /* 0x000fe2000c7a1270 */
[----:B------:R-:W2:Y:S04]  /*12d4b0*/  LDL.LU R240, [R1+0x3094] ;  /* 0x0030940001f07983 */ /* 0x000ea80000300800 */
[----:B------:R1:W-:Y:S04]  /*12d4c0*/  @P2 STG.E desc[UR32][R10.64], R207 ;  /* 0x000000cf0a002986 */ /* 0x0003e8000c101920 */
[----:B------:R1:W-:Y:S01]  /*12d4d0*/  @P3 STG.E desc[UR32][R12.64], R203 ;  /* 0x000000cb0c003986 */ /* 0x0003e2000c101920 */
[----:B------:R-:W-:-:S02]  /*12d4e0*/  ISETP.LT.AND P2, PT, R248, UR4, !P0 ;  /* 0x00000004f8007c0c */ /* 0x000fc4000c741270 */
[----:B------:R-:W-:Y:S01]  /*12d4f0*/  ISETP.LT.AND P3, PT, R80, UR4, !P0 ;  /* 0x0000000450007c0c */ /* 0x000fe2000c761270 */
[----:B----4-:R-:W-:-:S04]  /*12d500*/  IMAD.WIDE R2, R245, 0x4, R48 ;  /* 0x00000004f5027825 */ /* 0x010fc800078e0230 */
[----:B------:R-:W-:Y:S01]  /*12d510*/  IMAD.WIDE R4, R245, 0x4, R46 ;  /* 0x00000004f5047825 */ /* 0x000fe200078e022e */
[----:B------:R4:W-:Y:S04]  /*12d520*/  @P4 STG.E desc[UR32][R2.64], R196 ;  /* 0x000000c402004986 */ /* 0x0009e8000c101920 */
[----:B------:R2:W-:Y:S01]  /*12d530*/  @P1 STG.E desc[UR32][R4.64], R192 ;  /* 0x000000c004001986 */ /* 0x0005e2000c101920 */
[----:B------:R-:W-:Y:S01]  /*12d540*/  ISETP.LT.AND P1, PT, R81, UR4, !P0 ;  /* 0x0000000451007c0c */ /* 0x000fe2000c721270 */
[----:B-1----:R-:W-:-:S04]  /*12d550*/  IMAD.WIDE R6, R245, 0x4, R44 ;  /* 0x00000004f5067825 */ /* 0x002fc800078e022c */
[----:B------:R-:W-:-:S04]  /*12d560*/  IMAD.WIDE R8, R245, 0x4, R42 ;  /* 0x00000004f5087825 */ /* 0x000fc800078e022a */
[----:B------:R-:W-:-:S04]  /*12d570*/  IMAD.WIDE R10, R245, 0x4, R40 ;  /* 0x00000004f50a7825 */ /* 0x000fc800078e0228 */
[C---:B------:R-:W-:Y:S01]  /*12d580*/  IMAD.WIDE R12, R245.reuse, 0x4, R38 ;  /* 0x00000004f50c7825 */ /* 0x040fe200078e0226 */
[----:B------:R1:W-:Y:S04]  /*12d590*/  @P6 STG.E desc[UR32][R6.64], R188 ;  /* 0x000000bc06006986 */ /* 0x0003e8000c101920 */
[----:B------:R1:W-:Y:S01]  /*12d5a0*/  @P5 STG.E desc[UR32][R8.64], R184 ;  /* 0x000000b808005986 */ /* 0x0003e2000c101920 */
[----:B----4-:R-:W-:-:S03]  /*12d5b0*/  IMAD.WIDE R2, R245, 0x4, R36 ;  /* 0x00000004f5027825 */ /* 0x010fc600078e0224 */
[----:B------:R4:W-:Y:S04]  /*12d5c0*/  @P2 STG.E desc[UR32][R10.64], R180 ;  /* 0x000000b40a002986 */ /* 0x0009e8000c101920 */
[----:B------:R4:W-:Y:S04]  /*12d5d0*/  @P3 STG.E desc[UR32][R12.64], R176 ;  /* 0x000000b00c003986 */ /* 0x0009e8000c101920 */
[----:B------:R4:W-:Y:S01]  /*12d5e0*/  @P1 STG.E desc[UR32][R2.64], R172 ;  /* 0x000000ac02001986 */ /* 0x0009e2000c101920 */
[----:B---3--:R-:W-:-:S03]  /*12d5f0*/  ISETP.GE.AND P1, PT, R0, UR5, PT ;  /* 0x0000000500007c0c */ /* 0x008fc6000bf26270 */
[----:B------:R-:W3:Y:S01]  /*12d600*/  LDL.LU R0, [R1+0x4fb0] ;  /* 0x004fb00001007983 */ /* 0x000ee20000300800 */
[----:B--2---:R-:W-:Y:S02]  /*12d610*/  ISETP.GE.AND P4, PT, R14, UR5, PT ;  /* 0x000000050e007c0c */ /* 0x004fe4000bf86270 */
[----:B------:R-:W-:Y:S01]  /*12d620*/  ISETP.LT.AND P0, PT, R83, UR4, !P0 ;  /* 0x0000000453007c0c */ /* 0x000fe2000c701270 */
[----:B------:R-:W-:-:S04]  /*12d630*/  IMAD.WIDE R4, R245, 0x4, R34 ;  /* 0x00000004f5047825 */ /* 0x000fc800078e0222 */
[----:B-1----:R-:W-:Y:S01]  /*12d640*/  IMAD.WIDE R6, R82, 0x4, R48 ;  /* 0x0000000452067825 */ /* 0x002fe200078e0230 */
[----:B------:R-:W-:Y:S02]  /*12d650*/  ISETP.LT.AND P6, PT, R249, UR4, !P4 ;  /* 0x00000004f9007c0c */ /* 0x000fe4000e7c1270 */
[----:B------:R-:W-:Y:S02]  /*12d660*/  ISETP.LT.AND P5, PT, R103, UR4, !P4 ;  /* 0x0000000467007c0c */ /* 0x000fe4000e7a1270 */
[----:B------:R-:W-:Y:S02]  /*12d670*/  ISETP.LT.AND P3, PT, R232, UR4, !P4 ;  /* 0x00000004e8007c0c */ /* 0x000fe4000e761270 */
[----:B------:R-:W-:Y:S01]  /*12d680*/  ISETP.LT.AND P2, PT, R244, UR4, !P4 ;  /* 0x00000004f4007c0c */ /* 0x000fe2000e741270 */
[----:B------:R-:W2:Y:S01]  /*12d690*/  LDL.LU R14, [R1+0x4fa8] ;  /* 0x004fa800010e7983 */ /* 0x000ea20000300800 */
[----:B------:R-:W-:-:S03]  /*12d6a0*/  IMAD.WIDE R8, R82, 0x4, R46 ;  /* 0x0000000452087825 */ /* 0x000fc600078e022e */
[----:B------:R-:W2:Y:S01]  /*12d6b0*/  LDL.LU R245, [R1+0x3090] ;  /* 0x0030900001f57983 */ /* 0x000ea20000300800 */
[----:B----4-:R-:W-:-:S04]  /*12d6c0*/  IMAD.WIDE R10, R82, 0x4, R44 ;  /* 0x00000004520a7825 */ /* 0x010fc800078e022c */
[----:B------:R-:W-:Y:S01]  /*12d6d0*/  IMAD.WIDE R12, R82, 0x4, R42 ;  /* 0x00000004520c7825 */ /* 0x000fe200078e022a */
[----:B------:R1:W-:Y:S04]  /*12d6e0*/  @P0 STG.E desc[UR32][R4.64], R168 ;  /* 0x000000a804000986 */ /* 0x0003e8000c101920 */
[----:B------:R4:W-:Y:S01]  /*12d6f0*/  @P6 STG.E desc[UR32][R6.64], R164 ;  /* 0x000000a406006986 */ /* 0x0009e2000c101920 */
[----:B------:R-:W-:-:S03]  /*12d700*/  ISETP.LT.AND P0, PT, R80, UR4, !P4 ;  /* 0x0000000450007c0c */ /* 0x000fc6000e701270 */
[----:B------:R4:W-:Y:S01]  /*12d710*/  @P5 STG.E desc[UR32][R8.64], R160 ;  /* 0x000000a008005986 */ /* 0x0009e2000c101920 */
[----:B------:R-:W-:Y:S02]  /*12d720*/  ISETP.LT.AND P5, PT, R248, UR4, !P4 ;  /* 0x00000004f8007c0c */ /* 0x000fe4000e7a1270 */
[----:B------:R-:W-:Y:S02]  /*12d730*/  ISETP.LT.AND P6, PT, R81, UR4, !P4 ;  /* 0x0000000451007c0c */ /* 0x000fe4000e7c1270 */
[----:B------:R-:W-:Y:S01]  /*12d740*/  ISETP.LT.AND P4, PT, R83, UR4, !P4 ;  /* 0x0000000453007c0c */ /* 0x000fe2000e781270 */
[----:B------:R4:W-:Y:S04]  /*12d750*/  @P3 STG.E desc[UR32][R10.64], R156 ;  /* 0x0000009c0a003986 */ /* 0x0009e8000c101920 */
[----:B------:R4:W-:Y:S01]  /*12d760*/  @P2 STG.E desc[UR32][R12.64], R152 ;  /* 0x000000980c002986 */ /* 0x0009e2000c101920 */
[----:B------:R-:W-:-:S02]  /*12d770*/  ISETP.LT.AND P3, PT, R249, UR4, !P1 ;  /* 0x00000004f9007c0c */ /* 0x000fc4000cf61270 */
[----:B------:R-:W-:Y:S01]  /*12d780*/  ISETP.LT.AND P2, PT, R103, UR4, !P1 ;  /* 0x0000000467007c0c */ /* 0x000fe2000cf41270 */
[----:B------:R-:W-:-:S04]  /*12d790*/  IMAD.WIDE R2, R82, 0x4, R40 ;  /* 0x0000000452027825 */ /* 0x000fc800078e0228 */
[----:B-1----:R-:W-:-:S04]  /*12d7a0*/  IMAD.WIDE R4, R82, 0x4, R38 ;  /* 0x0000000452047825 */ /* 0x002fc800078e0226 */
[----:B----4-:R-:W-:-:S04]  /*12d7b0*/  IMAD.WIDE R6, R82, 0x4, R36 ;  /* 0x0000000452067825 */ /* 0x010fc800078e0224 */
[----:B------:R-:W-:Y:S02]  /*12d7c0*/  IMAD.WIDE R8, R82, 0x4, R34 ;  /* 0x0000000452087825 */ /* 0x000fe400078e0222 */
[----:B------:R-:W4:Y:S04]  /*12d7d0*/  LDL.LU R82, [R1+0x308c] ;  /* 0x00308c0001527983 */ /* 0x000f280000300800 */
[----:B------:R1:W-:Y:S01]  /*12d7e0*/  @P5 STG.E desc[UR32][R2.64], R148 ;  /* 0x0000009402005986 */ /* 0x0003e2000c101920 */
[----:B------:R-:W-:-:S04]  /*12d7f0*/  IMAD.WIDE R10, R240, 0x4, R48 ;  /* 0x00000004f00a7825 */ /* 0x000fc800078e0230 */
[----:B------:R-:W-:Y:S01]  /*12d800*/  IMAD.WIDE R12, R240, 0x4, R46 ;  /* 0x00000004f00c7825 */ /* 0x000fe200078e022e */
[----:B------:R1:W-:Y:S04]  /*12d810*/  @P0 STG.E desc[UR32][R4.64], R144 ;  /* 0x0000009004000986 */ /* 0x0003e8000c101920 */
        /* <DEDUP_REMOVED lines=9> */
[----:B------:R-:W-:Y:S02]  /*12d8b0*/  ISETP.LT.AND P3, PT, R83, UR4, !P1 ;  /* 0x0000000453007c0c */ /* 0x000fe4000cf61270 */
[----:B---3--:R-:W-:-:S02]  /*12d8c0*/  ISETP.GE.AND P1, PT, R0, UR5, PT ;  /* 0x0000000500007c0c */ /* 0x008fc4000bf26270 */
[----:B------:R-:W3:Y:S01]  /*12d8d0*/  LDL.LU R0, [R1+0x4fa4] ;  /* 0x004fa40001007983 */ /* 0x000ee20000300800 */
[----:B-1----:R-:W-:-:S04]  /*12d8e0*/  IMAD.WIDE R2, R240, 0x4, R44 ;  /* 0x00000004f0027825 */ /* 0x002fc800078e022c */
[----:B------:R-:W-:-:S04]  /*12d8f0*/  IMAD.WIDE R4, R240, 0x4, R42 ;  /* 0x00000004f0047825 */ /* 0x000fc800078e022a */
[C---:B------:R-:W-:Y:S01]  /*12d900*/  IMAD.WIDE R6, R240.reuse, 0x4, R40 ;  /* 0x00000004f0067825 */ /* 0x040fe200078e0228 */
[----:B------:R2:W-:Y:S04]  /*12d910*/  @P6 STG.E desc[UR32][R2.64], R189 ;  /* 0x000000bd02006986 */ /* 0x0005e8000c101920 */
[----:B------:R1:W-:Y:S04]  /*12d920*/  @P5 STG.E desc[UR32][R4.64], R185 ;  /* 0x000000b904005986 */ /* 0x0003e8000c101920 */
[----:B------:R1:W-:Y:S01]  /*12d930*/  @P4 STG.E desc[UR32][R6.64], R181 ;  /* 0x000000b506004986 */ /* 0x0003e2000c101920 */
[----:B------:R-:W-:Y:S01]  /*12d940*/  ISETP.LT.AND P4, PT, R249, UR4, !P1 ;  /* 0x00000004f9007c0c */ /* 0x000fe2000cf81270 */
[----:B------:R-:W-:-:S04]  /*12d950*/  IMAD.WIDE R8, R240, 0x4, R38 ;  /* 0x00000004f0087825 */ /* 0x000fc800078e0226 */
[----:B------:R-:W-:-:S04]  /*12d960*/  IMAD.WIDE R10, R240, 0x4, R36 ;  /* 0x00000004f00a7825 */ /* 0x000fc800078e0224 */
[----:B------:R-:W-:Y:S02]  /*12d970*/  IMAD.WIDE R12, R240, 0x4, R34 ;  /* 0x00000004f00c7825 */ /* 0x000fe400078e0222 */
[----:B------:R-:W4:Y:S04]  /*12d980*/  LDL.LU R240, [R1+0x307c] ;  /* 0x00307c0001f07983 */ /* 0x000f280000300800 */
[----:B------:R1:W-:Y:S01]  /*12d990*/  @P0 STG.E desc[UR32][R8.64], R177 ;  /* 0x000000b108000986 */ /* 0x0003e2000c101920 */
[----:B------:R-:W-:Y:S01]  /*12d9a0*/  ISETP.LT.AND P0, PT, R103, UR4, !P1 ;  /* 0x0000000467007c0c */ /* 0x000fe2000cf01270 */
[C---:B--2---:R-:W-:Y:S02]  /*12d9b0*/  IMAD.WIDE R2, R245.reuse, 0x4, R48 ;  /* 0x00000004f5027825 */ /* 0x044fe400078e0230 */
[----:B------:R2:W-:Y:S04]  /*12d9c0*/  @P2 STG.E desc[UR32][R10.64], R173 ;  /* 0x000000ad0a002986 */ /* 0x0005e8000c101920 */
[----:B------:R2:W-:Y:S01]  /*12d9d0*/  @P3 STG.E desc[UR32][R12.64], R169 ;  /* 0x000000a90c003986 */ /* 0x0005e2000c101920 */
[----:B-1----:R-:W-:-:S03]  /*12d9e0*/  IMAD.WIDE R4, R245, 0x4, R46 ;  /* 0x00000004f5047825 */ /* 0x002fc600078e022e */
[----:B------:R1:W-:Y:S01]  /*12d9f0*/  @P4 STG.E desc[UR32][R2.64], R165 ;  /* 0x000000a502004986 */ /* 0x0003e2000c101920 */
[----:B------:R-:W-:-:S03]  /*12da00*/  ISETP.GE.AND P4, PT, R14, UR5, PT ;  /* 0x000000050e007c0c */ /* 0x000fc6000bf86270 */
[----:B------:R-:W4:Y:S01]  /*12da10*/  LDL.LU R14, [R1+0x4f9c] ;  /* 0x004f9c00010e7983 */ /* 0x000f220000300800 */
[----:B------:R-:W-:Y:S02]  /*12da20*/  ISETP.LT.AND P6, PT, R232, UR4, !P1 ;  /* 0x00000004e8007c0c */ /* 0x000fe4000cfc1270 */
[----:B------:R-:W-:Y:S02]  /*12da30*/  ISETP.LT.AND P5, PT, R244, UR4, !P1 ;  /* 0x00000004f4007c0c */ /* 0x000fe4000cfa1270 */
[----:B------:R-:W-:Y:S02]  /*12da40*/  ISETP.LT.AND P2, PT, R248, UR4, !P1 ;  /* 0x00000004f8007c0c */ /* 0x000fe4000cf41270 */
[----:B------:R-:W-:Y:S01]  /*12da50*/  ISETP.LT.AND P3, PT, R80, UR4, !P1 ;  /* 0x0000000450007c0c */ /* 0x000fe2000cf61270 */
[----:B------:R1:W-:Y:S01]  /*12da60*/  @P0 STG.E desc[UR32][R4.64], R161 ;  /* 0x000000a104000986 */ /* 0x0003e2000c101920 */
[----:B------:R-:W-:Y:S01]  /*12da70*/  ISETP.LT.AND P0, PT, R81, UR4, !P1 ;  /* 0x0000000451007c0c */ /* 0x000fe2000cf01270 */
[----:B------:R-:W-:-:S04]  /*12da80*/  IMAD.WIDE R6, R245, 0x4, R44 ;  /* 0x00000004f5067825 */ /* 0x000fc800078e022c */
[----:B------:R-:W-:-:S04]  /*12da90*/  IMAD.WIDE R8, R245, 0x4, R42 ;  /* 0x00000004f5087825 */ /* 0x000fc800078e022a */
[----:B--2---:R-:W-:-:S04]  /*12daa0*/  IMAD.WIDE R10, R245, 0x4, R40 ;  /* 0x00000004f50a7825 */ /* 0x004fc800078e0228 */
[----:B------:R-:W-:-:S04]  /*12dab0*/  IMAD.WIDE R12, R245, 0x4, R38 ;  /* 0x00000004f50c7825 */ /* 0x000fc800078e0226 */
[C---:B-1----:R-:W-:Y:S01]  /*12dac0*/  IMAD.WIDE R2, R245.reuse, 0x4, R36 ;  /* 0x00000004f5027825 */ /* 0x042fe200078e0224 */
[----:B------:R4:W-:Y:S04]  /*12dad0*/  @P6 STG.E desc[UR32][R6.64], R157 ;  /* 0x0000009d06006986 */ /* 0x0009e8000c101920 */
[----:B------:R1:W-:Y:S04]  /*12dae0*/  @P5 STG.E desc[UR32][R8.64], R153 ;  /* 0x0000009908005986 */ /* 0x0003e8000c101920 */
[----:B------:R2:W-:Y:S04]  /*12daf0*/  @P2 STG.E desc[UR32][R10.64], R149 ;  /* 0x000000950a002986 */ /* 0x0005e8000c101920 */
[----:B------:R2:W-:Y:S04]  /*12db00*/  @P3 STG.E desc[UR32][R12.64], R145 ;  /* 0x000000910c003986 */ /* 0x0005e8000c101920 */
[----:B------:R2:W-:Y:S01]  /*12db10*/  @P0 STG.E desc[UR32][R2.64], R141 ;  /* 0x0000008d02000986 */ /* 0x0005e2000c101920 */
[----:B------:R-:W-:Y:S01]  /*12db20*/  IMAD.WIDE R4, R245, 0x4, R34 ;  /* 0x00000004f5047825 */ /* 0x000fe200078e0222 */
[----:B------:R-:W-:-:S02]  /*12db30*/  ISETP.LT.AND P1, PT, R83, UR4, !P1 ;  /* 0x0000000453007c0c */ /* 0x000fc4000cf21270 */
[----:B------:R-:W-:Y:S02]  /*12db40*/  ISETP.LT.AND P6, PT, R249, UR4, !P4 ;  /* 0x00000004f9007c0c */ /* 0x000fe4000e7c1270 */
[----:B------:R-:W-:Y:S02]  /*12db50*/  ISETP.LT.AND P5, PT, R103, UR4, !P4 ;  /* 0x0000000467007c0c */ /* 0x000fe4000e7a1270 */
[----:B------:R-:W-:Y:S02]  /*12db60*/  ISETP.LT.AND P3, PT, R232, UR4, !P4 ;  /* 0x00000004e8007c0c */ /* 0x000fe4000e761270 */
[----:B---3--:R-:W-:Y:S02]  /*12db70*/  ISETP.GE.AND P0, PT, R0, UR5, PT ;  /* 0x0000000500007c0c */ /* 0x008fe4000bf06270 */
[----:B------:R-:W3:Y:S04]  /*12db80*/  LDL.LU R0, [R1+0x4f94] ;  /* 0x004f940001007983 */ /* 0x000ee80000300800 */
[----:B------:R-:W3:Y:S01]  /*12db90*/  LDL.LU R245, [R1+0x3078] ;  /* 0x0030780001f57983 */ /* 0x000ee20000300800 */
[----:B------:R-:W-:Y:S01]  /*12dba0*/  ISETP.LT.AND P2, PT, R244, UR4, !P4 ;  /* 0x00000004f4007c0c */ /* 0x000fe2000e741270 */
[----:B----4-:R-:W-:-:S04]  /*12dbb0*/  IMAD.WIDE R6, R82, 0x4, R48 ;  /* 0x0000000452067825 */ /* 0x010fc800078e0230 */
[C---:B-1----:R-:W-:Y:S01]  /*12dbc0*/  IMAD.WIDE R8, R82.reuse, 0x4, R46 ;  /* 0x0000000452087825 */ /* 0x042fe200078e022e */
[----:B------:R1:W-:Y:S04]  /*12dbd0*/  @P1 STG.E desc[UR32][R4.64], R137 ;  /* 0x0000008904001986 */ /* 0x0003e8000c101920 */
[----:B------:R4:W-:Y:S01]  /*12dbe0*/  @P6 STG.E desc[UR32][R6.64], R198 ;  /* 0x000000c606006986 */ /* 0x0009e2000c101920 */
[----:B--2---:R-:W-:-:S04]  /*12dbf0*/  IMAD.WIDE R10, R82, 0x4, R44 ;  /* 0x00000004520a7825 */ /* 0x004fc800078e022c */
[----:B------:R-:W-:Y:S01]  /*12dc00*/  IMAD.WIDE R12, R82, 0x4, R42 ;  /* 0x00000004520c7825 */ /* 0x000fe200078e022a */
[----:B------:R2:W-:Y:S01]  /*12dc10*/  @P5 STG.E desc[UR32][R8.64], R194 ;  /* 0x000000c208005986 */ /* 0x0005e2000c101920 */
[----:B------:R-:W-:Y:S02]  /*12dc20*/  ISETP.LT.AND P5, PT, R248, UR4, !P4 ;  /* 0x00000004f8007c0c */ /* 0x000fe4000e7a1270 */
        /* <DEDUP_REMOVED lines=10> */
[----:B--2---:R-:W-:Y:S02]  /*12dcd0*/  IMAD.WIDE R8, R82, 0x4, R34 ;  /* 0x0000000452087825 */ /* 0x004fe400078e0222 */
[----:B------:R-:W2:Y:S04]  /*12dce0*/  LDL.LU R82, [R1+0x3070] ;  /* 0x0030700001527983 */ /* 0x000ea80000300800 */
[----:B------:R1:W-:Y:S01]  /*12dcf0*/  @P5 STG.E desc[UR32][R2.64], R182 ;  /* 0x000000b602005986 */ /* 0x0003e2000c101920 */
[----:B------:R-:W-:-:S04]  /*12dd00*/  IMAD.WIDE R10, R240, 0x4, R48 ;  /* 0x00000004f00a7825 */ /* 0x000fc800078e0230 */
[----:B------:R-:W-:Y:S01]  /*12dd10*/  IMAD.WIDE R12, R240, 0x4, R46 ;  /* 0x00000004f00c7825 */ /* 0x000fe200078e022e */
[----:B------:R4:W-:Y:S04]  /*12dd20*/  @P1 STG.E desc[UR32][R4.64], R178 ;  /* 0x000000b204001986 */ /* 0x0009e8000c101920 */
[----:B------:R4:W-:Y:S04]  /*12dd30*/  @P6 STG.E desc[UR32][R6.64], R174 ;  /* 0x000000ae06006986 */ /* 0x0009e8000c101920 */
[----:B------:R4:W-:Y:S04]  /*12dd40*/  @P4 STG.E desc[UR32][R8.64], R170 ;  /* 0x000000aa08004986 */ /* 0x0009e8000c101920 */
[----:B------:R4:W-:Y:S01]  /*12dd50*/  @P3 STG.E desc[UR32][R10.64], R166 ;  /* 0x000000a60a003986 */ /* 0x0009e2000c101920 */
[----:B------:R-:W-:-:S03]  /*12dd60*/  ISETP.LT.AND P6, PT, R232, UR4, !P0 ;  /* 0x00000004e8007c0c */ /* 0x000fc6000c7c1270 */
[----:B------:R4:W-:Y:S01]  /*12dd70*/  @P2 STG.E desc[UR32][R12.64], R162 ;  /* 0x000000a20c002986 */ /* 0x0009e2000c101920 */
[----:B------:R-:W-:Y:S02]  /*12dd80*/  ISETP.LT.AND P5, PT, R244, UR4, !P0 ;  /* 0x00000004f4007c0c */ /* 0x000fe4000c7a1270 */
[----:B------:R-:W-:Y:S02]  /*12dd90*/  ISETP.LT.AND P4, PT, R248, UR4, !P0 ;  /* 0x00000004f8007c0c */ /* 0x000fe4000c781270 */
[----:B------:R-:W-:Y:S02]  /*12dda0*/  ISETP.LT.AND P1, PT, R80, UR4, !P0 ;  /* 0x0000000450007c0c */ /* 0x000fe4000c721270 */
[----:B------:R-:W-:Y:S02]  /*12ddb0*/  ISETP.LT.AND P2, PT, R81, UR4, !P0 ;  /* 0x0000000451007c0c */ /* 0x000fe4000c741270 */
[----:B------:R-:W-:Y:S02]  /*12ddc0*/  ISETP.LT.AND P3, PT, R83, UR4, !P0 ;  /* 0x0000000453007c0c */ /* 0x000fe4000c761270 */
[----:B------:R-:W-:-:S02]  /*12ddd0*/  ISETP.GE.AND P0, PT, R14, UR5, PT ;  /* 0x000000050e007c0c */ /* 0x000fc4000bf06270 */
[----:B------:R-:W2:Y:S01]  /*12dde0*/  LDL.LU R14, [R1+0x4f88] ;  /* 0x004f8800010e7983 */ /* 0x000ea20000300800 */
[----:B-1----:R-:W-:-:S04]  /*12ddf0*/  IMAD.WIDE R2, R240, 0x4, R44 ;  /* 0x00000004f0027825 */ /* 0x002fc800078e022c */
[----:B----4-:R-:W-:-:S04]  /*12de00*/  IMAD.WIDE R4, R240, 0x4, R42 ;  /* 0x00000004f0047825 */ /* 0x010fc800078e022a */
        /* <DEDUP_REMOVED lines=8> */
[----:B------:R-:W2:Y:S04]  /*12de90*/  LDL.LU R240, [R1+0x306c] ;  /* 0x00306c0001f07983 */ /* 0x000ea80000300800 */
[----:B------:R4:W-:Y:S04]  /*12dea0*/  @P1 STG.E desc[UR32][R8.64], R146 ;  /* 0x0000009208001986 */ /* 0x0009e8000c101920 */
[----:B------:R4:W-:Y:S04]  /*12deb0*/  @P2 STG.E desc[UR32][R10.64], R142 ;  /* 0x0000008e0a002986 */ /* 0x0009e8000c101920 */
[----:B------:R4:W-:Y:S01]  /*12dec0*/  @P3 STG.E desc[UR32][R12.64], R138 ;  /* 0x0000008a0c003986 */ /* 0x0009e2000c101920 */
[----:B------:R-:W-:Y:S01]  /*12ded0*/  ISETP.LT.AND P1, PT, R103, UR4, !P0 ;  /* 0x0000000467007c0c */ /* 0x000fe2000c721270 */
[----:B---3--:R-:W-:-:S05]  /*12dee0*/  IMAD.WIDE R2, R245, 0x4, R48 ;  /* 0x00000004f5027825 */ /* 0x008fca00078e0230 */
[----:B------:R3:W-:Y:S01]  /*12def0*/  @P4 STG.E desc[UR32][R2.64], R199 ;  /* 0x000000c702004986 */ /* 0x0007e2000c101920 */
[----:B------:R-:W-:-:S03]  /*12df00*/  ISETP.GE.AND P4, PT, R0, UR5, PT ;  /* 0x0000000500007c0c */ /* 0x000fc6000bf86270 */
[----:B------:R-:W2:Y:S01]  /*12df10*/  LDL.LU R0, [R1+0x4f80] ;  /* 0x004f800001007983 */ /* 0x000ea20000300800 */
[----:B------:R-:W-:Y:S02]  /*12df20*/  ISETP.LT.AND P6, PT, R232, UR4, !P0 ;  /* 0x00000004e8007c0c */ /* 0x000fe4000c7c1270 */
[----:B------:R-:W-:Y:S01]  /*12df30*/  ISETP.LT.AND P5, PT, R244, UR4, !P0 ;  /* 0x00000004f4007c0c */ /* 0x000fe2000c7a1270 */
[----:B-1----:R-:W-:-:S04]  /*12df40*/  IMAD.WIDE R4, R245, 0x4, R46 ;  /* 0x00000004f5047825 */ /* 0x002fc800078e022e */
[----:B----4-:R-:W-:-:S04]  /*12df50*/  IMAD.WIDE R6, R245, 0x4, R44 ;  /* 0x00000004f5067825 */ /* 0x010fc800078e022c */
[----:B------:R-:W-:Y:S01]  /*12df60*/  IMAD.WIDE R8, R245, 0x4, R42 ;  /* 0x00000004f5087825 */ /* 0x000fe200078e022a */
[----:B------:R-:W-:Y:S02]  /*12df70*/  ISETP.LT.AND P2, PT, R248, UR4, !P0 ;  /* 0x00000004f8007c0c */ /* 0x000fe4000c741270 */
[----:B------:R-:W-:Y:S01]  /*12df80*/  ISETP.LT.AND P3, PT, R80, UR4, !P0 ;  /* 0x0000000450007c0c */ /* 0x000fe2000c761270 */
[----:B------:R1:W-:Y:S01]  /*12df90*/  @P1 STG.E desc[UR32][R4.64], R195 ;  /* 0x000000c304001986 */ /* 0x0003e2000c101920 */
[----:B------:R-:W-:Y:S02]  /*12dfa0*/  ISETP.LT.AND P1, PT, R81, UR4, !P0 ;  /* 0x0000000451007c0c */ /* 0x000fe4000c721270 */
[----:B------:R-:W-:Y:S01]  /*12dfb0*/  ISETP.LT.AND P0, PT, R83, UR4, !P0 ;  /* 0x0000000453007c0c */ /* 0x000fe2000c701270 */
[----:B------:R2:W-:Y:S04]  /*12dfc0*/  @P6 STG.E desc[UR32][R6.64], R191 ;  /* 0x000000bf06006986 */ /* 0x0005e8000c101920 */
[----:B------:R4:W-:Y:S01]  /*12dfd0*/  @P5 STG.E desc[UR32][R8.64], R187 ;  /* 0x000000bb08005986 */ /* 0x0009e2000c101920 */
[----:B------:R-:W-:-:S02]  /*12dfe0*/  ISETP.LT.AND P6, PT, R249, UR4, !P4 ;  /* 0x00000004f9007c0c */ /* 0x000fc4000e7c1270 */
[----:B------:R-:W-:Y:S01]  /*12dff0*/  ISETP.LT.AND P5, PT, R103, UR4, !P4 ;  /* 0x0000000467007c0c */ /* 0x000fe2000e7a1270 */
[----:B------:R-:W-:-:S04]  /*12e000*/  IMAD.WIDE R10, R245, 0x4, R40 ;  /* 0x00000004f50a7825 */ /* 0x000fc800078e0228 */
[----:B------:R-:W-:-:S04]  /*12e010*/  IMAD.WIDE R12, R245, 0x4, R38 ;  /* 0x00000004f50c7825 */ /* 0x000fc800078e0226 */
[----:B---3--:R-:W-:-:S04]  /*12e020*/  IMAD.WIDE R2, R245, 0x4, R36 ;  /* 0x00000004f5027825 */ /* 0x008fc800078e0224 */
[----:B-1----:R-:W-:Y:S01]  /*12e030*/  IMAD.WIDE R4, R245, 0x4, R34 ;  /* 0x00000004f5047825 */ /* 0x002fe200078e0222 */
[----:B------:R1:W-:Y:S04]  /*12e040*/  @P2 STG.E desc[UR32][R10.64], R183 ;  /* 0x000000b70a002986 */ /* 0x0003e8000c101920 */
[----:B------:R3:W-:Y:S01]  /*12e050*/  @P3 STG.E desc[UR32][R12.64], R179 ;  /* 0x000000b30c003986 */ /* 0x0007e2000c101920 */
[----:B--2---:R-:W-:-:S04]  /*12e060*/  IMAD.WIDE R6, R82, 0x4, R48 ;  /* 0x0000000452067825 */ /* 0x004fc800078e0230 */
[C---:B----4-:R-:W-:Y:S01]  /*12e070*/  IMAD.WIDE R8, R82.reuse, 0x4, R46 ;  /* 0x0000000452087825 */ /* 0x050fe200078e022e */
[----:B------:R2:W-:Y:S04]  /*12e080*/  @P1 STG.E desc[UR32][R2.64], R175 ;  /* 0x000000af02001986 */ /* 0x0005e8000c101920 */
[----:B------:R4:W-:Y:S04]  /*12e090*/  @P0 STG.E desc[UR32][R4.64], R171 ;  /* 0x000000ab04000986 */ /* 0x0009e8000c101920 */
[----:B------:R4:W-:Y:S04]  /*12e0a0*/  @P6 STG.E desc[UR32][R6.64], R167 ;  /* 0x000000a706006986 */ /* 0x0009e8000c101920 */
[----:B------:R4:W-:Y:S01]  /*12e0b0*/  @P5 STG.E desc[UR32][R8.64], R163 ;  /* 0x000000a308005986 */ /* 0x0009e2000c101920 */
[----:B-1----:R-:W-:-:S04]  /*12e0c0*/  IMAD.WIDE R10, R82, 0x4, R44 ;  /* 0x00000004520a7825 */ /* 0x002fc800078e022c */
[----:B---3--:R-:W-:-:S04]  /*12e0d0*/  IMAD.WIDE R12, R82, 0x4, R42 ;  /* 0x00000004520c7825 */ /* 0x008fc800078e022a */
[----:B--2---:R-:W-:-:S04]  /*12e0e0*/  IMAD.WIDE R2, R82, 0x4, R40 ;  /* 0x0000000452027825 */ /* 0x004fc800078e0228 */
[----:B----4-:R-:W-:-:S04]  /*12e0f0*/  IMAD.WIDE R4, R82, 0x4, R38 ;  /* 0x0000000452047825 */ /* 0x010fc800078e0226 */
[----:B------:R-:W-:-:S04]  /*12e100*/  IMAD.WIDE R6, R82, 0x4, R36 ;  /* 0x0000000452067825 */ /* 0x000fc800078e0224 */
[----:B------:R-:W-:Y:S02]  /*12e110*/  IMAD.WIDE R8, R82, 0x4, R34 ;  /* 0x0000000452087825 */ /* 0x000fe400078e0222 */
[----:B------:R-:W2:Y:S01]  /*12e120*/  LDL.LU R82, [R1+0x3068] ;  /* 0x0030680001527983 */ /* 0x000ea20000300800 */
[----:B------:R-:W-:-:S03]  /*12e130*/  ISETP.GE.AND P1, PT, R14, UR5, PT ;  /* 0x000000050e007c0c */ /* 0x000fc6000bf26270 */
[----:B------:R-:W3:Y:S01]  /*12e140*/  LDL.LU R14, [R1+0x4f7c] ;  /* 0x004f7c00010e7983 */ /* 0x000ee20000300800 */
[----:B------:R-:W-:Y:S02]  /*12e150*/  ISETP.LT.AND P3, PT, R232, UR4, !P4 ;  /* 0x00000004e8007c0c */ /* 0x000fe4000e761270 */
[----:B------:R-:W-:Y:S02]  /*12e160*/  ISETP.LT.AND P2, PT, R244, UR4, !P4 ;  /* 0x00000004f4007c0c */ /* 0x000fe4000e741270 */
[----:B------:R-:W-:Y:S02]  /*12e170*/  ISETP.LT.AND P5, PT, R248, UR4, !P4 ;  /* 0x00000004f8007c0c */ /* 0x000fe4000e7a1270 */
[----:B------:R-:W-:Y:S01]  /*12e180*/  ISETP.LT.AND P0, PT, R80, UR4, !P4 ;  /* 0x0000000450007c0c */ /* 0x000fe2000e701270 */
[----:B------:R-:W4:Y:S06]  /*12e190*/  LDL.LU R245, [R1+0x3064] ;  /* 0x0030640001f57983 */ /* 0x000f2c0000300800 */
[----:B------:R1:W-:Y:S04]  /*12e1a0*/  @P3 STG.E desc[UR32][R10.64], R159 ;  /* 0x0000009f0a003986 */ /* 0x0003e8000c101920 */
[----:B------:R1:W-:Y:S04]  /*12e1b0*/  @P2 STG.E desc[UR32][R12.64], R155 ;  /* 0x0000009b0c002986 */ /* 0x0003e8000c101920 */
[----:B------:R1:W-:Y:S04]  /*12e1c0*/  @P5 STG.E desc[UR32][R2.64], R151 ;  /* 0x0000009702005986 */ /* 0x0003e8000c101920 */
[----:B------:R1:W-:Y:S01]  /*12e1d0*/  @P0 STG.E desc[UR32][R4.64], R147 ;  /* 0x0000009304000986 */ /* 0x0003e2000c101920 */
[----:B------:R-:W-:-:S02]  /*12e1e0*/  ISETP.LT.AND P6, PT, R81, UR4, !P4 ;  /* 0x0000000451007c0c */ /* 0x000fc4000e7c1270 */
[----:B------:R-:W-:Y:S02]  /*12e1f0*/  ISETP.LT.AND P4, PT, R83, UR4, !P4 ;  /* 0x0000000453007c0c */ /* 0x000fe4000e781270 */
[----:B------:R-:W-:Y:S02]  /*12e200*/  ISETP.GE.AND P0, PT, R0, UR5, PT ;  /* 0x0000000500007c0c */ /* 0x000fe4000bf06270 */
[----:B------:R-:W4:Y:S01]  /*12e210*/  LDL.LU R0, [R1+0x4f78] ;  /* 0x004f780001007983 */ /* 0x000f220000300800 */
[----:B------:R-:W-:Y:S02]  /*12e220*/  ISETP.LT.AND P3, PT, R249, UR4, !P1 ;  /* 0x00000004f9007c0c */ /* 0x000fe4000cf61270 */
[----:B------:R-:W-:-:S04]  /*12e230*/  ISETP.LT.AND P2, PT, R103, UR4, !P1 ;  /* 0x0000000467007c0c */ /* 0x000fc8000cf41270 */
[----:B------:R1:W-:Y:S04]  /*12e240*/  @P6 STG.E desc[UR32][R6.64], R143 ;  /* 0x0000008f06006986 */ /* 0x0003e8000c101920 */
[----:B------:R1:W-:Y:S01]  /*12e250*/  @P4 STG.E desc[UR32][R8.64], R139 ;  /* 0x0000008b08004986 */ /* 0x0003e2000c101920 */
[----:B------:R-:W-:Y:S02]  /*12e260*/  ISETP.LT.AND P4, PT, R232, UR4, !P1 ;  /* 0x00000004e8007c0c */ /* 0x000fe4000cf81270 */
[----:B------:R-:W-:Y:S01]  /*12e270*/  ISETP.LT.AND P6, PT, R244, UR4, !P1 ;  /* 0x00000004f4007c0c */ /* 0x000fe2000cfc1270 */
[----:B-1----:R-:W-:-:S04]  /*12e280*/  IMAD.WIDE R10, R240, 0x4, R48 ;  /* 0x00000004f00a7825 */ /* 0x002fc800078e0230 */
[----:B------:R-:W-:-:S04]  /*12e290*/  IMAD.WIDE R12, R240, 0x4, R46 ;  /* 0x00000004f00c7825 */ /* 0x000fc800078e022e */
[----:B------:R-:W-:-:S04]  /*12e2a0*/  IMAD.WIDE R2, R240, 0x4, R44 ;  /* 0x00000004f0027825 */ /* 0x000fc800078e022c */
[----:B------:R-:W-:Y:S01]  /*12e2b0*/  IMAD.WIDE R4, R240, 0x4, R42 ;  /* 0x00000004f0047825 */ /* 0x000fe200078e022a */
[----:B------:R-:W-:Y:S01]  /*12e2c0*/  ISETP.LT.AND P5, PT, R248, UR4, !P1 ;  /* 0x00000004f8007c0c */ /* 0x000fe2000cfa1270 */
[----:B------:R1:W-:Y:S04]  /*12e2d0*/  @P3 STG.E desc[UR32][R10.64], R132 ;  /* 0x000000840a003986 */ /* 0x0003e8000c101920 */
[----:B------:R1:W-:Y:S01]  /*12e2e0*/  @P2 STG.E desc[UR32][R12.64], R128 ;  /* 0x000000800c002986 */ /* 0x0003e2000c101920 */
[----:B------:R-:W-:Y:S02]  /*12e2f0*/  ISETP.LT.AND P2, PT, R80, UR4, !P1 ;  /* 0x0000000450007c0c */ /* 0x000fe4000cf41270 */
[----:B------:R-:W-:Y:S01]  /*12e300*/  ISETP.LT.AND P3, PT, R81, UR4, !P1 ;  /* 0x0000000451007c0c */ /* 0x000fe2000cf61270 */
[----:B------:R2:W-:Y:S01]  /*12e310*/  @P4 STG.E desc[UR32][R2.64], R124 ;  /* 0x0000007c02004986 */ /* 0x0005e2000c101920 */
[----:B------:R-:W-:-:S03]  /*12e320*/  ISETP.LT.AND P1, PT, R83, UR4, !P1 ;  /* 0x0000000453007c0c */ /* 0x000fc6000cf21270 */
[----:B------:R3:W-:Y:S01]  /*12e330*/  @P6 STG.E desc[UR32][R4.64], R120 ;  /* 0x0000007804006986 */ /* 0x0007e2000c101920 */
[----:B------:R-:W-:Y:S01]  /*12e340*/  ISETP.LT.AND P6, PT, R249, UR4, !P0 ;  /* 0x00000004f9007c0c */ /* 0x000fe2000c7c1270 */
[----:B------:R-:W-:-:S04]  /*12e350*/  IMAD.WIDE R6, R240, 0x4, R40 ;  /* 0x00000004f0067825 */ /* 0x000fc800078e0228 */
[----:B------:R-:W-:-:S04]  /*12e360*/  IMAD.WIDE R8, R240, 0x4, R38 ;  /* 0x00000004f0087825 */ /* 0x000fc800078e0226 */
[----:B-1----:R-:W-:-:S04]  /*12e370*/  IMAD.WIDE R10, R240, 0x4, R36 ;  /* 0x00000004f00a7825 */ /* 0x002fc800078e0224 */
[----:B------:R-:W-:Y:S02]  /*12e380*/  IMAD.WIDE R12, R240, 0x4, R34 ;  /* 0x00000004f00c7825 */ /* 0x000fe400078e0222 */
[----:B------:R-:W4:Y:S04]  /*12e390*/  LDL.LU R240, [R1+0x3060] ;  /* 0x0030600001f07983 */ /* 0x000f280000300800 */
[----:B------:R1:W-:Y:S04]  /*12e3a0*/  @P5 STG.E desc[UR32][R6.64], R116 ;  /* 0x0000007406005986 */ /* 0x0003e8000c101920 */
[----:B------:R1:W-:Y:S04]  /*12e3b0*/  @P2 STG.E desc[UR32][R8.64], R112 ;  /* 0x0000007008002986 */ /* 0x0003e8000c101920 */
[----:B------:R1:W-:Y:S01]  /*12e3c0*/  @P3 STG.E desc[UR32][R10.64], R108 ;  /* 0x0000006c0a003986 */ /* 0x0003e2000c101920 */
[----:B------:R-:W-:-:S03]  /*12e3d0*/  ISETP.LT.AND P5, PT, R103, UR4, !P0 ;  /* 0x0000000467007c0c */ /* 0x000fc6000c7a1270 */
[----:B------:R1:W-:Y:S01]  /*12e3e0*/  @P1 STG.E desc[UR32][R12.64], R104 ;  /* 0x000000680c001986 */ /* 0x0003e2000c101920 */
[----:B------:R-:W-:Y:S01]  /*12e3f0*/  ISETP.LT.AND P4, PT, R232, UR4, !P0 ;  /* 0x00000004e8007c0c */ /* 0x000fe2000c781270 */
[----:B--2---:R-:W-:-:S05]  /*12e400*/  IMAD.WIDE R2, R82, 0x4, R48 ;  /* 0x0000000452027825 */ /* 0x004fca00078e0230 */
[----:B------:R2:W-:Y:S01]  /*12e410*/  @P6 STG.E desc[UR32][R2.64], R100 ;  /* 0x0000006402006986 */ /* 0x0005e2000c101920 */
[----:B---3--:R-:W-:-:S03]  /*12e420*/  ISETP.GE.AND P6, PT, R14, UR5, PT ;  /* 0x000000050e007c0c */ /* 0x008fc6000bfc6270 */
[----:B------:R-:W3:Y:S01]  /*12e430*/  LDL.LU R14, [R1+0x4f74] ;  /* 0x004f7400010e7983 */ /* 0x000ee20000300800 */
[----:B------:R-:W-:-:S04]  /*12e440*/  IMAD.WIDE R4, R82, 0x4, R46 ;  /* 0x0000000452047825 */ /* 0x000fc800078e022e */
[----:B-1----:R-:W-:Y:S01]  /*12e450*/  IMAD.WIDE R6, R82, 0x4, R44 ;  /* 0x0000000452067825 */ /* 0x002fe200078e022c */
        /* <DEDUP_REMOVED lines=9> */
[----:B------:R-:W-:-:S04]  /*12e4f0*/  IMAD.WIDE R12, R82, 0x4, R38 ;  /* 0x00000004520c7825 */ /* 0x000fc800078e0226 */
[C---:B--2---:R-:W-:Y:S01]  /*12e500*/  IMAD.WIDE R2, R82.reuse, 0x4, R36 ;  /* 0x0000000452027825 */ /* 0x044fe200078e0224 */
[----:B------:R2:W-:Y:S03]  /*12e510*/  @P1 STG.E desc[UR32][R8.64], R88 ;  /* 0x0000005808001986 */ /* 0x0005e6000c101920 */
[----:B-1----:R-:W-:Y:S01]  /*12e520*/  IMAD.WIDE R4, R82, 0x4, R34 ;  /* 0x0000000452047825 */ /* 0x002fe200078e0222 */
[----:B------:R1:W-:Y:S04]  /*12e530*/  @P2 STG.E desc[UR32][R10.64], R84 ;  /* 0x000000540a002986 */ /* 0x0003e8000c101920 */
[----:B------:R-:W3:Y:S04]  /*12e540*/  LDL.LU R82, [R1+0x305c] ;  /* 0x00305c0001527983 */ /* 0x000ee80000300800 */
[----:B------:R1:W-:Y:S04]  /*12e550*/  @P3 STG.E desc[UR32][R12.64], R76 ;  /* 0x0000004c0c003986 */ /* 0x0003e8000c101920 */
[----:B------:R1:W-:Y:S04]  /*12e560*/  @P4 STG.E desc[UR32][R2.64], R72 ;  /* 0x0000004802004986 */ /* 0x0003e8000c101920 */
[----:B------:R1:W-:Y:S01]  /*12e570*/  @P0 STG.E desc[UR32][R4.64], R20 ;  /* 0x0000001404000986 */ /* 0x0003e2000c101920 */
[----:B----4-:R-:W-:-:S03]  /*12e580*/  ISETP.GE.AND P0, PT, R0, UR5, PT ;  /* 0x0000000500007c0c */ /* 0x010fc6000bf06270 */
[----:B------:R-:W4:Y:S01]  /*12e590*/  LDL.LU R0, [R1+0x4f6c] ;  /* 0x004f6c0001007983 */ /* 0x000f220000300800 */
[----:B------:R-:W-:Y:S02]  /*12e5a0*/  ISETP.LT.AND P5, PT, R249, UR4, !P6 ;  /* 0x00000004f9007c0c */ /* 0x000fe4000f7a1270 */
[----:B------:R-:W-:Y:S02]  /*12e5b0*/  ISETP.LT.AND P3, PT, R103, UR4, !P6 ;  /* 0x0000000467007c0c */ /* 0x000fe4000f761270 */
[----:B------:R-:W-:Y:S02]  /*12e5c0*/  ISETP.LT.AND P2, PT, R232, UR4, !P6 ;  /* 0x00000004e8007c0c */ /* 0x000fe4000f741270 */
[----:B------:R-:W-:Y:S01]  /*12e5d0*/  ISETP.LT.AND P1, PT, R244, UR4, !P6 ;  /* 0x00000004f4007c0c */ /* 0x000fe2000f721270 */
[----:B------:R-:W-:-:S04]  /*12e5e0*/  IMAD.WIDE R6, R245, 0x4, R48 ;  /* 0x00000004f5067825 */ /* 0x000fc800078e0230 */
[----:B--2---:R-:W-:-:S04]  /*12e5f0*/  IMAD.WIDE R8, R245, 0x4, R46 ;  /* 0x00000004f5087825 */ /* 0x004fc800078e022e */
[----:B-1----:R-:W-:-:S04]  /*12e600*/  IMAD.WIDE R10, R245, 0x4, R44 ;  /* 0x00000004f50a7825 */ /* 0x002fc800078e022c */
[----:B------:R-:W-:Y:S01]  /*12e610*/  IMAD.WIDE R12, R245, 0x4, R42 ;  /* 0x00000004f50c7825 */ /* 0x000fe200078e022a */
[----:B------:R-:W-:Y:S01]  /*12e620*/  ISETP.LT.AND P4, PT, R248, UR4, !P6 ;  /* 0x00000004f8007c0c */ /* 0x000fe2000f781270 */
        /* <DEDUP_REMOVED lines=8> */
[----:B------:R-:W-:Y:S01]  /*12e6b0*/  ISETP.LT.AND P2, PT, R103, UR4, !P0 ;  /* 0x0000000467007c0c */ /* 0x000fe2000c741270 */
[----:B------:R-:W-:-:S04]  /*12e6c0*/  IMAD.WIDE R2, R245, 0x4, R40 ;  /* 0x00000004f5027825 */ /* 0x000fc800078e0228 */
[----:B------:R-:W-:-:S04]  /*12e6d0*/  IMAD.WIDE R4, R245, 0x4, R38 ;  /* 0x00000004f5047825 */ /* 0x000fc800078e0226 */
[----:B-1----:R-:W-:-:S04]  /*12e6e0*/  IMAD.WIDE R6, R245, 0x4, R36 ;  /* 0x00000004f5067825 */ /* 0x002fc800078e0224 */
[----:B--2---:R-:W-:-:S04]  /*12e6f0*/  IMAD.WIDE R8, R245, 0x4, R34 ;  /* 0x00000004f5087825 */ /* 0x004fc800078e0222 */
[C---:B------:R-:W-:Y:S01]  /*12e700*/  IMAD.WIDE R10, R240.reuse, 0x4, R48 ;  /* 0x00000004f00a7825 */ /* 0x040fe200078e0230 */
[----:B------:R1:W-:Y:S03]  /*12e710*/  @P4 STG.E desc[UR32][R2.64], R117 ;  /* 0x0000007502004986 */ /* 0x0003e6000c101920 */
        /* <DEDUP_REMOVED lines=13> */
[----:B------:R-:W3:Y:S04]  /*12e7f0*/  LDL.LU R14, [R1+0x4f64] ;  /* 0x004f6400010e7983 */ /* 0x000ee80000300800 */
[----:B------:R-:W3:Y:S01]  /*12e800*/  LDL.LU R245, [R1+0x3054] ;  /* 0x0030540001f57983 */ /* 0x000ee20000300800 */
[----:B-1----:R-:W-:-:S04]  /*12e810*/  IMAD.WIDE R2, R240, 0x4, R44 ;  /* 0x00000004f0027825 */ /* 0x002fc800078e022c */
[C---:B--2---:R-:W-:Y:S01]  /*12e820*/  IMAD.WIDE R4, R240.reuse, 0x4, R42 ;  /* 0x00000004f0047825 */ /* 0x044fe200078e022a */
[----:B------:R1:W-:Y:S01]  /*12e830*/  @P5 STG.E desc[UR32][R2.64], R93 ;  /* 0x0000005d02005986 */ /* 0x0003e2000c101920 */
[----:B------:R-:W-:Y:S02]  /*12e840*/  ISETP.LT.AND P5, PT, R249, UR4, !P0 ;  /* 0x00000004f9007c0c */ /* 0x000fe4000c7a1270 */
[----:B------:R-:W-:-:S04]  /*12e850*/  IMAD.WIDE R6, R240, 0x4, R40 ;  /* 0x00000004f0067825 */ /* 0x000fc800078e0228 */
[----:B------:R-:W-:-:S04]  /*12e860*/  IMAD.WIDE R8, R240, 0x4, R38 ;  /* 0x00000004f0087825 */ /* 0x000fc800078e0226 */
[----:B------:R-:W-:-:S04]  /*12e870*/  IMAD.WIDE R10, R240, 0x4, R36 ;  /* 0x00000004f00a7825 */ /* 0x000fc800078e0224 */
[----:B------:R-:W-:Y:S01]  /*12e880*/  IMAD.WIDE R12, R240, 0x4, R34 ;  /* 0x00000004f00c7825 */ /* 0x000fe200078e0222 */
[----:B------:R2:W-:Y:S04]  /*12e890*/  @P4 STG.E desc[UR32][R4.64], R89 ;  /* 0x0000005904004986 */ /* 0x0005e8000c101920 */
[----:B------:R2:W-:Y:S04]  /*12e8a0*/  @P2 STG.E desc[UR32][R6.64], R85 ;  /* 0x0000005506002986 */ /* 0x0005e8000c101920 */
[----:B------:R2:W-:Y:S04]  /*12e8b0*/  @P1 STG.E desc[UR32][R8.64], R77 ;  /* 0x0000004d08001986 */ /* 0x0005e8000c101920 */
[----:B------:R2:W-:Y:S01]  /*12e8c0*/  @P3 STG.E desc[UR32][R10.64], R73 ;  /* 0x000000490a003986 */ /* 0x0005e2000c101920 */
[----:B-1----:R-:W-:-:S03]  /*12e8d0*/  IMAD.WIDE R2, R82, 0x4, R48 ;  /* 0x0000000452027825 */ /* 0x002fc600078e0230 */
[----:B------:R1:W-:Y:S04]  /*12e8e0*/  @P6 STG.E desc[UR32][R12.64], R21 ;  /* 0x000000150c006986 */ /* 0x0003e8000c101920 */
[----:B------:R1:W-:Y:S01]  /*12e8f0*/  @P5 STG.E desc[UR32][R2.64], R134 ;  /* 0x0000008602005986 */ /* 0x0003e2000c101920 */
[----:B----4-:R-:W-:-:S03]  /*12e900*/  ISETP.GE.AND P5, PT, R0, UR5, PT ;  /* 0x0000000500007c0c */ /* 0x010fc6000bfa6270 */
[----:B------:R-:W4:Y:S04]  /*12e910*/  LDL.LU R0, [R1+0x4fcc] ;  /* 0x004fcc0001007983 */ /* 0x000f280000300800 */
[----:B------:R-:W4:Y:S01]  /*12e920*/  LDL.LU R240, [R1+0x3050] ;  /* 0x0030500001f07983 */ /* 0x000f220000300800 */
[----:B------:R-:W-:Y:S02]  /*12e930*/  ISETP.LT.AND P4, PT, R103, UR4, !P0 ;  /* 0x0000000467007c0c */ /* 0x000fe4000c781270 */
[----:B------:R-:W-:Y:S02]  /*12e940*/  ISETP.LT.AND P1, PT, R232, UR4, !P0 ;  /* 0x00000004e8007c0c */ /* 0x000fe4000c721270 */
[----:B------:R-:W-:Y:S02]  /*12e950*/  ISETP.LT.AND P6, PT, R244, UR4, !P0 ;  /* 0x00000004f4007c0c */ /* 0x000fe4000c7c1270 */
[----:B------:R-:W-:-:S02]  /*12e960*/  ISETP.LT.AND P3, PT, R248, UR4, !P0 ;  /* 0x00000004f8007c0c */ /* 0x000fc4000c761270 */
[----:B------:R-:W-:Y:S01]  /*12e970*/  ISETP.LT.AND P2, PT, R80, UR4, !P0 ;  /* 0x0000000450007c0c */ /* 0x000fe2000c741270 */
[----:B--2---:R-:W-:-:S04]  /*12e980*/  IMAD.WIDE R4, R82, 0x4, R46 ;  /* 0x0000000452047825 */ /* 0x004fc800078e022e */
[----:B------:R-:W-:-:S04]  /*12e990*/  IMAD.WIDE R6, R82, 0x4, R44 ;  /* 0x0000000452067825 */ /* 0x000fc800078e022c */
[----:B------:R-:W-:-:S04]  /*12e9a0*/  IMAD.WIDE R8, R82, 0x4, R42 ;  /* 0x0000000452087825 */ /* 0x000fc800078e022a */
[----:B------:R-:W-:-:S04]  /*12e9b0*/  IMAD.WIDE R10, R82, 0x4, R40 ;  /* 0x00000004520a7825 */ /* 0x000fc800078e0228 */
[----:B-1----:R-:W-:Y:S01]  /*12e9c0*/  IMAD.WIDE R12, R82, 0x4, R38 ;  /* 0x00000004520c7825 */ /* 0x002fe200078e0226 */
[----:B------:R1:W-:Y:S04]  /*12e9d0*/  @P4 STG.E desc[UR32][R4.64], R130 ;  /* 0x0000008204004986 */ /* 0x0003e8000c101920 */
[----:B------:R3:W-:Y:S01]  /*12e9e0*/  @P1 STG.E desc[UR32][R6.64], R126 ;  /* 0x0000007e06001986 */ /* 0x0007e2000c101920 */
[----:B------:R-:W-:-:S03]  /*12e9f0*/  ISETP.LT.AND P4, PT, R81, UR4, !P0 ;  /* 0x0000000451007c0c */ /* 0x000fc6000c781270 */
[----:B------:R2:W-:Y:S01]  /*12ea00*/  @P6 STG.E desc[UR32][R8.64], R122 ;  /* 0x0000007a08006986 */ /* 0x0005e2000c101920 */
[----:B------:R-:W-:-:S03]  /*12ea10*/  ISETP.LT.AND P0, PT, R83, UR4, !P0 ;  /* 0x0000000453007c0c */ /* 0x000fc6000c701270 */
[----:B------:R2:W-:Y:S04]  /*12ea20*/  @P3 STG.E desc[UR32][R10.64], R118 ;  /* 0x000000760a003986 */ /* 0x0005e8000c101920 */
[----:B------:R2:W-:Y:S01]  /*12ea30*/  @P2 STG.E desc[UR32][R12.64], R114 ;  /* 0x000000720c002986 */ /* 0x0005e2000c101920 */
[----:B------:R-:W-:Y:S02]  /*12ea40*/  ISETP.LT.AND P1, PT, R249, UR4, !P5 ;  /* 0x00000004f9007c0c */ /* 0x000fe4000ef21270 */
[----:B------:R-:W-:Y:S02]  /*12ea50*/  ISETP.LT.AND P2, PT, R103, UR4, !P5 ;  /* 0x0000000467007c0c */ /* 0x000fe4000ef41270 */
[----:B------:R-:W-:Y:S02]  /*12ea60*/  ISETP.LT.AND P6, PT, R232, UR4, !P5 ;  /* 0x00000004e8007c0c */ /* 0x000fe4000efc1270 */
[----:B------:R-:W-:Y:S01]  /*12ea70*/  ISETP.LT.AND P3, PT, R244, UR4, !P5 ;  /* 0x00000004f4007c0c */ /* 0x000fe2000ef61270 */
[----:B------:R-:W-:-:S04]  /*12ea80*/  IMAD.WIDE R2, R82, 0x4, R36 ;  /* 0x0000000452027825 */ /* 0x000fc800078e0224 */
[----:B-1----:R-:W-:Y:S02]  /*12ea90*/  IMAD.WIDE R4, R82, 0x4, R34 ;  /* 0x0000000452047825 */ /* 0x002fe400078e0222 */
[----:B------:R-:W4:Y:S04]  /*12eaa0*/  LDL.LU R82, [R1+0x30b8] ;  /* 0x0030b80001527983 */ /* 0x000f280000300800 */
[----:B------:R1:W-:Y:S04]  /*12eab0*/  @P4 STG.E desc[UR32][R2.64], R110 ;  /* 0x0000006e02004986 */ /* 0x0003e8000c101920 */
[----:B------:R1:W-:Y:S01]  /*12eac0*/  @P0 STG.E desc[UR32][R4.64], R106 ;  /* 0x0000006a04000986 */ /* 0x0003e2000c101920 */
[----:B------:R-:W-:Y:S01]  /*12ead0*/  ISETP.LT.AND P0, PT, R248, UR4, !P5 ;  /* 0x00000004f8007c0c */ /* 0x000fe2000ef01270 */
[----:B---3--:R-:W-:-:S04]  /*12eae0*/  IMAD.WIDE R6, R245, 0x4, R48 ;  /* 0x00000004f5067825 */ /* 0x008fc800078e0230 */
[----:B--2---:R-:W-:-:S04]  /*12eaf0*/  IMAD.WIDE R8, R245, 0x4, R46 ;  /* 0x00000004f5087825 */ /* 0x004fc800078e022e */
[----:B------:R-:W-:-:S04]  /*12eb00*/  IMAD.WIDE R10, R245, 0x4, R44 ;  /* 0x00000004f50a7825 */ /* 0x000fc800078e022c */
[----:B------:R-:W-:Y:S01]  /*12eb10*/  IMAD.WIDE R12, R245, 0x4, R42 ;  /* 0x00000004f50c7825 */ /* 0x000fe200078e022a */
[----:B------:R2:W-:Y:S04]  /*12eb20*/  @P1 STG.E desc[UR32][R6.64], R102 ;  /* 0x0000006606001986 */ /* 0x0005e8000c101920 */
[----:B------:R3:W-:Y:S04]  /*12eb30*/  @P2 STG.E desc[UR32][R8.64], R98 ;  /* 0x0000006208002986 */ /* 0x0007e8000c101920 */
[----:B------:R4:W-:Y:S01]  /*12eb40*/  @P6 STG.E desc[UR32][R10.64], R94 ;  /* 0x0000005e0a006986 */ /* 0x0009e2000c101920 */
[----:B------:R-:W-:-:S03]  /*12eb50*/  ISETP.LT.AND P1, PT, R80, UR4, !P5 ;  /* 0x0000000450007c0c */ /* 0x000fc6000ef21270 */
[----:B------:R4:W-:Y:S01]  /*12eb60*/  @P3 STG.E desc[UR32][R12.64], R90 ;  /* 0x0000005a0c003986 */ /* 0x0009e2000c101920 */
[----:B------:R-:W-:Y:S01]  /*12eb70*/  ISETP.LT.AND P3, PT, R81, UR4, !P5 ;  /* 0x0000000451007c0c */ /* 0x000fe2000ef61270 */
[----:B-1----:R-:W-:Y:S01]  /*12eb80*/  IMAD.WIDE R2, R245, 0x4, R40 ;  /* 0x00000004f5027825 */ /* 0x002fe200078e0228 */
[----:B------:R-:W-:-:S03]  /*12eb90*/  ISETP.GE.AND P4, PT, R14, UR5, PT ;  /* 0x000000050e007c0c */ /* 0x000fc6000bf86270 */
[----:B------:R-:W-:Y:S01]  /*12eba0*/  IMAD.WIDE R4, R245, 0x4, R38 ;  /* 0x00000004f5047825 */ /* 0x000fe200078e0226 */
[----:B------:R-:W-:-:S03]  /*12ebb0*/  ISETP.LT.AND P5, PT, R83, UR4, !P5 ;  /* 0x0000000453007c0c */ /* 0x000fc6000efa1270 */
[----:B--2---:R-:W-:Y:S01]  /*12ebc0*/  IMAD.WIDE R6, R245, 0x4, R36 ;  /* 0x00000004f5067825 */ /* 0x004fe200078e0224 */
[----:B------:R-:W-:Y:S01]  /*12ebd0*/  ISETP.LT.AND P6, PT, R249, UR4, !P4 ;  /* 0x00000004f9007c0c */ /* 0x000fe2000e7c1270 */
[----:B------:R1:W-:Y:S01]  /*12ebe0*/  @P0 STG.E desc[UR32][R2.64], R86 ;  /* 0x0000005602000986 */ /* 0x0003e2000c101920 */
[----:B------:R-:W-:-:S03]  /*12ebf0*/  ISETP.LT.AND P0, PT, R103, UR4, !P4 ;  /* 0x0000000467007c0c */ /* 0x000fc6000e701270 */
[----:B------:R2:W-:Y:S01]  /*12ec00*/  @P1 STG.E desc[UR32][R4.64], R78 ;  /* 0x0000004e04001986 */ /* 0x0005e2000c101920 */
[----:B------:R-:W-:-:S03]  /*12ec10*/  ISETP.LT.AND P1, PT, R232, UR4, !P4 ;  /* 0x00000004e8007c0c */ /* 0x000fc6000e721270 */
[----:B------:R2:W-:Y:S01]  /*12ec20*/  @P3 STG.E desc[UR32][R6.64], R74 ;  /* 0x0000004a06003986 */ /* 0x0005e2000c101920 */
[----:B------:R-:W-:Y:S01]  /*12ec30*/  ISETP.LT.AND P3, PT, R244, UR4, !P4 ;  /* 0x00000004f4007c0c */ /* 0x000fe2000e761270 */
[----:B---3--:R-:W-:-:S05]  /*12ec40*/  IMAD.WIDE R8, R245, 0x4, R34 ;  /* 0x00000004f5087825 */ /* 0x008fca00078e0222 */
[----:B------:R3:W-:Y:S01]  /*12ec50*/  @P5 STG.E desc[UR32][R8.64], R22 ;  /* 0x0000001608005986 */ /* 0x0007e2000c101920 */
[----:B----4-:R-:W-:-:S04]  /*12ec60*/  IMAD.WIDE R10, R240, 0x4, R48 ;  /* 0x00000004f00a7825 */ /* 0x010fc800078e0230 */
[----:B------:R-:W-:-:S04]  /*12ec70*/  IMAD.WIDE R12, R240, 0x4, R46 ;  /* 0x00000004f00c7825 */ /* 0x000fc800078e022e */
[----:B-1----:R-:W-:-:S04]  /*12ec80*/  IMAD.WIDE R2, R240, 0x4, R44 ;  /* 0x00000004f0027825 */ /* 0x002fc800078e022c */
[----:B--2---:R-:W-:Y:S01]  /*12ec90*/  IMAD.WIDE R4, R240, 0x4, R42 ;  /* 0x00000004f0047825 */ /* 0x004fe200078e022a */
[----:B------:R-:W-:Y:S01]  /*12eca0*/  ISETP.GE.AND P2, PT, R0, UR5, PT ;  /* 0x0000000500007c0c */ /* 0x000fe2000bf46270 */
[----:B------:R1:W-:Y:S04]  /*12ecb0*/  @P6 STG.E desc[UR32][R10.64], R135 ;  /* 0x000000870a006986 */ /* 0x0003e8000c101920 */
[----:B------:R-:W-:Y:S04]  /*12ecc0*/  @P0 STG.E desc[UR32][R12.64], R131 ;  /* 0x000000830c000986 */ /* 0x000fe8000c101920 */
[----:B------:R2:W-:Y:S04]  /*12ecd0*/  @P1 STG.E desc[UR32][R2.64], R127 ;  /* 0x0000007f02001986 */ /* 0x0005e8000c101920 */
[----:B------:R4:W-:Y:S01]  /*12ece0*/  @P3 STG.E desc[UR32][R4.64], R123 ;  /* 0x0000007b04003986 */ /* 0x0009e2000c101920 */
[----:B------:R-:W-:-:S03]  /*12ecf0*/  ISETP.LT.AND P3, PT, R103, UR4, !P2 ;  /* 0x0000000467007c0c */ /* 0x000fc6000d761270 */
[----:B------:R-:W4:Y:S01]  /*12ed00*/  LDL.LU R103, [R1+0x4fe4] ;  /* 0x004fe40001677983 */ /* 0x000f220000300800 */
[----:B------:R-:W-:Y:S02]  /*12ed10*/  ISETP.LT.AND P5, PT, R248, UR4, !P4 ;  /* 0x00000004f8007c0c */ /* 0x000fe4000e7a1270 */
[----:B------:R-:W-:Y:S02]  /*12ed20*/  ISETP.LT.AND P6, PT, R80, UR4, !P4 ;  /* 0x0000000450007c0c */ /* 0x000fe4000e7c1270 */
[----:B------:R-:W-:Y:S02]  /*12ed30*/  ISETP.LT.AND P1, PT, R81, UR4, !P4 ;  /* 0x0000000451007c0c */ /* 0x000fe4000e721270 */
[----:B------:R-:W-:Y:S01]  /*12ed40*/  ISETP.LT.AND P4, PT, R83, UR4, !P4 ;  /* 0x0000000453007c0c */ /* 0x000fe2000e781270 */
[----:B------:R-:W-:-:S04]  /*12ed50*/  IMAD.WIDE R6, R240, 0x4, R40 ;  /* 0x00000004f0067825 */ /* 0x000fc800078e0228 */
[----:B---3--:R-:W-:-:S04]  /*12ed60*/  IMAD.WIDE R8, R240, 0x4, R38 ;  /* 0x00000004f0087825 */ /* 0x008fc800078e0226 */
[----:B-1----:R-:W-:-:S04]  /*12ed70*/  IMAD.WIDE R10, R240, 0x4, R36 ;  /* 0x00000004f00a7825 */ /* 0x002fc800078e0224 */
[----:B--2---:R-:W-:Y:S01]  /*12ed80*/  IMAD.WIDE R2, R240, 0x4, R34 ;  /* 0x00000004f0027825 */ /* 0x004fe200078e0222 */
[----:B------:R-:W-:Y:S01]  /*12ed90*/  ISETP.LT.AND P0, PT, R249, UR4, !P2 ;  /* 0x00000004f9007c0c */ /* 0x000fe2000d701270 */
[----:B------:R1:W-:Y:S01]  /*12eda0*/  @P5 STG.E desc[UR32][R6.64], R119 ;  /* 0x0000007706005986 */ /* 0x0003e2000c101920 */
[----:B------:R-:W-:-:S03]  /*12edb0*/  ISETP.LT.AND P5, PT, R232, UR4, !P2 ;  /* 0x00000004e8007c0c */ /* 0x000fc6000d7a1270 */
[----:B------:R1:W-:Y:S01]  /*12edc0*/  @P6 STG.E desc[UR32][R8.64], R115 ;  /* 0x0000007308006986 */ /* 0x0003e2000c101920 */
[----:B------:R-:W-:-:S03]  /*12edd0*/  ISETP.LT.AND P6, PT, R244, UR4, !P2 ;  /* 0x00000004f4007c0c */ /* 0x000fc6000d7c1270 */
[----:B------:R1:W-:Y:S01]  /*12ede0*/  @P1 STG.E desc[UR32][R10.64], R111 ;  /* 0x0000006f0a001986 */ /* 0x0003e2000c101920 */
[----:B------:R-:W-:-:S03]  /*12edf0*/  ISETP.LT.AND P1, PT, R248, UR4, !P2 ;  /* 0x00000004f8007c0c */ /* 0x000fc6000d721270 */
[----:B------:R1:W-:Y:S01]  /*12ee00*/  @P4 STG.E desc[UR32][R2.64], R107 ;  /* 0x0000006b02004986 */ /* 0x0003e2000c101920 */
[----:B------:R-:W-:Y:S01]  /*12ee10*/  ISETP.LT.AND P4, PT, R80, UR4, !P2 ;  /* 0x0000000450007c0c */ /* 0x000fe2000d781270 */
[----:B------:R-:W-:-:S04]  /*12ee20*/  IMAD.WIDE R48, R82, 0x4, R48 ;  /* 0x0000000452307825 */ /* 0x000fc800078e0230 */
[----:B------:R-:W-:-:S04]  /*12ee30*/  IMAD.WIDE R46, R82, 0x4, R46 ;  /* 0x00000004522e7825 */ /* 0x000fc800078e022e */
[----:B------:R-:W-:-:S04]  /*12ee40*/  IMAD.WIDE R44, R82, 0x4, R44 ;  /* 0x00000004522c7825 */ /* 0x000fc800078e022c */
[----:B------:R-:W-:-:S04]  /*12ee50*/  IMAD.WIDE R42, R82, 0x4, R42 ;  /* 0x00000004522a7825 */ /* 0x000fc800078e022a */
[----:B------:R-:W-:-:S04]  /*12ee60*/  IMAD.WIDE R40, R82, 0x4, R40 ;  /* 0x0000000452287825 */ /* 0x000fc800078e0228 */
[----:B------:R-:W-:-:S04]  /*12ee70*/  IMAD.WIDE R38, R82, 0x4, R38 ;  /* 0x0000000452267825 */ /* 0x000fc800078e0226 */
[----:B------:R-:W-:-:S04]  /*12ee80*/  IMAD.WIDE R36, R82, 0x4, R36 ;  /* 0x0000000452247825 */ /* 0x000fc800078e0224 */
[----:B------:R-:W-:Y:S01]  /*12ee90*/  IMAD.WIDE R34, R82, 0x4, R34 ;  /* 0x0000000452227825 */ /* 0x000fe200078e0222 */
[----:B----4-:R1:W-:Y:S04]  /*12eea0*/  @P0 STG.E desc[UR32][R48.64], R103 ;  /* 0x0000006730000986 */ /* 0x0103e8000c101920 */
[----:B------:R1:W-:Y:S04]  /*12eeb0*/  @P3 STG.E desc[UR32][R46.64], R99 ;  /* 0x000000632e003986 */ /* 0x0003e8000c101920 */
[----:B------:R1:W-:Y:S04]  /*12eec0*/  @P5 STG.E desc[UR32][R44.64], R95 ;  /* 0x0000005f2c005986 */ /* 0x0003e8000c101920 */
[----:B------:R1:W-:Y:S04]  /*12eed0*/  @P6 STG.E desc[UR32][R42.64], R91 ;  /* 0x0000005b2a006986 */ /* 0x0003e8000c101920 */
[----:B------:R1:W-:Y:S04]  /*12eee0*/  @P1 STG.E desc[UR32][R40.64], R87 ;  /* 0x0000005728001986 */ /* 0x0003e8000c101920 */
[----:B------:R1:W-:Y:S01]  /*12eef0*/  @P4 STG.E desc[UR32][R38.64], R79 ;  /* 0x0000004f26004986 */ /* 0x0003e2000c101920 */
[----:B------:R-:W-:-:S02]  /*12ef00*/  ISETP.LT.AND P0, PT, R81, UR4, !P2 ;  /* 0x0000000451007c0c */ /* 0x000fc4000d701270 */
[----:B------:R-:W-:-:S11]  /*12ef10*/  ISETP.LT.AND P2, PT, R83, UR4, !P2 ;  /* 0x0000000453007c0c */ /* 0x000fd6000d741270 */
[----:B------:R1:W-:Y:S02]  /*12ef20*/  @P0 STG.E desc[UR32][R36.64], R75 ;  /* 0x0000004b24000986 */ /* 0x0003e4000c101920 */
[----:B------:R-:W-:Y:S05]  /*12ef30*/  @!P2 EXIT ;  /* 0x000000000000a94d */ /* 0x000fea0003800000 */
[----:B------:R-:W-:Y:S01]  /*12ef40*/  STG.E desc[UR32][R34.64], R23 ;  /* 0x0000001722007986 */ /* 0x000fe2000c101920 */
[----:B------:R-:W-:Y:S05]  /*12ef50*/  EXIT ;  /* 0x000000000000794d */ /* 0x000fea0003800000 */
.L_x_2:
[----:B------:R-:W-:-:S00]  /*12ef60*/  BRA `(.L_x_2) ;  /* 0xfffffffc00fc7947 */ /* 0x000fc0000383ffff */
[----:B------:R-:W-:-:S00]  /*12ef70*/  NOP ;  /* 0x0000000000007918 */ /* 0x000fc00000000000 */
        /* <DEDUP_REMOVED lines=8> */
.L_x_3:


//--------------------- .nv.shared.matmul_kernel  --------------------------
	.section	.nv.shared.matmul_kernel,"aw",@nobits
	.sectionflags	@""
	.align	16
	.zero		1024


//--------------------- .nv.shared.reserved.0     --------------------------
	.section	.nv.shared.reserved.0,"aw",@nobits
	.weak		__nv_reservedSMEM_offset_0_alias
	.size		__nv_reservedSMEM_offset_0_alias, 0, 0
	.other		__nv_reservedSMEM_offset_0_alias,@"STO_CUDA_RESERVED_SHARED STV_DEFAULT"
__nv_reservedSMEM_offset_0_alias:
	.zero		0


//--------------------- .nv.constant0.matmul_kernel --------------------------
	.section	.nv.constant0.matmul_kernel,"a",@progbits
	.sectionflags	@""
	.align	4
.nv.constant0.matmul_kernel:
	.zero		608


//--------------------- SYMBOLS --------------------------

	.type		.nv.reservedSmem.offset0,@object
	.size		.nv.reservedSmem.offset0,0x4
